	.target	sm_90a

	.elftype	@"ET_EXEC"


//--------------------- .note.nv.tkinfo           --------------------------
	.section	.note.nv.tkinfo,"",@"SHT_NOTE"
	.sectionflags	@"SHF_NOTE_NV_TKINFO"
	.tkinfo
        /*0018*/ 	.word	0x00000002
        /*0030*/ 	.string	""
        /*0030*/ 	.string	"ptxas"
        /*0030*/ 	.string	"Cuda compilation tools, release 13.0, V13.0.88"
        /*0030*/ 	.string	"Build cuda_13.0.r13.0/compiler.36424714_0"
        /*0030*/ 	.string	"-v  -suppress-debug-info  -lineinfo  -arch sm_90a "



//--------------------- .note.nv.cuinfo           --------------------------
	.section	.note.nv.cuinfo,"",@"SHT_NOTE"
	.sectionflags	@"SHF_NOTE_NV_CUINFO"
        /*0018*/ 	.short	0x0002
        /*001a*/ 	.short	0x005a
        /*001c*/ 	.short	0x0082
	.zero		2


//--------------------- .nv.info                  --------------------------
	.section	.nv.info,"",@"SHT_CUDA_INFO"
	.align	4


	//----- nvinfo : EIATTR_REGCOUNT
	.align		4
        /*0000*/ 	.byte	0x04, 0x2f
        /*0002*/ 	.short	(.L_1 - .L_0)
	.align		4
.L_0:
        /*0004*/ 	.word	index@(matmul_kernel)
        /*0008*/ 	.word	0x000000ff


	//----- nvinfo : EIATTR_FRAME_SIZE
	.align		4
.L_1:
        /*000c*/ 	.byte	0x04, 0x11
        /*000e*/ 	.short	(.L_3 - .L_2)
	.align		4
.L_2:
        /*0010*/ 	.word	index@(matmul_kernel)
        /*0014*/ 	.word	0x000006d0


	//----- nvinfo : EIATTR_MIN_STACK_SIZE
	.align		4
.L_3:
        /*0018*/ 	.byte	0x04, 0x12
        /*001a*/ 	.short	(.L_5 - .L_4)
	.align		4
.L_4:
        /*001c*/ 	.word	index@(matmul_kernel)
        /*0020*/ 	.word	0x000006d0
.L_5:


//--------------------- .nv.compat                --------------------------
	.section	.nv.compat,"",@"SHT_CUDA_COMPAT_INFO"
	.align	4
        /*0000*/ 	.byte	0x02, 0x09, 0x01, 0x00, 0x02, 0x02, 0x04, 0x00, 0x02, 0x05, 0x05, 0x00, 0x03, 0x07, 0x01, 0x01
        /*0010*/ 	.byte	0x02, 0x03, 0x00, 0x00, 0x02, 0x06, 0x01, 0x00, 0x04, 0x0b, 0x08, 0x00, 0x00, 0x00, 0x00, 0x00
        /*0020*/ 	.byte	0x00, 0x00, 0x00, 0x00


//--------------------- .nv.info.matmul_kernel    --------------------------
	.section	.nv.info.matmul_kernel,"",@"SHT_CUDA_INFO"
	.sectionflags	@""
	.align	4


	//----- nvinfo : EIATTR_CUDA_API_VERSION
	.align		4
        /*0000*/ 	.byte	0x04, 0x37
        /*0002*/ 	.short	(.L_7 - .L_6)
.L_6:
        /*0004*/ 	.word	0x00000082


	//----- nvinfo : EIATTR_KPARAM_INFO
	.align		4
.L_7:
        /*0008*/ 	.byte	0x04, 0x17
        /*000a*/ 	.short	(.L_9 - .L_8)
.L_8:
        /*000c*/ 	.word	0x00000000
        /*0010*/ 	.short	0x000d
        /*0012*/ 	.short	0x0048
        /*0014*/ 	.byte	0x00, 0xf4, 0x21, 0x00


	//----- nvinfo : EIATTR_KPARAM_INFO
	.align		4
.L_9:
        /*0018*/ 	.byte	0x04, 0x17
        /*001a*/ 	.short	(.L_11 - .L_10)
.L_10:
        /*001c*/ 	.word	0x00000000
        /*0020*/ 	.short	0x000c
        /*0022*/ 	.short	0x0040
        /*0024*/ 	.byte	0x00, 0xf4, 0x21, 0x00


	//----- nvinfo : EIATTR_KPARAM_INFO
	.align		4
.L_11:
        /*0028*/ 	.byte	0x04, 0x17
        /*002a*/ 	.short	(.L_13 - .L_12)
.L_12:
        /*002c*/ 	.word	0x00000000
        /*0030*/ 	.short	0x000b
        /*0032*/ 	.short	0x0038
        /*0034*/ 	.byte	0x00, 0xf0, 0x11, 0x00


	//----- nvinfo : EIATTR_KPARAM_INFO
	.align		4
.L_13:
        /*0038*/ 	.byte	0x04, 0x17
        /*003a*/ 	.short	(.L_15 - .L_14)
.L_14:
        /*003c*/ 	.word	0x00000000
        /*0040*/ 	.short	0x000a
        /*0042*/ 	.short	0x0034
        /*0044*/ 	.byte	0x00, 0xf0, 0x11, 0x00


	//----- nvinfo : EIATTR_KPARAM_INFO
	.align		4
.L_15:
        /*0048*/ 	.byte	0x04, 0x17
        /*004a*/ 	.short	(.L_17 - .L_16)
.L_16:
        /*004c*/ 	.word	0x00000000
        /*0050*/ 	.short	0x0009
        /*0052*/ 	.short	0x0030
        /*0054*/ 	.byte	0x00, 0xf0, 0x11, 0x00


	//----- nvinfo : EIATTR_KPARAM_INFO
	.align		4
.L_17:
        /*0058*/ 	.byte	0x04, 0x17
        /*005a*/ 	.short	(.L_19 - .L_18)
.L_18:
        /*005c*/ 	.word	0x00000000
        /*0060*/ 	.short	0x0008
        /*0062*/ 	.short	0x002c
        /*0064*/ 	.byte	0x00, 0xf0, 0x11, 0x00


	//----- nvinfo : EIATTR_KPARAM_INFO
	.align		4
.L_19:
        /*0068*/ 	.byte	0x04, 0x17
        /*006a*/ 	.short	(.L_21 - .L_20)
.L_20:
        /*006c*/ 	.word	0x00000000
        /*0070*/ 	.short	0x0007
        /*0072*/ 	.short	0x0028
        /*0074*/ 	.byte	0x00, 0xf0, 0x11, 0x00


	//----- nvinfo : EIATTR_KPARAM_INFO
	.align		4
.L_21:
        /*0078*/ 	.byte	0x04, 0x17
        /*007a*/ 	.short	(.L_23 - .L_22)
.L_22:
        /*007c*/ 	.word	0x00000000
        /*0080*/ 	.short	0x0006
        /*0082*/ 	.short	0x0024
        /*0084*/ 	.byte	0x00, 0xf0, 0x11, 0x00


	//----- nvinfo : EIATTR_KPARAM_INFO
	.align		4
.L_23:
        /*0088*/ 	.byte	0x04, 0x17
        /*008a*/ 	.short	(.L_25 - .L_24)
.L_24:
        /*008c*/ 	.word	0x00000000
        /*0090*/ 	.short	0x0005
        /*0092*/ 	.short	0x0020
        /*0094*/ 	.byte	0x00, 0xf0, 0x11, 0x00


	//----- nvinfo : EIATTR_KPARAM_INFO
	.align		4
.L_25:
        /*0098*/ 	.byte	0x04, 0x17
        /*009a*/ 	.short	(.L_27 - .L_26)
.L_26:
        /*009c*/ 	.word	0x00000000
        /*00a0*/ 	.short	0x0004
        /*00a2*/ 	.short	0x001c
        /*00a4*/ 	.byte	0x00, 0xf0, 0x11, 0x00


	//----- nvinfo : EIATTR_KPARAM_INFO
	.align		4
.L_27:
        /*00a8*/ 	.byte	0x04, 0x17
        /*00aa*/ 	.short	(.L_29 - .L_28)
.L_28:
        /*00ac*/ 	.word	0x00000000
        /*00b0*/ 	.short	0x0003
        /*00b2*/ 	.short	0x0018
        /*00b4*/ 	.byte	0x00, 0xf0, 0x11, 0x00


	//----- nvinfo : EIATTR_KPARAM_INFO
	.align		4
.L_29:
        /*00b8*/ 	.byte	0x04, 0x17
        /*00ba*/ 	.short	(.L_31 - .L_30)
.L_30:
        /*00bc*/ 	.word	0x00000000
        /*00c0*/ 	.short	0x0002
        /*00c2*/ 	.short	0x0010
        /*00c4*/ 	.byte	0x00, 0xf4, 0x21, 0x00


	//----- nvinfo : EIATTR_KPARAM_INFO
	.align		4
.L_31:
        /*00c8*/ 	.byte	0x04, 0x17
        /*00ca*/ 	.short	(.L_33 - .L_32)
.L_32:
        /*00cc*/ 	.word	0x00000000
        /*00d0*/ 	.short	0x0001
        /*00d2*/ 	.short	0x0008
        /*00d4*/ 	.byte	0x00, 0xf4, 0x21, 0x00


	//----- nvinfo : EIATTR_KPARAM_INFO
	.align		4
.L_33:
        /*00d8*/ 	.byte	0x04, 0x17
        /*00da*/ 	.short	(.L_35 - .L_34)
.L_34:
        /*00dc*/ 	.word	0x00000000
        /*00e0*/ 	.short	0x0000
        /*00e2*/ 	.short	0x0000
        /*00e4*/ 	.byte	0x00, 0xf4, 0x21, 0x00


	//----- nvinfo : EIATTR_SPARSE_MMA_MASK
	.align		4
.L_35:
        /*00e8*/ 	.byte	0x03, 0x50
        /*00ea*/ 	.short	0x0000


	//----- nvinfo : EIATTR_MAXREG_COUNT
	.align		4
        /*00ec*/ 	.byte	0x03, 0x1b
        /*00ee*/ 	.short	0x00ff


	//----- nvinfo : EIATTR_NUM_BARRIERS
	.align		4
        /*00f0*/ 	.byte	0x02, 0x4c
        /*00f2*/ 	.byte	0x01
	.zero		1


	//----- nvinfo : EIATTR_ANNOTATIONS
	.align		4
        /*00f4*/ 	.byte	0x04, 0x55
        /*00f6*/ 	.short	(.L_37 - .L_36)


	//   ....[0]....
.L_36:
        /*00f8*/ 	.word	0x00000001
        /*00fc*/ 	.byte	0x60, 0x06, 0x00, 0x00, 0x01, 0x00, 0x00, 0x00, 0x90, 0x72, 0x00, 0x00, 0x01, 0x00, 0x00, 0x00
        /* <DEDUP_REMOVED lines=597> */
        /*265c*/ 	.byte	0x60, 0x4c, 0x01, 0x00


	//----- nvinfo : EIATTR_MERCURY_ISA_VERSION
	.align		4
.L_37:
        /*2660*/ 	.byte	0x03, 0x5f
        /*2662*/ 	.short	0x0101


	//----- nvinfo : EIATTR_EXIT_INSTR_OFFSETS
	.align		4
        /*2664*/ 	.byte	0x04, 0x1c
        /*2666*/ 	.short	(.L_39 - .L_38)


	//   ....[0]....
.L_38:
        /*2668*/ 	.word	0x000169a0


	//   ....[1]....
        /*266c*/ 	.word	0x000169d0


	//----- nvinfo : EIATTR_REQNTID
	.align		4
.L_39:
        /*2670*/ 	.byte	0x04, 0x10
        /*2672*/ 	.short	(.L_41 - .L_40)
.L_40:
        /*2674*/ 	.word	0x00000080
        /*2678*/ 	.word	0x00000001
        /*267c*/ 	.word	0x00000001


	//----- nvinfo : EIATTR_CBANK_PARAM_SIZE
	.align		4
.L_41:
        /*2680*/ 	.byte	0x03, 0x19
        /*2682*/ 	.short	0x0050


	//----- nvinfo : EIATTR_PARAM_CBANK
	.align		4
        /*2684*/ 	.byte	0x04, 0x0a
        /*2686*/ 	.short	(.L_43 - .L_42)
	.align		4
.L_42:
        /*2688*/ 	.word	index@(.nv.constant0.matmul_kernel)
        /*268c*/ 	.short	0x0210
        /*268e*/ 	.short	0x0050


	//----- nvinfo : EIATTR_SW_WAR
	.align		4
.L_43:
        /*2690*/ 	.byte	0x04, 0x36
        /*2692*/ 	.short	(.L_45 - .L_44)
.L_44:
        /*2694*/ 	.word	0x00000008
.L_45:


//--------------------- .nv.callgraph             --------------------------
	.section	.nv.callgraph,"",@"SHT_CUDA_CALLGRAPH"
	.align	4
	.sectionentsize	8
	.align		4
        /*0000*/ 	.word	0x00000000
	.align		4
        /*0004*/ 	.word	0xffffffff
	.align		4
        /*0008*/ 	.word	0x00000000
	.align		4
        /*000c*/ 	.word	0xfffffffe
	.align		4
        /*0010*/ 	.word	0x00000000
	.align		4
        /*0014*/ 	.word	0xfffffffd
	.align		4
        /*0018*/ 	.word	0x00000000
	.align		4
        /*001c*/ 	.word	0xfffffffc


//--------------------- .text.matmul_kernel       --------------------------
	.section	.text.matmul_kernel,"ax",@progbits
	.align	128
        .global         matmul_kernel
        .type           matmul_kernel,@function
        .size           matmul_kernel,(.L_x_3 - matmul_kernel)
        .other          matmul_kernel,@"STO_CUDA_ENTRY STV_DEFAULT"
matmul_kernel:
.text.matmul_kernel:
[----:B------:R-:W0:Y:S08]  /*0000*/  LDC R1, c[0x0][0x28] ;  /* 0x00000a00ff017b82 */ /* 0x000e300000000800 */
[----:B------:R-:W1:Y:S01]  /*0010*/  LDC.64 R86, c[0x0][0x228] ;  /* 0x00008a00ff567b82 */ /* 0x000e620000000a00 */
[----:B------:R-:W2:Y:S01]  /*0020*/  S2R R5, SR_CTAID.X ;  /* 0x0000000000057919 */ /* 0x000ea20000002500 */
[----:B0-----:R-:W-:Y:S01]  /*0030*/  VIADD R1, R1, 0xfffff930 ;  /* 0xfffff93001017836 */ /* 0x001fe20000000000 */
[----:B------:R-:W-:Y:S01]  /*0040*/  UMOV UR7, 0x400 ;  /* 0x0000040000077882 */ /* 0x000fe20000000000 */
[----:B------:R-:W-:Y:S01]  /*0050*/  ULDC.64 UR16, c[0x0][0x208] ;  /* 0x0000820000107ab9 */ /* 0x000fe20000000a00 */
[----:B------:R-:W0:Y:S01]  /*0060*/  S2R R91, SR_TID.X ;  /* 0x00000000005b7919 */ /* 0x000e220000002100 */
[----:B------:R-:W-:-:S02]  /*0070*/  CS2R R32, SRZ ;  /* 0x0000000000207805 */ /* 0x000fc4000001ff00 */
[----:B------:R-:W-:Y:S01]  /*0080*/  CS2R R34, SRZ ;  /* 0x0000000000227805 */ /* 0x000fe2000001ff00 */
[----:B------:R-:W3:Y:S01]  /*0090*/  LDC R120, c[0x0][0x230] ;  /* 0x00008c00ff787b82 */ /* 0x000ee20000000800 */
[----:B------:R-:W-:Y:S02]  /*00a0*/  CS2R R40, SRZ ;  /* 0x0000000000287805 */ /* 0x000fe4000001ff00 */
[----:B------:R-:W-:Y:S02]  /*00b0*/  CS2R R42, SRZ ;  /* 0x00000000002a7805 */ /* 0x000fe4000001ff00 */
[----:B------:R-:W-:Y:S02]  /*00c0*/  CS2R R48, SRZ ;  /* 0x0000000000307805 */ /* 0x000fe4000001ff00 */
[----:B------:R-:W-:Y:S02]  /*00d0*/  CS2R R50, SRZ ;  /* 0x0000000000327805 */ /* 0x000fe4000001ff00 */
[----:B------:R-:W-:-:S02]  /*00e0*/  CS2R R56, SRZ ;  /* 0x0000000000387805 */ /* 0x000fc4000001ff00 */
[----:B------:R-:W-:Y:S02]  /*00f0*/  CS2R R58, SRZ ;  /* 0x00000000003a7805 */ /* 0x000fe4000001ff00 */
[----:B------:R-:W-:Y:S01]  /*0100*/  CS2R R64, SRZ ;  /* 0x0000000000407805 */ /* 0x000fe2000001ff00 */
[----:B------:R-:W4:Y:S01]  /*0110*/  S2UR UR4, SR_CgaCtaId ;  /* 0x00000000000479c3 */ /* 0x000f220000008800 */
[----:B------:R-:W-:Y:S02]  /*0120*/  CS2R R66, SRZ ;  /* 0x0000000000427805 */ /* 0x000fe4000001ff00 */
[----:B------:R-:W-:Y:S02]  /*0130*/  CS2R R72, SRZ ;  /* 0x0000000000487805 */ /* 0x000fe4000001ff00 */
[----:B------:R-:W-:Y:S02]  /*0140*/  CS2R R74, SRZ ;  /* 0x00000000004a7805 */ /* 0x000fe4000001ff00 */
[----:B------:R-:W-:-:S02]  /*0150*/  CS2R R80, SRZ ;  /* 0x0000000000507805 */ /* 0x000fc4000001ff00 */
[----:B------:R-:W-:Y:S01]  /*0160*/  CS2R R82, SRZ ;  /* 0x0000000000527805 */ /* 0x000fe2000001ff00 */
[----:B-1----:R-:W-:-:S05]  /*0170*/  VIADD R0, R87, 0x7f ;  /* 0x0000007f57007836 */ /* 0x002fca0000000000 */
[----:B------:R-:W-:Y:S01]  /*0180*/  SHF.R.S32.HI R3, RZ, 0x1f, R0 ;  /* 0x0000001fff037819 */ /* 0x000fe20000011400 */
[----:B---3--:R-:W-:-:S03]  /*0190*/  VIADD R120, R120, 0x7f ;  /* 0x0000007f78787836 */ /* 0x008fc60000000000 */
[----:B------:R-:W-:Y:S02]  /*01a0*/  LEA.HI R3, R3, R0, RZ, 0x7 ;  /* 0x0000000003037211 */ /* 0x000fe400078f38ff */
[----:B--2---:R-:W-:Y:S02]  /*01b0*/  IABS R8, R5 ;  /* 0x0000000500087213 */ /* 0x004fe40000000000 */
[----:B------:R-:W-:Y:S02]  /*01c0*/  SHF.R.S32.HI R3, RZ, 0x7, R3 ;  /* 0x00000007ff037819 */ /* 0x000fe40000011403 */
[----:B0-----:R-:W-:Y:S01]  /*01d0*/  SHF.R.U32.HI R27, RZ, 0x6, R91 ;  /* 0x00000006ff1b7819 */ /* 0x001fe2000001165b */
[----:B----4-:R-:W-:Y:S01]  /*01e0*/  ULEA UR7, UR4, UR7, 0x18 ;  /* 0x0000000704077291 */ /* 0x010fe2000f8ec03f */
[----:B------:R-:W-:Y:S01]  /*01f0*/  LOP3.LUT R89, R91, 0x7f, RZ, 0xc0, !PT ;  /* 0x0000007f5b597812 */ /* 0x000fe200078ec0ff */
[----:B------:R-:W-:Y:S01]  /*0200*/  IMAD.SHL.U32 R4, R3, 0x4, RZ ;  /* 0x0000000403047824 */ /* 0x000fe200078e00ff */
[----:B------:R-:W-:-:S04]  /*0210*/  SGXT.U32 R27, R27, 0x1 ;  /* 0x000000011b1b781a */ /* 0x000fc80000000000 */
[-C--:B------:R-:W-:Y:S02]  /*0220*/  IABS R7, R4.reuse ;  /* 0x0000000400077213 */ /* 0x080fe40000000000 */
[----:B------:R-:W-:Y:S02]  /*0230*/  IABS R10, R4 ;  /* 0x00000004000a7213 */ /* 0x000fe40000000000 */
[----:B------:R-:W0:Y:S08]  /*0240*/  I2F.RP R0, R7 ;  /* 0x0000000700007306 */ /* 0x000e300000209400 */
[----:B0-----:R-:W0:Y:S02]  /*0250*/  MUFU.RCP R0, R0 ;  /* 0x0000000000007308 */ /* 0x001e240000001000 */
[----:B0-----:R-:W-:-:S02]  /*0260*/  VIADD R2, R0, 0xffffffe ;  /* 0x0ffffffe00027836 */ /* 0x001fc40000000000 */
[----:B------:R-:W-:-:S04]  /*0270*/  IMAD.MOV R0, RZ, RZ, -R10 ;  /* 0x000000ffff007224 */ /* 0x000fc800078e0a0a */
[----:B------:R0:W1:Y:S02]  /*0280*/  F2I.FTZ.U32.TRUNC.NTZ R3, R2 ;  /* 0x0000000200037305 */ /* 0x000064000021f000 */
[----:B0-----:R-:W-:Y:S02]  /*0290*/  IMAD.MOV.U32 R2, RZ, RZ, RZ ;  /* 0x000000ffff027224 */ /* 0x001fe400078e00ff */
[----:B-1----:R-:W-:-:S04]  /*02a0*/  IMAD.MOV R6, RZ, RZ, -R3 ;  /* 0x000000ffff067224 */ /* 0x002fc800078e0a03 */
[----:B------:R-:W-:Y:S02]  /*02b0*/  IMAD R9, R6, R7, RZ ;  /* 0x0000000706097224 */ /* 0x000fe400078e02ff */
[----:B------:R-:W-:Y:S02]  /*02c0*/  IMAD.MOV.U32 R6, RZ, RZ, R8 ;  /* 0x000000ffff067224 */ /* 0x000fe400078e0008 */
[----:B------:R-:W-:-:S06]  /*02d0*/  IMAD.HI.U32 R3, R3, R9, R2 ;  /* 0x0000000903037227 */ /* 0x000fcc00078e0002 */
[----:B------:R-:W-:-:S04]  /*02e0*/  IMAD.HI.U32 R3, R3, R6, RZ ;  /* 0x0000000603037227 */ /* 0x000fc800078e00ff */
[----:B------:R-:W-:-:S05]  /*02f0*/  IMAD R0, R3, R0, R6 ;  /* 0x0000000003007224 */ /* 0x000fca00078e0206 */
[----:B------:R-:W-:-:S13]  /*0300*/  ISETP.GT.U32.AND P1, PT, R7, R0, PT ;  /* 0x000000000700720c */ /* 0x000fda0003f24070 */
[----:B------:R-:W-:Y:S02]  /*0310*/  @!P1 IMAD.IADD R0, R0, 0x1, -R7 ;  /* 0x0000000100009824 */ /* 0x000fe400078e0a07 */
[----:B------:R-:W-:Y:S01]  /*0320*/  @!P1 VIADD R3, R3, 0x1 ;  /* 0x0000000103039836 */ /* 0x000fe20000000000 */
[----:B------:R-:W-:Y:S02]  /*0330*/  ISETP.NE.AND P1, PT, R4, RZ, PT ;  /* 0x000000ff0400720c */ /* 0x000fe40003f25270 */
[----:B------:R-:W-:Y:S02]  /*0340*/  ISETP.GE.U32.AND P0, PT, R0, R7, PT ;  /* 0x000000070000720c */ /* 0x000fe40003f06070 */
[----:B------:R-:W-:-:S04]  /*0350*/  LOP3.LUT R0, R5, R4, RZ, 0x3c, !PT ;  /* 0x0000000405007212 */ /* 0x000fc800078e3cff */
[----:B------:R-:W-:Y:S01]  /*0360*/  ISETP.GE.AND P2, PT, R0, RZ, PT ;  /* 0x000000ff0000720c */ /* 0x000fe20003f46270 */
[----:B------:R-:W-:-:S06]  /*0370*/  VIADD R0, R86, 0x3f ;  /* 0x0000003f56007836 */ /* 0x000fcc0000000000 */
[----:B------:R-:W-:-:S04]  /*0380*/  @P0 VIADD R3, R3, 0x1 ;  /* 0x0000000103030836 */ /* 0x000fc80000000000 */
[----:B------:R-:W-:Y:S01]  /*0390*/  IMAD.MOV.U32 R2, RZ, RZ, R3 ;  /* 0x000000ffff027224 */ /* 0x000fe200078e0003 */
[----:B------:R-:W-:-:S03]  /*03a0*/  SHF.R.S32.HI R3, RZ, 0x1f, R0 ;  /* 0x0000001fff037819 */ /* 0x000fc60000011400 */
[----:B------:R-:W-:Y:S01]  /*03b0*/  @!P2 IMAD.MOV R2, RZ, RZ, -R2 ;  /* 0x000000ffff02a224 */ /* 0x000fe200078e0a02 */
[----:B------:R-:W-:Y:S02]  /*03c0*/  @!P1 LOP3.LUT R2, RZ, R4, RZ, 0x33, !PT ;  /* 0x00000004ff029212 */ /* 0x000fe400078e33ff */
[----:B------:R-:W-:-:S03]  /*03d0*/  LEA.HI R3, R3, R0, RZ, 0x6 ;  /* 0x0000000003037211 */ /* 0x000fc600078f30ff */
[----:B------:R-:W-:Y:S02]  /*03e0*/  IMAD.SHL.U32 R6, R2, 0x4, RZ ;  /* 0x0000000402067824 */ /* 0x000fe400078e00ff */
[----:B------:R-:W-:-:S03]  /*03f0*/  IMAD.MOV R2, RZ, RZ, -R2 ;  /* 0x000000ffff027224 */ /* 0x000fc600078e0a02 */
[----:B------:R-:W-:Y:S01]  /*0400*/  LEA.HI.SX32 R3, R3, -R6, 0x1a ;  /* 0x8000000603037211 */ /* 0x000fe200078fd2ff */
[----:B------:R-:W-:-:S03]  /*0410*/  IMAD R4, R4, R2, R5 ;  /* 0x0000000204047224 */ /* 0x000fc600078e0205 */
[----:B------:R-:W-:Y:S02]  /*0420*/  VIMNMX R11, R3, 0x4, PT ;  /* 0x00000004030b7848 */ /* 0x000fe40003fe0100 */
[----:B------:R-:W-:Y:S02]  /*0430*/  IABS R9, R4 ;  /* 0x0000000400097213 */ /* 0x000fe40000000000 */
[----:B------:R-:W-:-:S04]  /*0440*/  IABS R7, R11 ;  /* 0x0000000b00077213 */ /* 0x000fc80000000000 */
[----:B------:R-:W0:Y:S08]  /*0450*/  I2F.RP R0, R7 ;  /* 0x0000000700007306 */ /* 0x000e300000209400 */
[----:B0-----:R-:W0:Y:S02]  /*0460*/  MUFU.RCP R0, R0 ;  /* 0x0000000000007308 */ /* 0x001e240000001000 */
[----:B0-----:R-:W-:-:S06]  /*0470*/  VIADD R3, R0, 0xffffffe ;  /* 0x0ffffffe00037836 */ /* 0x001fcc0000000000 */
[----:B------:R-:W0:Y:S02]  /*0480*/  F2I.FTZ.U32.TRUNC.NTZ R3, R3 ;  /* 0x0000000300037305 */ /* 0x000e24000021f000 */
[----:B0-----:R-:W-:-:S04]  /*0490*/  IMAD.MOV R8, RZ, RZ, -R3 ;  /* 0x000000ffff087224 */ /* 0x001fc800078e0a03 */
[----:B------:R-:W-:Y:S01]  /*04a0*/  IMAD.MOV.U32 R2, RZ, RZ, R8 ;  /* 0x000000ffff027224 */ /* 0x000fe200078e0008 */
[----:B------:R-:W-:-:S03]  /*04b0*/  IABS R8, R11 ;  /* 0x0000000b00087213 */ /* 0x000fc60000000000 */
[----:B------:R-:W-:Y:S02]  /*04c0*/  IMAD R5, R2, R7, RZ ;  /* 0x0000000702057224 */ /* 0x000fe400078e02ff */
[----:B------:R-:W-:Y:S02]  /*04d0*/  IMAD.MOV.U32 R2, RZ, RZ, RZ ;  /* 0x000000ffff027224 */ /* 0x000fe400078e00ff */
[----:B------:R-:W-:Y:S02]  /*04e0*/  IMAD.MOV R0, RZ, RZ, -R8 ;  /* 0x000000ffff007224 */ /* 0x000fe400078e0a08 */
[----:B------:R-:W-:-:S06]  /*04f0*/  IMAD.HI.U32 R2, R3, R5, R2 ;  /* 0x0000000503027227 */ /* 0x000fcc00078e0002 */
[----:B------:R-:W-:-:S04]  /*0500*/  IMAD.HI.U32 R2, R2, R9, RZ ;  /* 0x0000000902027227 */ /* 0x000fc800078e00ff */
[----:B------:R-:W-:Y:S01]  /*0510*/  IMAD R0, R2, R0, R9 ;  /* 0x0000000002007224 */ /* 0x000fe200078e0209 */
[----:B------:R-:W-:-:S04]  /*0520*/  CS2R R8, SRZ ;  /* 0x0000000000087805 */ /* 0x000fc8000001ff00 */
[----:B------:R-:W-:-:S13]  /*0530*/  ISETP.GT.U32.AND P1, PT, R7, R0, PT ;  /* 0x000000000700720c */ /* 0x000fda0003f24070 */
[----:B------:R-:W-:Y:S02]  /*0540*/  @!P1 IMAD.IADD R0, R0, 0x1, -R7 ;  /* 0x0000000100009824 */ /* 0x000fe400078e0a07 */
[----:B------:R-:W-:Y:S01]  /*0550*/  @!P1 VIADD R2, R2, 0x1 ;  /* 0x0000000102029836 */ /* 0x000fe20000000000 */
[----:B------:R-:W-:Y:S02]  /*0560*/  ISETP.NE.AND P1, PT, R11, RZ, PT ;  /* 0x000000ff0b00720c */ /* 0x000fe40003f25270 */
[----:B------:R-:W-:Y:S02]  /*0570*/  ISETP.GE.U32.AND P0, PT, R0, R7, PT ;  /* 0x000000070000720c */ /* 0x000fe40003f06070 */
[----:B------:R-:W-:-:S04]  /*0580*/  LOP3.LUT R0, R4, R11, RZ, 0x3c, !PT ;  /* 0x0000000b04007212 */ /* 0x000fc800078e3cff */
[----:B------:R-:W-:-:S07]  /*0590*/  ISETP.GE.AND P2, PT, R0, RZ, PT ;  /* 0x000000ff0000720c */ /* 0x000fce0003f46270 */
[----:B------:R-:W-:Y:S01]  /*05a0*/  @P0 VIADD R2, R2, 0x1 ;  /* 0x0000000102020836 */ /* 0x000fe20000000000 */
[----:B------:R-:W-:-:S03]  /*05b0*/  ISETP.GE.AND P0, PT, R120, 0x80, PT ;  /* 0x000000807800780c */ /* 0x000fc60003f06270 */
[----:B------:R-:W-:-:S04]  /*05c0*/  IMAD.MOV.U32 R0, RZ, RZ, R2 ;  /* 0x000000ffff007224 */ /* 0x000fc800078e0002 */
[----:B------:R-:W-:Y:S01]  /*05d0*/  @!P2 IMAD.MOV R0, RZ, RZ, -R0 ;  /* 0x000000ffff00a224 */ /* 0x000fe200078e0a00 */
[----:B------:R-:W-:-:S05]  /*05e0*/  @!P1 LOP3.LUT R0, RZ, R11, RZ, 0x33, !PT ;  /* 0x0000000bff009212 */ /* 0x000fca00078e33ff */
[----:B------:R-:W-:Y:S02]  /*05f0*/  IMAD.MOV R2, RZ, RZ, -R0 ;  /* 0x000000ffff027224 */ /* 0x000fe400078e0a00 */
[----:B------:R-:W-:Y:S02]  /*0600*/  IMAD.SHL.U32 R0, R0, 0x80, RZ ;  /* 0x0000008000007824 */ /* 0x000fe400078e00ff */
[----:B------:R-:W-:Y:S01]  /*0610*/  IMAD R2, R11, R2, R4 ;  /* 0x000000020b027224 */ /* 0x000fe200078e0204 */
[----:B------:R-:W-:-:S03]  /*0620*/  CS2R R10, SRZ ;  /* 0x00000000000a7805 */ /* 0x000fc6000001ff00 */
[----:B------:R-:W-:Y:S01]  /*0630*/  IMAD.IADD R3, R6, 0x1, R2 ;  /* 0x0000000106037824 */ /* 0x000fe200078e0202 */
[----:B------:R-:W-:-:S05]  /*0640*/  LOP3.LUT R2, R91, 0x3f, RZ, 0xc0, !PT ;  /* 0x0000003f5b027812 */ /* 0x000fca00078ec0ff */
[----:B------:R-:W-:-:S05]  /*0650*/  IMAD R15, R3, 0x40, R2 ;  /* 0x00000040030f7824 */ /* 0x000fca00078e0202 */
[----:B------:R0:W-:Y:S01]  /*0660*/  STL [R1+0x570], R15 ;  /* 0x0005700f01007387 */ /* 0x0001e20000100800 */
[----:B------:R-:W-:Y:S05]  /*0670*/  @!P0 BRA `(.L_x_0) ;  /* 0x0000014400788947 */ /* 0x000fea0003800000 */
[----:B------:R-:W-:Y:S01]  /*0680*/  IABS R10, R86 ;  /* 0x00000056000a7213 */ /* 0x000fe20000000000 */
[C---:B------:R-:W-:Y:S01]  /*0690*/  VIADD R13, R0.reuse, 0x7e ;  /* 0x0000007e000d7836 */ /* 0x040fe20000000000 */
[----:B------:R-:W-:Y:S01]  /*06a0*/  IABS R4, R87 ;  /* 0x0000005700047213 */ /* 0x000fe20000000000 */
[C---:B------:R-:W-:Y:S01]  /*06b0*/  VIADD R17, R0.reuse, 0x78 ;  /* 0x0000007800117836 */ /* 0x040fe20000000000 */
[----:B------:R-:W1:Y:S01]  /*06c0*/  I2F.RP R3, R10 ;  /* 0x0000000a00037306 */ /* 0x000e620000209400 */
[----:B------:R-:W-:Y:S01]  /*06d0*/  IABS R47, R15 ;  /* 0x0000000f002f7213 */ /* 0x000fe20000000000 */
[C---:B------:R-:W-:Y:S01]  /*06e0*/  VIADD R19, R0.reuse, 0x77 ;  /* 0x0000007700137836 */ /* 0x040fe20000000000 */
[----:B------:R-:W-:Y:S01]  /*06f0*/  IABS R14, R13 ;  /* 0x0000000d000e7213 */ /* 0x000fe20000000000 */
[C---:B------:R-:W-:Y:S01]  /*0700*/  VIADD R21, R0.reuse, 0x63 ;  /* 0x0000006300157836 */ /* 0x040fe20000000000 */
[----:B------:R-:W-:Y:S01]  /*0710*/  ISETP.GE.AND P4, PT, R15, RZ, PT ;  /* 0x000000ff0f00720c */ /* 0x000fe20003f86270 */
[----:B0-----:R-:W-:Y:S01]  /*0720*/  VIADD R15, R0, 0x79 ;  /* 0x00000079000f7836 */ /* 0x001fe20000000000 */
[----:B------:R-:W-:Y:S01]  /*0730*/  ISETP.NE.AND P3, PT, R86, RZ, PT ;  /* 0x000000ff5600720c */ /* 0x000fe20003f65270 */
[----:B------:R-:W0:Y:S01]  /*0740*/  I2F.RP R5, R4 ;  /* 0x0000000400057306 */ /* 0x000e220000209400 */
[----:B------:R-:W-:Y:S01]  /*0750*/  IABS R22, R17 ;  /* 0x0000001100167213 */ /* 0x000fe20000000000 */
[C---:B------:R-:W-:Y:S01]  /*0760*/  VIADD R23, R0.reuse, 0x39 ;  /* 0x0000003900177836 */ /* 0x040fe20000000000 */
[----:B------:R-:W-:Y:S01]  /*0770*/  IABS R20, R15 ;  /* 0x0000000f00147213 */ /* 0x000fe20000000000 */
[C---:B------:R-:W-:Y:S01]  /*0780*/  VIADD R24, R0.reuse, 0x10 ;  /* 0x0000001000187836 */ /* 0x040fe20000000000 */
[----:B------:R-:W-:Y:S01]  /*0790*/  IABS R88, R19 ;  /* 0x0000001300587213 */ /* 0x000fe20000000000 */
[C---:B------:R-:W-:Y:S01]  /*07a0*/  VIADD R25, R0.reuse, 0xf ;  /* 0x0000000f00197836 */ /* 0x040fe20000000000 */
[----:B------:R-:W-:Y:S01]  /*07b0*/  IABS R150, R21 ;  /* 0x0000001500967213 */ /* 0x000fe20000000000 */
[----:B-1----:R-:W1:Y:S01]  /*07c0*/  MUFU.RCP R3, R3 ;  /* 0x0000000300037308 */ /* 0x002e620000001000 */
[----:B------:R-:W-:Y:S01]  /*07d0*/  IABS R252, R23 ;  /* 0x0000001700fc7213 */ /* 0x000fe20000000000 */
[----:B------:R-:W-:Y:S01]  /*07e0*/  VIADD R26, R0, 0xe ;  /* 0x0000000e001a7836 */ /* 0x000fe20000000000 */
[----:B------:R-:W-:Y:S01]  /*07f0*/  IABS R162, R24 ;  /* 0x0000001800a27213 */ /* 0x000fe20000000000 */
[----:B------:R-:W-:Y:S01]  /*0800*/  ULDC UR10, c[0x0][0x23c] ;  /* 0x00008f00000a7ab9 */ /* 0x000fe20000000800 */
[----:B------:R-:W-:Y:S01]  /*0810*/  IABS R160, R25 ;  /* 0x0000001900a07213 */ /* 0x000fe20000000000 */
[----:B------:R-:W-:Y:S01]  /*0820*/  ULDC.64 UR4, c[0x0][0x218] ;  /* 0x0000860000047ab9 */ /* 0x000fe20000000a00 */
[----:B------:R-:W-:Y:S01]  /*0830*/  IABS R158, R26 ;  /* 0x0000001a009e7213 */ /* 0x000fe20000000000 */
[----:B0-----:R-:W0:Y:S01]  /*0840*/  MUFU.RCP R5, R5 ;  /* 0x0000000500057308 */ /* 0x001e220000001000 */
[----:B------:R-:W-:Y:S01]  /*0850*/  LOP3.LUT R93, R27, 0x7e, RZ, 0xfc, !PT ;  /* 0x0000007e1b5d7812 */ /* 0x000fe200078efcff */
[----:B------:R-:W-:Y:S01]  /*0860*/  ULDC UR9, c[0x0][0x238] ;  /* 0x00008e0000097ab9 */ /* 0x000fe20000000800 */
[----:B------:R-:W-:Y:S01]  /*0870*/  ULDC.64 UR12, c[0x0][0x210] ;  /* 0x00008400000c7ab9 */ /* 0x000fe20000000a00 */
[----:B------:R-:W-:Y:S01]  /*0880*/  IMAD R52, RZ, RZ, -UR9 ;  /* 0x80000009ff347e24 */ /* 0x000fe2000f8e02ff */
[----:B------:R-:W-:-:S02]  /*0890*/  UIADD3 UR8, UR7, 0x8000, URZ ;  /* 0x0000800007087890 */ /* 0x000fc4000fffe03f */
[----:B------:R-:W-:Y:S01]  /*08a0*/  USHF.R.U32.HI UR14, URZ, 0x4, UR7 ;  /* 0x000000043f0e7899 */ /* 0x000fe20008011607 */
[----:B-1----:R-:W-:Y:S01]  /*08b0*/  VIADD R6, R3, 0xffffffe ;  /* 0x0ffffffe03067836 */ /* 0x002fe20000000000 */
[----:B------:R-:W-:Y:S02]  /*08c0*/  USHF.R.U32.HI UR8, URZ, 0x4, UR8 ;  /* 0x000000043f087899 */ /* 0x000fe40008011608 */
[----:B------:R-:W-:Y:S01]  /*08d0*/  USGXT.U32 UR14, UR14, 0xe ;  /* 0x0000000e0e0e789a */ /* 0x000fe20008000000 */
[----:B------:R1:W2:Y:S01]  /*08e0*/  F2I.FTZ.U32.TRUNC.NTZ R7, R6 ;  /* 0x0000000600077305 */ /* 0x0002a2000021f000 */
[----:B------:R-:W-:Y:S02]  /*08f0*/  UMOV UR6, URZ ;  /* 0x0000003f00067c82 */ /* 0x000fe40008000000 */
[----:B------:R-:W-:Y:S01]  /*0900*/  UIADD3 UR15, UP1, UR14, 0x2, URZ ;  /* 0x000000020e0f7890 */ /* 0x000fe2000ff3e03f */
[----:B0-----:R-:W-:Y:S01]  /*0910*/  VIADD R8, R5, 0xffffffe ;  /* 0x0ffffffe05087836 */ /* 0x001fe20000000000 */
[----:B------:R-:W-:-:S02]  /*0920*/  IABS R5, R0 ;  /* 0x0000000000057213 */ /* 0x000fc40000000000 */
[----:B------:R-:W-:Y:S01]  /*0930*/  UIADD3.X UR19, UR6, 0x40000040, URZ, UP1, !UPT ;  /* 0x4000004006137890 */ /* 0x000fe20008ffe43f */
[----:B------:R0:W3:Y:S01]  /*0940*/  F2I.FTZ.U32.TRUNC.NTZ R9, R8 ;  /* 0x0000000800097305 */ /* 0x0000e2000021f000 */
[----:B-1----:R-:W-:Y:S02]  /*0950*/  IMAD.MOV.U32 R6, RZ, RZ, RZ ;  /* 0x000000ffff067224 */ /* 0x002fe400078e00ff */
[----:B--2---:R-:W-:Y:S02]  /*0960*/  IMAD.MOV R11, RZ, RZ, -R7 ;  /* 0x000000ffff0b7224 */ /* 0x004fe400078e0a07 */
[----:B0-----:R-:W-:Y:S02]  /*0970*/  IMAD.MOV.U32 R8, RZ, RZ, RZ ;  /* 0x000000ffff087224 */ /* 0x001fe400078e00ff */
[----:B------:R-:W-:-:S04]  /*0980*/  IMAD R11, R11, R10, RZ ;  /* 0x0000000a0b0b7224 */ /* 0x000fc800078e02ff */
[----:B------:R-:W-:-:S04]  /*0990*/  IMAD.HI.U32 R7, R7, R11, R6 ;  /* 0x0000000b07077227 */ /* 0x000fc800078e0006 */
[----:B---3--:R-:W-:Y:S02]  /*09a0*/  IMAD.MOV R3, RZ, RZ, -R9 ;  /* 0x000000ffff037224 */ /* 0x008fe400078e0a09 */
[----:B------:R-:W-:-:S04]  /*09b0*/  IMAD.HI.U32 R7, R7, R47, RZ ;  /* 0x0000002f07077227 */ /* 0x000fc800078e00ff */
[----:B------:R-:W-:Y:S02]  /*09c0*/  IMAD.MOV R7, RZ, RZ, -R7 ;  /* 0x000000ffff077224 */ /* 0x000fe400078e0a07 */
[----:B------:R-:W-:Y:S02]  /*09d0*/  VIADD R11, R0, 0x7f ;  /* 0x0000007f000b7836 */ /* 0x000fe40000000000 */
[C---:B------:R-:W-:Y:S02]  /*09e0*/  IMAD R47, R10.reuse, R7, R47 ;  /* 0x000000070a2f7224 */ /* 0x040fe400078e022f */
[----:B------:R-:W-:Y:S01]  /*09f0*/  IMAD R3, R3, R4, RZ ;  /* 0x0000000403037224 */ /* 0x000fe200078e02ff */
[----:B------:R-:W-:Y:S02]  /*0a00*/  IABS R12, R11 ;  /* 0x0000000b000c7213 */ /* 0x000fe40000000000 */
[----:B------:R-:W-:Y:S01]  /*0a10*/  ISETP.GT.U32.AND P0, PT, R10, R47, PT ;  /* 0x0000002f0a00720c */ /* 0x000fe20003f04070 */
[----:B------:R-:W-:Y:S01]  /*0a20*/  IMAD.HI.U32 R3, R9, R3, R8 ;  /* 0x0000000309037227 */ /* 0x000fe200078e0008 */
[----:B------:R-:W-:-:S03]  /*0a30*/  ISETP.GE.AND P1, PT, R11, RZ, PT ;  /* 0x000000ff0b00720c */ /* 0x000fc60003f26270 */
[----:B------:R-:W-:Y:S02]  /*0a40*/  IMAD.MOV.U32 R9, RZ, RZ, R5 ;  /* 0x000000ffff097224 */ /* 0x000fe400078e0005 */
[----:B------:R-:W-:-:S04]  /*0a50*/  IMAD.HI.U32 R5, R3, R12, RZ ;  /* 0x0000000c03057227 */ /* 0x000fc800078e00ff */
[----:B------:R-:W-:-:S04]  /*0a60*/  IMAD.HI.U32 R7, R3, R9, RZ ;  /* 0x0000000903077227 */ /* 0x000fc800078e00ff */
[----:B------:R-:W-:-:S04]  /*0a70*/  IMAD.HI.U32 R6, R3, R14, RZ ;  /* 0x0000000e03067227 */ /* 0x000fc800078e00ff */
[----:B------:R-:W-:Y:S02]  /*0a80*/  IMAD.MOV R5, RZ, RZ, -R5 ;  /* 0x000000ffff057224 */ /* 0x000fe400078e0a05 */
[----:B------:R-:W-:Y:S02]  /*0a90*/  IMAD.MOV R8, RZ, RZ, -R7 ;  /* 0x000000ffff087224 */ /* 0x000fe400078e0a07 */
[----:B------:R-:W-:Y:S02]  /*0aa0*/  @!P0 IMAD.IADD R47, R47, 0x1, -R10 ;  /* 0x000000012f2f8824 */ /* 0x000fe400078e0a0a */
[----:B------:R-:W-:Y:S02]  /*0ab0*/  IMAD.MOV R7, RZ, RZ, -R6 ;  /* 0x000000ffff077224 */ /* 0x000fe400078e0a06 */
[----:B------:R-:W-:Y:S01]  /*0ac0*/  IMAD R12, R4, R5, R12 ;  /* 0x00000005040c7224 */ /* 0x000fe200078e020c */
[----:B------:R-:W-:Y:S01]  /*0ad0*/  ISETP.GT.U32.AND P0, PT, R10, R47, PT ;  /* 0x0000002f0a00720c */ /* 0x000fe20003f04070 */
[----:B------:R-:W-:-:S02]  /*0ae0*/  IMAD R14, R4, R7, R14 ;  /* 0x00000007040e7224 */ /* 0x000fc400078e020e */
[----:B------:R-:W-:Y:S01]  /*0af0*/  VIADD R5, R0, 0x7d ;  /* 0x0000007d00057836 */ /* 0x000fe20000000000 */
[----:B------:R-:W-:Y:S01]  /*0b00*/  ISETP.GT.U32.AND P5, PT, R4, R12, PT ;  /* 0x0000000c0400720c */ /* 0x000fe20003fa4070 */
[----:B------:R-:W-:Y:S01]  /*0b10*/  VIADD R7, R0, 0x7c ;  /* 0x0000007c00077836 */ /* 0x000fe20000000000 */
[----:B------:R-:W-:Y:S01]  /*0b20*/  ISETP.GT.U32.AND P6, PT, R4, R14, PT ;  /* 0x0000000e0400720c */ /* 0x000fe20003fc4070 */
[----:B------:R-:W-:Y:S01]  /*0b30*/  VIADD R11, R0, 0x7b ;  /* 0x0000007b000b7836 */ /* 0x000fe20000000000 */
[----:B------:R-:W-:Y:S01]  /*0b40*/  IABS R16, R5 ;  /* 0x0000000500107213 */ /* 0x000fe20000000000 */
[C---:B------:R-:W-:Y:S01]  /*0b50*/  IMAD R9, R4.reuse, R8, R9 ;  /* 0x0000000804097224 */ /* 0x040fe200078e0209 */
[----:B------:R-:W-:Y:S02]  /*0b60*/  IABS R18, R7 ;  /* 0x0000000700127213 */ /* 0x000fe40000000000 */
[----:B------:R-:W-:Y:S01]  /*0b70*/  IABS R8, R11 ;  /* 0x0000000b00087213 */ /* 0x000fe20000000000 */
[----:B------:R-:W-:Y:S01]  /*0b80*/  @!P0 IMAD.IADD R47, R47, 0x1, -R10 ;  /* 0x000000012f2f8824 */ /* 0x000fe200078e0a0a */
[----:B------:R-:W-:Y:S01]  /*0b90*/  ISETP.GT.U32.AND P2, PT, R4, R9, PT ;  /* 0x000000090400720c */ /* 0x000fe20003f44070 */
[----:B------:R-:W-:Y:S01]  /*0ba0*/  IMAD.HI.U32 R6, R3, R18, RZ ;  /* 0x0000001203067227 */ /* 0x000fe200078e00ff */
[----:B------:R-:W-:-:S03]  /*0bb0*/  ISETP.GE.AND P0, PT, R13, RZ, PT ;  /* 0x000000ff0d00720c */ /* 0x000fc60003f06270 */
[--C-:B------:R-:W-:Y:S02]  /*0bc0*/  @!P5 IMAD.IADD R12, R12, 0x1, -R4.reuse ;  /* 0x000000010c0cd824 */ /* 0x100fe400078e0a04 */
[----:B------:R-:W-:Y:S01]  /*0bd0*/  @!P4 IMAD.MOV R47, RZ, RZ, -R47 ;  /* 0x000000ffff2fc224 */ /* 0x000fe200078e0a2f */
[----:B------:R-:W-:Y:S01]  /*0be0*/  ISETP.GE.AND P4, PT, R5, RZ, PT ;  /* 0x000000ff0500720c */ /* 0x000fe20003f86270 */
[----:B------:R-:W-:Y:S01]  /*0bf0*/  @!P6 IMAD.IADD R14, R14, 0x1, -R4 ;  /* 0x000000010e0ee824 */ /* 0x000fe200078e0a04 */
[C---:B------:R-:W-:Y:S01]  /*0c00*/  ISETP.GT.U32.AND P5, PT, R4.reuse, R12, PT ;  /* 0x0000000c0400720c */ /* 0x040fe20003fa4070 */
[----:B------:R-:W-:Y:S01]  /*0c10*/  IMAD.HI.U32 R5, R3, R16, RZ ;  /* 0x0000001003057227 */ /* 0x000fe200078e00ff */
[----:B------:R-:W-:Y:S02]  /*0c20*/  @!P3 LOP3.LUT R47, RZ, R86, RZ, 0x33, !PT ;  /* 0x00000056ff2fb212 */ /* 0x000fe400078e33ff */
[----:B------:R-:W-:Y:S01]  /*0c30*/  ISETP.GT.U32.AND P6, PT, R4, R14, PT ;  /* 0x0000000e0400720c */ /* 0x000fe20003fc4070 */
[----:B------:R-:W-:Y:S01]  /*0c40*/  IMAD.MOV R5, RZ, RZ, -R5 ;  /* 0x000000ffff057224 */ /* 0x000fe200078e0a05 */
[----:B------:R-:W-:Y:S01]  /*0c50*/  ISETP.GE.AND P3, PT, R7, RZ, PT ;  /* 0x000000ff0700720c */ /* 0x000fe20003f66270 */
[----:B------:R-:W-:-:S02]  /*0c60*/  IMAD.MOV R7, RZ, RZ, -R6 ;  /* 0x000000ffff077224 */ /* 0x000fc400078e0a06 */
[C---:B------:R-:W-:Y:S02]  /*0c70*/  IMAD R16, R4.reuse, R5, R16 ;  /* 0x0000000504107224 */ /* 0x040fe400078e0210 */
[----:B------:R-:W-:Y:S02]  /*0c80*/  IMAD R18, R4, R7, R18 ;  /* 0x0000000704127224 */ /* 0x000fe400078e0212 */
[--C-:B------:R-:W-:Y:S01]  /*0c90*/  @!P5 IMAD.IADD R12, R12, 0x1, -R4.reuse ;  /* 0x000000010c0cd824 */ /* 0x100fe200078e0a04 */
[----:B------:R-:W-:Y:S01]  /*0ca0*/  ISETP.GT.U32.AND P5, PT, R4, R16, PT ;  /* 0x000000100400720c */ /* 0x000fe20003fa4070 */
[----:B------:R-:W-:Y:S02]  /*0cb0*/  VIADD R13, R0, 0x7a ;  /* 0x0000007a000d7836 */ /* 0x000fe40000000000 */
[----:B------:R-:W-:Y:S01]  /*0cc0*/  @!P6 IMAD.IADD R14, R14, 0x1, -R4 ;  /* 0x000000010e0ee824 */ /* 0x000fe200078e0a04 */
[----:B------:R-:W-:Y:S01]  /*0cd0*/  ISETP.GT.U32.AND P6, PT, R4, R18, PT ;  /* 0x000000120400720c */ /* 0x000fe20003fc4070 */
[----:B------:R-:W-:Y:S01]  /*0ce0*/  IMAD.HI.U32 R5, R3, R8, RZ ;  /* 0x0000000803057227 */ /* 0x000fe200078e00ff */
[----:B------:R-:W-:-:S03]  /*0cf0*/  IABS R10, R13 ;  /* 0x0000000d000a7213 */ /* 0x000fc60000000000 */
[----:B------:R-:W-:Y:S02]  /*0d00*/  IMAD.MOV R5, RZ, RZ, -R5 ;  /* 0x000000ffff057224 */ /* 0x000fe400078e0a05 */
[--C-:B------:R-:W-:Y:S02]  /*0d10*/  @!P2 IMAD.IADD R9, R9, 0x1, -R4.reuse ;  /* 0x000000010909a824 */ /* 0x100fe400078e0a04 */
[----:B------:R-:W-:Y:S02]  /*0d20*/  @!P5 IMAD.IADD R16, R16, 0x1, -R4 ;  /* 0x000000011010d824 */ /* 0x000fe400078e0a04 */
[C---:B------:R-:W-:Y:S01]  /*0d30*/  IMAD R8, R4.reuse, R5, R8 ;  /* 0x0000000504087224 */ /* 0x040fe200078e0208 */
[----:B------:R-:W-:Y:S01]  /*0d40*/  ISETP.GT.U32.AND P2, PT, R4, R9, PT ;  /* 0x000000090400720c */ /* 0x000fe20003f44070 */
[----:B------:R-:W-:Y:S01]  /*0d50*/  @!P6 IMAD.IADD R18, R18, 0x1, -R4 ;  /* 0x000000011212e824 */ /* 0x000fe200078e0a04 */
[C---:B------:R-:W-:Y:S01]  /*0d60*/  ISETP.GT.U32.AND P6, PT, R4.reuse, R16, PT ;  /* 0x000000100400720c */ /* 0x040fe20003fc4070 */
[----:B------:R-:W-:Y:S01]  /*0d70*/  IMAD.HI.U32 R5, R3, R10, RZ ;  /* 0x0000000a03057227 */ /* 0x000fe200078e00ff */
[----:B------:R-:W-:-:S03]  /*0d80*/  ISETP.GT.U32.AND P5, PT, R4, R8, PT ;  /* 0x000000080400720c */ /* 0x000fc60003fa4070 */
[----:B------:R-:W-:Y:S02]  /*0d90*/  IMAD.MOV R5, RZ, RZ, -R5 ;  /* 0x000000ffff057224 */ /* 0x000fe400078e0a05 */
[----:B------:R-:W-:-:S04]  /*0da0*/  IMAD.HI.U32 R7, R3, R20, RZ ;  /* 0x0000001403077227 */ /* 0x000fc800078e00ff */
[----:B------:R-:W-:Y:S02]  /*0db0*/  IMAD R10, R4, R5, R10 ;  /* 0x00000005040a7224 */ /* 0x000fe400078e020a */
[----:B------:R-:W-:Y:S02]  /*0dc0*/  @!P6 IMAD.IADD R16, R16, 0x1, -R4 ;  /* 0x000000011010e824 */ /* 0x000fe400078e0a04 */
[----:B------:R-:W-:Y:S01]  /*0dd0*/  IMAD.HI.U32 R5, R3, R22, RZ ;  /* 0x0000001603057227 */ /* 0x000fe200078e00ff */
[----:B------:R-:W-:-:S03]  /*0de0*/  ISETP.GT.U32.AND P6, PT, R4, R10, PT ;  /* 0x0000000a0400720c */ /* 0x000fc60003fc4070 */
[----:B------:R-:W-:Y:S02]  /*0df0*/  IMAD.MOV R7, RZ, RZ, -R7 ;  /* 0x000000ffff077224 */ /* 0x000fe400078e0a07 */
[----:B------:R-:W-:Y:S02]  /*0e00*/  IMAD.MOV R5, RZ, RZ, -R5 ;  /* 0x000000ffff057224 */ /* 0x000fe400078e0a05 */
[----:B------:R-:W-:Y:S01]  /*0e10*/  @!P2 IMAD.IADD R9, R9, 0x1, -R4 ;  /* 0x000000010909a824 */ /* 0x000fe200078e0a04 */
[----:B------:R-:W-:Y:S01]  /*0e20*/  ISETP.GE.AND P2, PT, R0, RZ, PT ;  /* 0x000000ff0000720c */ /* 0x000fe20003f46270 */
[C---:B------:R-:W-:Y:S02]  /*0e30*/  IMAD R20, R4.reuse, R7, R20 ;  /* 0x0000000704147224 */ /* 0x040fe400078e0214 */
[C---:B------:R-:W-:Y:S02]  /*0e40*/  IMAD R22, R4.reuse, R5, R22 ;  /* 0x0000000504167224 */ /* 0x040fe400078e0216 */
[----:B------:R-:W-:Y:S01]  /*0e50*/  @!P4 IMAD.MOV R16, RZ, RZ, -R16 ;  /* 0x000000ffff10c224 */ /* 0x000fe200078e0a10 */
[----:B------:R-:W-:Y:S01]  /*0e60*/  ISETP.GT.U32.AND P4, PT, R4, R20, PT ;  /* 0x000000140400720c */ /* 0x000fe20003f84070 */
[----:B------:R-:W-:Y:S01]  /*0e70*/  @!P6 IMAD.IADD R10, R10, 0x1, -R4 ;  /* 0x000000010a0ae824 */ /* 0x000fe200078e0a04 */
[----:B------:R-:W-:Y:S01]  /*0e80*/  ISETP.GT.U32.AND P6, PT, R4, R22, PT ;  /* 0x000000160400720c */ /* 0x000fe20003fc4070 */
[----:B------:R-:W-:-:S02]  /*0e90*/  IMAD.MOV.U32 R6, RZ, RZ, R9 ;  /* 0x000000ffff067224 */ /* 0x000fc400078e0009 */
[----:B------:R-:W-:-:S04]  /*0ea0*/  IMAD.HI.U32 R7, R3, R88, RZ ;  /* 0x0000005803077227 */ /* 0x000fc800078e00ff */
[----:B------:R-:W-:Y:S01]  /*0eb0*/  @!P2 IMAD.MOV R6, RZ, RZ, -R6 ;  /* 0x000000ffff06a224 */ /* 0x000fe200078e0a06 */
[----:B------:R-:W-:Y:S01]  /*0ec0*/  ISETP.GE.AND P2, PT, R11, RZ, PT ;  /* 0x000000ff0b00720c */ /* 0x000fe20003f46270 */
[----:B------:R-:W-:Y:S02]  /*0ed0*/  VIADD R11, R0, 0x76 ;  /* 0x00000076000b7836 */ /* 0x000fe40000000000 */
[--C-:B------:R-:W-:Y:S01]  /*0ee0*/  @!P4 IMAD.IADD R20, R20, 0x1, -R4.reuse ;  /* 0x000000011414c824 */ /* 0x100fe200078e0a04 */
[----:B------:R-:W-:Y:S01]  /*0ef0*/  ISETP.GT.U32.AND P4, PT, R4, R10, PT ;  /* 0x0000000a0400720c */ /* 0x000fe20003f84070 */
[--C-:B------:R-:W-:Y:S01]  /*0f00*/  @!P6 IMAD.IADD R22, R22, 0x1, -R4.reuse ;  /* 0x000000011616e824 */ /* 0x100fe200078e0a04 */
[----:B------:R-:W-:Y:S01]  /*0f10*/  IABS R90, R11 ;  /* 0x0000000b005a7213 */ /* 0x000fe20000000000 */
[----:B------:R-:W-:Y:S02]  /*0f20*/  @!P5 IMAD.IADD R8, R8, 0x1, -R4 ;  /* 0x000000010808d824 */ /* 0x000fe400078e0a04 */
[----:B------:R-:W-:Y:S01]  /*0f30*/  IMAD.MOV R7, RZ, RZ, -R7 ;  /* 0x000000ffff077224 */ /* 0x000fe200078e0a07 */
[C---:B------:R-:W-:Y:S01]  /*0f40*/  ISETP.GT.U32.AND P6, PT, R4.reuse, R22, PT ;  /* 0x000000160400720c */ /* 0x040fe20003fc4070 */
[----:B------:R-:W-:Y:S01]  /*0f50*/  IMAD.HI.U32 R5, R3, R90, RZ ;  /* 0x0000005a03057227 */ /* 0x000fe200078e00ff */
[----:B------:R-:W-:-:S03]  /*0f60*/  ISETP.GT.U32.AND P5, PT, R4, R8, PT ;  /* 0x000000080400720c */ /* 0x000fc60003fa4070 */
[C---:B------:R-:W-:Y:S02]  /*0f70*/  IMAD R88, R4.reuse, R7, R88 ;  /* 0x0000000704587224 */ /* 0x040fe400078e0258 */
[----:B------:R-:W-:Y:S02]  /*0f80*/  IMAD.MOV R5, RZ, RZ, -R5 ;  /* 0x000000ffff057224 */ /* 0x000fe400078e0a05 */
[----:B------:R-:W-:Y:S01]  /*0f90*/  @!P1 IMAD.MOV R12, RZ, RZ, -R12 ;  /* 0x000000ffff0c9224 */ /* 0x000fe200078e0a0c */
[----:B------:R-:W-:Y:S01]  /*0fa0*/  ISETP.GT.U32.AND P1, PT, R4, R18, PT ;  /* 0x000000120400720c */ /* 0x000fe20003f24070 */
[----:B------:R-:W-:Y:S01]  /*0fb0*/  @!P4 IMAD.IADD R10, R10, 0x1, -R4 ;  /* 0x000000010a0ac824 */ /* 0x000fe200078e0a04 */
[C---:B------:R-:W-:Y:S01]  /*0fc0*/  ISETP.GT.U32.AND P4, PT, R4.reuse, R88, PT ;  /* 0x000000580400720c */ /* 0x040fe20003f84070 */
[----:B------:R-:W-:Y:S02]  /*0fd0*/  IMAD R90, R4, R5, R90 ;  /* 0x00000005045a7224 */ /* 0x000fe400078e025a */
[----:B------:R-:W-:-:S02]  /*0fe0*/  @!P6 IMAD.IADD R22, R22, 0x1, -R4 ;  /* 0x000000011616e824 */ /* 0x000fc400078e0a04 */
[----:B------:R-:W-:Y:S01]  /*0ff0*/  @!P5 IMAD.IADD R8, R8, 0x1, -R4 ;  /* 0x000000010808d824 */ /* 0x000fe200078e0a04 */
[----:B------:R-:W-:Y:S01]  /*1000*/  ISETP.GT.U32.AND P6, PT, R4, R90, PT ;  /* 0x0000005a0400720c */ /* 0x000fe20003fc4070 */
[----:B------:R-:W-:Y:S01]  /*1010*/  @!P0 IMAD.MOV R14, RZ, RZ, -R14 ;  /* 0x000000ffff0e8224 */ /* 0x000fe200078e0a0e */
[----:B------:R-:W-:Y:S01]  /*1020*/  ISETP.GE.AND P5, PT, R17, RZ, PT ;  /* 0x000000ff1100720c */ /* 0x000fe20003fa6270 */
[C---:B------:R-:W-:Y:S01]  /*1030*/  VIADD R17, R0.reuse, 0x73 ;  /* 0x0000007300117836 */ /* 0x040fe20000000000 */
[----:B------:R-:W-:Y:S01]  /*1040*/  ISETP.GE.AND P0, PT, R13, RZ, PT ;  /* 0x000000ff0d00720c */ /* 0x000fe20003f06270 */
[----:B------:R-:W-:Y:S02]  /*1050*/  VIADD R13, R0, 0x75 ;  /* 0x00000075000d7836 */ /* 0x000fe40000000000 */
[--C-:B------:R-:W-:Y:S01]  /*1060*/  @!P1 IMAD.IADD R18, R18, 0x1, -R4.reuse ;  /* 0x0000000112129824 */ /* 0x100fe200078e0a04 */
[----:B------:R-:W-:Y:S01]  /*1070*/  ISETP.GE.AND P1, PT, R15, RZ, PT ;  /* 0x000000ff0f00720c */ /* 0x000fe20003f26270 */
[--C-:B------:R-:W-:Y:S01]  /*1080*/  @!P4 IMAD.IADD R88, R88, 0x1, -R4.reuse ;  /* 0x000000015858c824 */ /* 0x100fe200078e0a04 */
[----:B------:R-:W-:Y:S01]  /*1090*/  IABS R96, R17 ;  /* 0x0000001100607213 */ /* 0x000fe20000000000 */
[----:B------:R-:W-:Y:S01]  /*10a0*/  VIADD R15, R0, 0x74 ;  /* 0x00000074000f7836 */ /* 0x000fe20000000000 */
[----:B------:R-:W-:Y:S01]  /*10b0*/  IABS R92, R13 ;  /* 0x0000000d005c7213 */ /* 0x000fe20000000000 */
[----:B------:R-:W-:Y:S01]  /*10c0*/  @!P6 IMAD.IADD R90, R90, 0x1, -R4 ;  /* 0x000000015a5ae824 */ /* 0x000fe200078e0a04 */
[C---:B------:R-:W-:Y:S01]  /*10d0*/  ISETP.GT.U32.AND P6, PT, R4.reuse, R88, PT ;  /* 0x000000580400720c */ /* 0x040fe20003fc4070 */
[----:B------:R-:W-:Y:S01]  /*10e0*/  @!P3 IMAD.MOV R18, RZ, RZ, -R18 ;  /* 0x000000ffff12b224 */ /* 0x000fe200078e0a12 */
[----:B------:R-:W-:Y:S01]  /*10f0*/  ISETP.GT.U32.AND P3, PT, R4, R20, PT ;  /* 0x000000140400720c */ /* 0x000fe20003f64070 */
[----:B------:R-:W-:Y:S01]  /*1100*/  IMAD.HI.U32 R9, R3, R96, RZ ;  /* 0x0000006003097227 */ /* 0x000fe200078e00ff */
[----:B------:R-:W-:-:S02]  /*1110*/  IABS R94, R15 ;  /* 0x0000000f005e7213 */ /* 0x000fc40000000000 */
[----:B------:R-:W-:Y:S01]  /*1120*/  ISETP.GE.AND P4, PT, R11, RZ, PT ;  /* 0x000000ff0b00720c */ /* 0x000fe20003f86270 */
[----:B------:R-:W-:-:S04]  /*1130*/  IMAD.HI.U32 R5, R3, R92, RZ ;  /* 0x0000005c03057227 */ /* 0x000fc800078e00ff */
[----:B------:R-:W-:Y:S02]  /*1140*/  IMAD.MOV R9, RZ, RZ, -R9 ;  /* 0x000000ffff097224 */ /* 0x000fe400078e0a09 */
[----:B------:R-:W-:-:S04]  /*1150*/  IMAD.HI.U32 R7, R3, R94, RZ ;  /* 0x0000005e03077227 */ /* 0x000fc800078e00ff */
[----:B------:R-:W-:Y:S02]  /*1160*/  IMAD.MOV R5, RZ, RZ, -R5 ;  /* 0x000000ffff057224 */ /* 0x000fe400078e0a05 */
[C---:B------:R-:W-:Y:S02]  /*1170*/  IMAD R96, R4.reuse, R9, R96 ;  /* 0x0000000904607224 */ /* 0x040fe400078e0260 */
[----:B------:R-:W-:Y:S02]  /*1180*/  IMAD.MOV R7, RZ, RZ, -R7 ;  /* 0x000000ffff077224 */ /* 0x000fe400078e0a07 */
[----:B------:R-:W-:Y:S02]  /*1190*/  IMAD R92, R4, R5, R92 ;  /* 0x00000005045c7224 */ /* 0x000fe400078e025c */
[----:B------:R-:W-:Y:S02]  /*11a0*/  VIADD R11, R0, 0x72 ;  /* 0x00000072000b7836 */ /* 0x000fe40000000000 */
[--C-:B------:R-:W-:Y:S01]  /*11b0*/  @!P6 IMAD.IADD R88, R88, 0x1, -R4.reuse ;  /* 0x000000015858e824 */ /* 0x100fe200078e0a04 */
[----:B------:R-:W-:Y:S01]  /*11c0*/  ISETP.GT.U32.AND P6, PT, R4, R96, PT ;  /* 0x000000600400720c */ /* 0x000fe20003fc4070 */
[----:B------:R-:W-:Y:S01]  /*11d0*/  @!P3 IMAD.IADD R20, R20, 0x1, -R4 ;  /* 0x000000011414b824 */ /* 0x000fe200078e0a04 */
[----:B------:R-:W-:Y:S01]  /*11e0*/  IABS R98, R11 ;  /* 0x0000000b00627213 */ /* 0x000fe20000000000 */
[C---:B------:R-:W-:Y:S01]  /*11f0*/  IMAD R94, R4.reuse, R7, R94 ;  /* 0x00000007045e7224 */ /* 0x040fe200078e025e */
[----:B------:R-:W-:Y:S01]  /*1200*/  ISETP.GE.AND P3, PT, R19, RZ, PT ;  /* 0x000000ff1300720c */ /* 0x000fe20003f66270 */
[----:B------:R-:W-:Y:S01]  /*1210*/  @!P2 IMAD.MOV R8, RZ, RZ, -R8 ;  /* 0x000000ffff08a224 */ /* 0x000fe200078e0a08 */
[C---:B------:R-:W-:Y:S01]  /*1220*/  ISETP.GT.U32.AND P2, PT, R4.reuse, R92, PT ;  /* 0x0000005c0400720c */ /* 0x040fe20003f44070 */
[----:B------:R-:W-:Y:S01]  /*1230*/  @!P0 IMAD.MOV R10, RZ, RZ, -R10 ;  /* 0x000000ffff0a8224 */ /* 0x000fe200078e0a0a */
[C---:B------:R-:W-:Y:S01]  /*1240*/  ISETP.GT.U32.AND P0, PT, R4.reuse, R90, PT ;  /* 0x0000005a0400720c */ /* 0x040fe20003f04070 */
[----:B------:R-:W-:Y:S01]  /*1250*/  @!P1 IMAD.MOV R20, RZ, RZ, -R20 ;  /* 0x000000ffff149224 */ /* 0x000fe200078e0a14 */
[----:B------:R-:W-:Y:S01]  /*1260*/  ISETP.GT.U32.AND P1, PT, R4, R94, PT ;  /* 0x0000005e0400720c */ /* 0x000fe20003f24070 */
[----:B------:R-:W-:-:S04]  /*1270*/  IMAD.HI.U32 R5, R3, R98, RZ ;  /* 0x0000006203057227 */ /* 0x000fc800078e00ff */
[----:B------:R-:W-:Y:S02]  /*1280*/  IMAD.MOV R7, RZ, RZ, -R5 ;  /* 0x000000ffff077224 */ /* 0x000fe400078e0a05 */
[--C-:B------:R-:W-:Y:S02]  /*1290*/  @!P6 IMAD.IADD R96, R96, 0x1, -R4.reuse ;  /* 0x000000016060e824 */ /* 0x100fe400078e0a04 */
[----:B------:R-:W-:Y:S02]  /*12a0*/  VIADD R9, R0, 0x71 ;  /* 0x0000007100097836 */ /* 0x000fe40000000000 */
[--C-:B------:R-:W-:Y:S01]  /*12b0*/  @!P0 IMAD.IADD R90, R90, 0x1, -R4.reuse ;  /* 0x000000015a5a8824 */ /* 0x100fe200078e0a04 */
[----:B------:R-:W-:Y:S01]  /*12c0*/  ISETP.GE.AND P0, PT, R15, RZ, PT ;  /* 0x000000ff0f00720c */ /* 0x000fe20003f06270 */
[----:B------:R-:W-:Y:S01]  /*12d0*/  @!P2 IMAD.IADD R92, R92, 0x1, -R4 ;  /* 0x000000015c5ca824 */ /* 0x000fe200078e0a04 */
[----:B------:R-:W-:Y:S01]  /*12e0*/  IABS R122, R9 ;  /* 0x00000009007a7213 */ /* 0x000fe20000000000 */
[C---:B------:R-:W-:Y:S01]  /*12f0*/  IMAD R98, R4.reuse, R7, R98 ;  /* 0x0000000704627224 */ /* 0x040fe200078e0262 */
[----:B------:R-:W-:Y:S01]  /*1300*/  ISETP.GE.AND P2, PT, R17, RZ, PT ;  /* 0x000000ff1100720c */ /* 0x000fe20003f46270 */
[----:B------:R-:W-:Y:S01]  /*1310*/  @!P3 IMAD.MOV R88, RZ, RZ, -R88 ;  /* 0x000000ffff58b224 */ /* 0x000fe200078e0a58 */
[----:B------:R-:W-:Y:S01]  /*1320*/  ISETP.GT.U32.AND P3, PT, R4, R96, PT ;  /* 0x000000600400720c */ /* 0x000fe20003f64070 */
[----:B------:R-:W-:Y:S01]  /*1330*/  @!P1 IMAD.IADD R94, R94, 0x1, -R4 ;  /* 0x000000015e5e9824 */ /* 0x000fe200078e0a04 */
[C---:B------:R-:W-:Y:S01]  /*1340*/  ISETP.GT.U32.AND P1, PT, R4.reuse, R92, PT ;  /* 0x0000005c0400720c */ /* 0x040fe20003f24070 */
[----:B------:R-:W-:Y:S01]  /*1350*/  @!P4 IMAD.MOV R90, RZ, RZ, -R90 ;  /* 0x000000ffff5ac224 */ /* 0x000fe200078e0a5a */
[----:B------:R-:W-:Y:S01]  /*1360*/  ISETP.GT.U32.AND P4, PT, R4, R98, PT ;  /* 0x000000620400720c */ /* 0x000fe20003f84070 */
[----:B------:R-:W-:Y:S01]  /*1370*/  @!P5 IMAD.MOV R22, RZ, RZ, -R22 ;  /* 0x000000ffff16d224 */ /* 0x000fe200078e0a16 */
[----:B------:R-:W-:Y:S01]  /*1380*/  ISETP.GE.AND P5, PT, R13, RZ, PT ;  /* 0x000000ff0d00720c */ /* 0x000fe20003fa6270 */
[----:B------:R-:W-:Y:S01]  /*1390*/  VIADD R13, R0, 0x70 ;  /* 0x00000070000d7836 */ /* 0x000fe20000000000 */
[----:B------:R-:W-:Y:S01]  /*13a0*/  ISETP.GT.U32.AND P6, PT, R4, R94, PT ;  /* 0x0000005e0400720c */ /* 0x000fe20003fc4070 */
[----:B------:R-:W-:-:S03]  /*13b0*/  IMAD.HI.U32 R5, R3, R122, RZ ;  /* 0x0000007a03057227 */ /* 0x000fc600078e00ff */
[----:B------:R-:W-:Y:S01]  /*13c0*/  IABS R124, R13 ;  /* 0x0000000d007c7213 */ /* 0x000fe20000000000 */
[----:B------:R-:W-:Y:S02]  /*13d0*/  IMAD.MOV R5, RZ, RZ, -R5 ;  /* 0x000000ffff057224 */ /* 0x000fe400078e0a05 */
[----:B------:R-:W-:Y:S01]  /*13e0*/  @!P3 IMAD.IADD R96, R96, 0x1, -R4 ;  /* 0x000000016060b824 */ /* 0x000fe200078e0a04 */
[----:B------:R-:W-:Y:S01]  /*13f0*/  ISETP.GE.AND P3, PT, R9, RZ, PT ;  /* 0x000000ff0900720c */ /* 0x000fe20003f66270 */
[----:B------:R-:W-:Y:S02]  /*1400*/  IMAD R122, R4, R5, R122 ;  /* 0x00000005047a7224 */ /* 0x000fe400078e027a */
[--C-:B------:R-:W-:Y:S01]  /*1410*/  @!P1 IMAD.IADD R92, R92, 0x1, -R4.reuse ;  /* 0x000000015c5c9824 */ /* 0x100fe200078e0a04 */
[----:B------:R-:W-:Y:S01]  /*1420*/  ISETP.GE.AND P1, PT, R11, RZ, PT ;  /* 0x000000ff0b00720c */ /* 0x000fe20003f26270 */
[----:B------:R-:W-:Y:S02]  /*1430*/  VIADD R9, R0, 0x6e ;  /* 0x0000006e00097836 */ /* 0x000fe40000000000 */
[----:B------:R-:W-:Y:S01]  /*1440*/  @!P4 IMAD.IADD R98, R98, 0x1, -R4 ;  /* 0x000000016262c824 */ /* 0x000fe200078e0a04 */
[----:B------:R-:W-:Y:S01]  /*1450*/  ISETP.GE.AND P4, PT, R13, RZ, PT ;  /* 0x000000ff0d00720c */ /* 0x000fe20003f86270 */
[----:B------:R-:W-:Y:S01]  /*1460*/  IMAD.HI.U32 R5, R3, R124, RZ ;  /* 0x0000007c03057227 */ /* 0x000fe200078e00ff */
[----:B------:R-:W-:-:S03]  /*1470*/  IABS R128, R9 ;  /* 0x0000000900807213 */ /* 0x000fc60000000000 */
[----:B------:R-:W-:Y:S01]  /*1480*/  @!P6 IMAD.IADD R94, R94, 0x1, -R4 ;  /* 0x000000015e5ee824 */ /* 0x000fe200078e0a04 */
[C---:B------:R-:W-:Y:S01]  /*1490*/  ISETP.GT.U32.AND P6, PT, R4.reuse, R122, PT ;  /* 0x0000007a0400720c */ /* 0x040fe20003fc4070 */
[----:B------:R-:W-:Y:S01]  /*14a0*/  @!P5 IMAD.MOV R92, RZ, RZ, -R92 ;  /* 0x000000ffff5cd224 */ /* 0x000fe200078e0a5c */
[----:B------:R-:W-:Y:S01]  /*14b0*/  ISETP.GT.U32.AND P5, PT, R4, R98, PT ;  /* 0x000000620400720c */ /* 0x000fe20003fa4070 */
[----:B------:R-:W-:Y:S02]  /*14c0*/  IMAD.MOV R5, RZ, RZ, -R5 ;  /* 0x000000ffff057224 */ /* 0x000fe400078e0a05 */
[----:B------:R-:W-:Y:S02]  /*14d0*/  VIADD R15, R0, 0x6f ;  /* 0x0000006f000f7836 */ /* 0x000fe40000000000 */
[----:B------:R-:W-:Y:S02]  /*14e0*/  IMAD R124, R4, R5, R124 ;  /* 0x00000005047c7224 */ /* 0x000fe400078e027c */
[----:B------:R-:W-:Y:S01]  /*14f0*/  IMAD.HI.U32 R5, R3, R128, RZ ;  /* 0x0000008003057227 */ /* 0x000fe200078e00ff */
[----:B------:R-:W-:-:S03]  /*1500*/  IABS R126, R15 ;  /* 0x0000000f007e7213 */ /* 0x000fc60000000000 */
[----:B------:R-:W-:Y:S02]  /*1510*/  IMAD.MOV R5, RZ, RZ, -R5 ;  /* 0x000000ffff057224 */ /* 0x000fe400078e0a05 */
[--C-:B------:R-:W-:Y:S02]  /*1520*/  @!P6 IMAD.IADD R122, R122, 0x1, -R4.reuse ;  /* 0x000000017a7ae824 */ /* 0x100fe400078e0a04 */
[----:B------:R-:W-:Y:S02]  /*1530*/  @!P5 IMAD.IADD R98, R98, 0x1, -R4 ;  /* 0x000000016262d824 */ /* 0x000fe400078e0a04 */
[C---:B------:R-:W-:Y:S01]  /*1540*/  IMAD R128, R4.reuse, R5, R128 ;  /* 0x0000000504807224 */ /* 0x040fe200078e0280 */
[----:B------:R-:W-:Y:S01]  /*1550*/  ISETP.GT.U32.AND P6, PT, R4, R122, PT ;  /* 0x0000007a0400720c */ /* 0x000fe20003fc4070 */
[----:B------:R-:W-:-:S04]  /*1560*/  IMAD.HI.U32 R7, R3, R126, RZ ;  /* 0x0000007e03077227 */ /* 0x000fc800078e00ff */
[----:B------:R-:W-:Y:S01]  /*1570*/  @!P1 IMAD.MOV R98, RZ, RZ, -R98 ;  /* 0x000000ffff629224 */ /* 0x000fe200078e0a62 */
[C---:B------:R-:W-:Y:S01]  /*1580*/  ISETP.GT.U32.AND P1, PT, R4.reuse, R128, PT ;  /* 0x000000800400720c */ /* 0x040fe20003f24070 */
[----:B------:R-:W-:Y:S02]  /*1590*/  IMAD.MOV R7, RZ, RZ, -R7 ;  /* 0x000000ffff077224 */ /* 0x000fe400078e0a07 */
[----:B------:R-:W-:Y:S01]  /*15a0*/  @!P0 IMAD.MOV R94, RZ, RZ, -R94 ;  /* 0x000000ffff5e8224 */ /* 0x000fe200078e0a5e */
[C---:B------:R-:W-:Y:S01]  /*15b0*/  ISETP.GT.U32.AND P0, PT, R4.reuse, R124, PT ;  /* 0x0000007c0400720c */ /* 0x040fe20003f04070 */
[----:B------:R-:W-:Y:S02]  /*15c0*/  IMAD R126, R4, R7, R126 ;  /* 0x00000007047e7224 */ /* 0x000fe400078e027e */
[----:B------:R-:W-:Y:S02]  /*15d0*/  VIADD R11, R0, 0x6c ;  /* 0x0000006c000b7836 */ /* 0x000fe40000000000 */
[--C-:B------:R-:W-:Y:S01]  /*15e0*/  @!P6 IMAD.IADD R122, R122, 0x1, -R4.reuse ;  /* 0x000000017a7ae824 */ /* 0x100fe200078e0a04 */
[----:B------:R-:W-:Y:S01]  /*15f0*/  ISETP.GT.U32.AND P5, PT, R4, R126, PT ;  /* 0x0000007e0400720c */ /* 0x000fe20003fa4070 */
[----:B------:R-:W-:Y:S01]  /*1600*/  VIADD R7, R0, 0x6d ;  /* 0x0000006d00077836 */ /* 0x000fe20000000000 */
[----:B------:R-:W-:Y:S01]  /*1610*/  IABS R132, R11 ;  /* 0x0000000b00847213 */ /* 0x000fe20000000000 */
[----:B------:R-:W-:Y:S01]  /*1620*/  @!P1 IMAD.IADD R128, R128, 0x1, -R4 ;  /* 0x0000000180809824 */ /* 0x000fe200078e0a04 */
[----:B------:R-:W-:Y:S01]  /*1630*/  ISETP.GE.AND P6, PT, R9, RZ, PT ;  /* 0x000000ff0900720c */ /* 0x000fe20003fc6270 */
[----:B------:R-:W-:Y:S01]  /*1640*/  @!P3 IMAD.MOV R122, RZ, RZ, -R122 ;  /* 0x000000ffff7ab224 */ /* 0x000fe200078e0a7a */
[----:B------:R-:W-:Y:S01]  /*1650*/  IABS R130, R7 ;  /* 0x0000000700827213 */ /* 0x000fe20000000000 */
[----:B------:R-:W-:Y:S01]  /*1660*/  @!P0 IMAD.IADD R124, R124, 0x1, -R4 ;  /* 0x000000017c7c8824 */ /* 0x000fe200078e0a04 */
[----:B------:R-:W-:Y:S01]  /*1670*/  ISETP.GE.AND P3, PT, R7, RZ, PT ;  /* 0x000000ff0700720c */ /* 0x000fe20003f66270 */
[----:B------:R-:W-:Y:S01]  /*1680*/  IMAD.HI.U32 R7, R3, R132, RZ ;  /* 0x0000008403077227 */ /* 0x000fe200078e00ff */
[----:B------:R-:W-:-:S02]  /*1690*/  ISETP.GT.U32.AND P1, PT, R4, R128, PT ;  /* 0x000000800400720c */ /* 0x000fc40003f24070 */
[----:B------:R-:W-:Y:S01]  /*16a0*/  ISETP.GT.U32.AND P0, PT, R4, R124, PT ;  /* 0x0000007c0400720c */ /* 0x000fe20003f04070 */
[----:B------:R-:W-:Y:S02]  /*16b0*/  IMAD.MOV R7, RZ, RZ, -R7 ;  /* 0x000000ffff077224 */ /* 0x000fe400078e0a07 */
[----:B------:R-:W-:Y:S02]  /*16c0*/  @!P5 IMAD.IADD R126, R126, 0x1, -R4 ;  /* 0x000000017e7ed824 */ /* 0x000fe400078e0a04 */
[----:B------:R-:W-:Y:S02]  /*16d0*/  IMAD R132, R4, R7, R132 ;  /* 0x0000000704847224 */ /* 0x000fe400078e0284 */
[----:B------:R-:W-:Y:S01]  /*16e0*/  VIADD R13, R0, 0x6b ;  /* 0x0000006b000d7836 */ /* 0x000fe20000000000 */
[----:B------:R-:W-:Y:S01]  /*16f0*/  ISETP.GT.U32.AND P5, PT, R4, R126, PT ;  /* 0x0000007e0400720c */ /* 0x000fe20003fa4070 */
[----:B------:R-:W-:-:S03]  /*1700*/  IMAD.HI.U32 R5, R3, R130, RZ ;  /* 0x0000008203057227 */ /* 0x000fc600078e00ff */
[----:B------:R-:W-:Y:S01]  /*1710*/  IABS R134, R13 ;  /* 0x0000000d00867213 */ /* 0x000fe20000000000 */
[----:B------:R-:W-:Y:S01]  /*1720*/  @!P1 IMAD.IADD R128, R128, 0x1, -R4 ;  /* 0x0000000180809824 */ /* 0x000fe200078e0a04 */
[----:B------:R-:W-:Y:S01]  /*1730*/  ISETP.GT.U32.AND P1, PT, R4, R132, PT ;  /* 0x000000840400720c */ /* 0x000fe20003f24070 */
[----:B------:R-:W-:Y:S01]  /*1740*/  @!P2 IMAD.MOV R96, RZ, RZ, -R96 ;  /* 0x000000ffff60a224 */ /* 0x000fe200078e0a60 */
[----:B------:R-:W-:Y:S01]  /*1750*/  ISETP.GE.AND P2, PT, R15, RZ, PT ;  /* 0x000000ff0f00720c */ /* 0x000fe20003f46270 */
[----:B------:R-:W-:Y:S02]  /*1760*/  IMAD.MOV R5, RZ, RZ, -R5 ;  /* 0x000000ffff057224 */ /* 0x000fe400078e0a05 */
[----:B------:R-:W-:Y:S01]  /*1770*/  @!P0 IMAD.IADD R124, R124, 0x1, -R4 ;  /* 0x000000017c7c8824 */ /* 0x000fe200078e0a04 */
[----:B------:R-:W-:Y:S01]  /*1780*/  ISETP.GE.AND P0, PT, R11, RZ, PT ;  /* 0x000000ff0b00720c */ /* 0x000fe20003f06270 */
[----:B------:R-:W-:Y:S02]  /*1790*/  IMAD R130, R4, R5, R130 ;  /* 0x0000000504827224 */ /* 0x000fe400078e0282 */
[----:B------:R-:W-:-:S04]  /*17a0*/  IMAD.HI.U32 R9, R3, R134, RZ ;  /* 0x0000008603097227 */ /* 0x000fc800078e00ff */
[----:B------:R-:W-:Y:S02]  /*17b0*/  VIADD R5, R0, 0x6a ;  /* 0x0000006a00057836 */ /* 0x000fe40000000000 */
[----:B------:R-:W-:Y:S01]  /*17c0*/  @!P5 IMAD.IADD R126, R126, 0x1, -R4 ;  /* 0x000000017e7ed824 */ /* 0x000fe200078e0a04 */
[----:B------:R-:W-:Y:S01]  /*17d0*/  ISETP.GE.AND P5, PT, R13, RZ, PT ;  /* 0x000000ff0d00720c */ /* 0x000fe20003fa6270 */
[----:B------:R-:W-:Y:S01]  /*17e0*/  @!P4 IMAD.MOV R124, RZ, RZ, -R124 ;  /* 0x000000ffff7cc224 */ /* 0x000fe200078e0a7c */
[----:B------:R-:W-:Y:S01]  /*17f0*/  ISETP.GT.U32.AND P4, PT, R4, R130, PT ;  /* 0x000000820400720c */ /* 0x000fe20003f84070 */
[----:B------:R-:W-:Y:S01]  /*1800*/  IMAD.MOV R9, RZ, RZ, -R9 ;  /* 0x000000ffff097224 */ /* 0x000fe200078e0a09 */
[----:B------:R-:W-:Y:S01]  /*1810*/  IABS R136, R5 ;  /* 0x0000000500887213 */ /* 0x000fe20000000000 */
[----:B------:R-:W-:Y:S02]  /*1820*/  VIADD R13, R0, 0x69 ;  /* 0x00000069000d7836 */ /* 0x000fe40000000000 */
[----:B------:R-:W-:-:S02]  /*1830*/  @!P1 IMAD.IADD R132, R132, 0x1, -R4 ;  /* 0x0000000184849824 */ /* 0x000fc400078e0a04 */
[C---:B------:R-:W-:Y:S01]  /*1840*/  IMAD R134, R4.reuse, R9, R134 ;  /* 0x0000000904867224 */ /* 0x040fe200078e0286 */
[----:B------:R-:W-:Y:S01]  /*1850*/  IABS R138, R13 ;  /* 0x0000000d008a7213 */ /* 0x000fe20000000000 */
[----:B------:R-:W-:Y:S01]  /*1860*/  @!P2 IMAD.MOV R126, RZ, RZ, -R126 ;  /* 0x000000ffff7ea224 */ /* 0x000fe200078e0a7e */
[----:B------:R-:W-:Y:S01]  /*1870*/  ISETP.GE.AND P2, PT, R5, RZ, PT ;  /* 0x000000ff0500720c */ /* 0x000fe20003f46270 */
[----:B------:R-:W-:Y:S01]  /*1880*/  IMAD.HI.U32 R5, R3, R136, RZ ;  /* 0x0000008803057227 */ /* 0x000fe200078e00ff */
[----:B------:R-:W-:-:S03]  /*1890*/  ISETP.GT.U32.AND P1, PT, R4, R132, PT ;  /* 0x000000840400720c */ /* 0x000fc60003f24070 */
[----:B------:R-:W-:Y:S01]  /*18a0*/  @!P6 IMAD.MOV R128, RZ, RZ, -R128 ;  /* 0x000000ffff80e224 */ /* 0x000fe200078e0a80 */
[----:B------:R-:W-:Y:S01]  /*18b0*/  ISETP.GT.U32.AND P6, PT, R4, R134, PT ;  /* 0x000000860400720c */ /* 0x000fe20003fc4070 */
[----:B------:R-:W-:Y:S02]  /*18c0*/  VIADD R17, R0, 0x67 ;  /* 0x0000006700117836 */ /* 0x000fe40000000000 */
[----:B------:R-:W-:-:S03]  /*18d0*/  IMAD.HI.U32 R7, R3, R138, RZ ;  /* 0x0000008a03077227 */ /* 0x000fc600078e00ff */
[----:B------:R-:W-:Y:S01]  /*18e0*/  IABS R142, R17 ;  /* 0x00000011008e7213 */ /* 0x000fe20000000000 */
[----:B------:R-:W-:Y:S02]  /*18f0*/  IMAD.MOV R5, RZ, RZ, -R5 ;  /* 0x000000ffff057224 */ /* 0x000fe400078e0a05 */
[----:B------:R-:W-:Y:S02]  /*1900*/  @!P4 IMAD.IADD R130, R130, 0x1, -R4 ;  /* 0x000000018282c824 */ /* 0x000fe400078e0a04 */
[----:B------:R-:W-:Y:S02]  /*1910*/  IMAD.MOV R7, RZ, RZ, -R7 ;  /* 0x000000ffff077224 */ /* 0x000fe400078e0a07 */
[C---:B------:R-:W-:Y:S01]  /*1920*/  IMAD R136, R4.reuse, R5, R136 ;  /* 0x0000000504887224 */ /* 0x040fe200078e0288 */
[C---:B------:R-:W-:Y:S01]  /*1930*/  ISETP.GT.U32.AND P4, PT, R4.reuse, R130, PT ;  /* 0x000000820400720c */ /* 0x040fe20003f84070 */
[----:B------:R-:W-:Y:S02]  /*1940*/  IMAD R138, R4, R7, R138 ;  /* 0x00000007048a7224 */ /* 0x000fe400078e028a */
[----:B------:R-:W-:Y:S01]  /*1950*/  @!P1 IMAD.IADD R132, R132, 0x1, -R4 ;  /* 0x0000000184849824 */ /* 0x000fe200078e0a04 */
[----:B------:R-:W-:Y:S01]  /*1960*/  ISETP.GT.U32.AND P1, PT, R4, R136, PT ;  /* 0x000000880400720c */ /* 0x000fe20003f24070 */
[----:B------:R-:W-:-:S04]  /*1970*/  IMAD.HI.U32 R11, R3, R142, RZ ;  /* 0x0000008e030b7227 */ /* 0x000fc800078e00ff */
[----:B------:R-:W-:Y:S01]  /*1980*/  @!P6 IMAD.IADD R134, R134, 0x1, -R4 ;  /* 0x000000018686e824 */ /* 0x000fe200078e0a04 */
[----:B------:R-:W-:Y:S01]  /*1990*/  ISETP.GT.U32.AND P6, PT, R4, R138, PT ;  /* 0x0000008a0400720c */ /* 0x000fe20003fc4070 */
[----:B------:R-:W-:Y:S02]  /*19a0*/  IMAD.MOV R11, RZ, RZ, -R11 ;  /* 0x000000ffff0b7224 */ /* 0x000fe400078e0a0b */
[----:B------:R-:W-:Y:S02]  /*19b0*/  VIADD R15, R0, 0x68 ;  /* 0x00000068000f7836 */ /* 0x000fe40000000000 */
[----:B------:R-:W-:Y:S02]  /*19c0*/  IMAD R142, R4, R11, R142 ;  /* 0x0000000b048e7224 */ /* 0x000fe400078e028e */
[----:B------:R-:W-:Y:S01]  /*19d0*/  VIADD R11, R0, 0x66 ;  /* 0x00000066000b7836 */ /* 0x000fe20000000000 */
[----:B------:R-:W-:Y:S01]  /*19e0*/  IABS R140, R15 ;  /* 0x0000000f008c7213 */ /* 0x000fe20000000000 */
[--C-:B------:R-:W-:Y:S01]  /*19f0*/  @!P4 IMAD.IADD R130, R130, 0x1, -R4.reuse ;  /* 0x000000018282c824 */ /* 0x100fe200078e0a04 */
[----:B------:R-:W-:Y:S01]  /*1a00*/  ISETP.GE.AND P4, PT, R13, RZ, PT ;  /* 0x000000ff0d00720c */ /* 0x000fe20003f86270 */
[----:B------:R-:W-:Y:S01]  /*1a10*/  VIADD R13, R0, 0x65 ;  /* 0x00000065000d7836 */ /* 0x000fe20000000000 */
[----:B------:R-:W-:Y:S01]  /*1a20*/  IABS R144, R11 ;  /* 0x0000000b00907213 */ /* 0x000fe20000000000 */
[----:B------:R-:W-:Y:S01]  /*1a30*/  @!P1 IMAD.IADD R136, R136, 0x1, -R4 ;  /* 0x0000000188889824 */ /* 0x000fe200078e0a04 */
[----:B------:R-:W-:Y:S01]  /*1a40*/  ISETP.GT.U32.AND P1, PT, R4, R134, PT ;  /* 0x000000860400720c */ /* 0x000fe20003f24070 */
[----:B------:R-:W-:Y:S01]  /*1a50*/  IMAD.HI.U32 R9, R3, R140, RZ ;  /* 0x0000008c03097227 */ /* 0x000fe200078e00ff */
[----:B------:R-:W-:-:S03]  /*1a60*/  IABS R146, R13 ;  /* 0x0000000d00927213 */ /* 0x000fc60000000000 */
[----:B------:R-:W-:Y:S02]  /*1a70*/  @!P6 IMAD.IADD R138, R138, 0x1, -R4 ;  /* 0x000000018a8ae824 */ /* 0x000fe400078e0a04 */
[----:B------:R-:W-:Y:S01]  /*1a80*/  @!P3 IMAD.MOV R130, RZ, RZ, -R130 ;  /* 0x000000ffff82b224 */ /* 0x000fe200078e0a82 */
[C---:B------:R-:W-:Y:S01]  /*1a90*/  ISETP.GT.U32.AND P3, PT, R4.reuse, R136, PT ;  /* 0x000000880400720c */ /* 0x040fe20003f64070 */
[----:B------:R-:W-:Y:S01]  /*1aa0*/  IMAD.MOV R9, RZ, RZ, -R9 ;  /* 0x000000ffff097224 */ /* 0x000fe200078e0a09 */
[----:B------:R-:W-:Y:S01]  /*1ab0*/  ISETP.GT.U32.AND P6, PT, R4, R138, PT ;  /* 0x0000008a0400720c */ /* 0x000fe20003fc4070 */
[----:B------:R-:W-:-:S04]  /*1ac0*/  IMAD.HI.U32 R5, R3, R144, RZ ;  /* 0x0000009003057227 */ /* 0x000fc800078e00ff */
[----:B------:R-:W-:Y:S02]  /*1ad0*/  IMAD R140, R4, R9, R140 ;  /* 0x00000009048c7224 */ /* 0x000fe400078e028c */
[----:B------:R-:W-:-:S04]  /*1ae0*/  IMAD.HI.U32 R7, R3, R146, RZ ;  /* 0x0000009203077227 */ /* 0x000fc800078e00ff */
[----:B------:R-:W-:Y:S02]  /*1af0*/  IMAD.MOV R5, RZ, RZ, -R5 ;  /* 0x000000ffff057224 */ /* 0x000fe400078e0a05 */
[----:B------:R-:W-:Y:S02]  /*1b00*/  IMAD.MOV R9, RZ, RZ, -R7 ;  /* 0x000000ffff097224 */ /* 0x000fe400078e0a07 */
[----:B------:R-:W-:Y:S01]  /*1b10*/  @!P0 IMAD.MOV R132, RZ, RZ, -R132 ;  /* 0x000000ffff848224 */ /* 0x000fe200078e0a84 */
[----:B------:R-:W-:Y:S01]  /*1b20*/  ISETP.GT.U32.AND P0, PT, R4, R140, PT ;  /* 0x0000008c0400720c */ /* 0x000fe20003f04070 */
[----:B------:R-:W-:Y:S01]  /*1b30*/  @!P1 IMAD.IADD R134, R134, 0x1, -R4 ;  /* 0x0000000186869824 */ /* 0x000fe200078e0a04 */
[C---:B------:R-:W-:Y:S01]  /*1b40*/  ISETP.GT.U32.AND P1, PT, R4.reuse, R142, PT ;  /* 0x0000008e0400720c */ /* 0x040fe20003f24070 */
[C---:B------:R-:W-:Y:S02]  /*1b50*/  IMAD R144, R4.reuse, R5, R144 ;  /* 0x0000000504907224 */ /* 0x040fe400078e0290 */
[----:B------:R-:W-:-:S02]  /*1b60*/  IMAD R146, R4, R9, R146 ;  /* 0x0000000904927224 */ /* 0x000fc400078e0292 */
[--C-:B------:R-:W-:Y:S01]  /*1b70*/  @!P3 IMAD.IADD R136, R136, 0x1, -R4.reuse ;  /* 0x000000018888b824 */ /* 0x100fe200078e0a04 */
[----:B------:R-:W-:Y:S01]  /*1b80*/  ISETP.GT.U32.AND P3, PT, R4, R144, PT ;  /* 0x000000900400720c */ /* 0x000fe20003f64070 */
[--C-:B------:R-:W-:Y:S01]  /*1b90*/  @!P6 IMAD.IADD R138, R138, 0x1, -R4.reuse ;  /* 0x000000018a8ae824 */ /* 0x100fe200078e0a04 */
[----:B------:R-:W-:Y:S01]  /*1ba0*/  ISETP.GT.U32.AND P6, PT, R4, R146, PT ;  /* 0x000000920400720c */ /* 0x000fe20003fc4070 */
[----:B------:R-:W-:Y:S02]  /*1bb0*/  VIADD R19, R0, 0x64 ;  /* 0x0000006400137836 */ /* 0x000fe40000000000 */
[--C-:B------:R-:W-:Y:S01]  /*1bc0*/  @!P0 IMAD.IADD R140, R140, 0x1, -R4.reuse ;  /* 0x000000018c8c8824 */ /* 0x100fe200078e0a04 */
[----:B------:R-:W-:Y:S01]  /*1bd0*/  ISETP.GE.AND P0, PT, R15, RZ, PT ;  /* 0x000000ff0f00720c */ /* 0x000fe20003f06270 */
[----:B------:R-:W-:Y:S01]  /*1be0*/  @!P1 IMAD.IADD R142, R142, 0x1, -R4 ;  /* 0x000000018e8e9824 */ /* 0x000fe200078e0a04 */
[----:B------:R-:W-:Y:S01]  /*1bf0*/  IABS R148, R19 ;  /* 0x0000001300947213 */ /* 0x000fe20000000000 */
[----:B------:R-:W-:Y:S01]  /*1c00*/  @!P5 IMAD.MOV R134, RZ, RZ, -R134 ;  /* 0x000000ffff86d224 */ /* 0x000fe200078e0a86 */
[----:B------:R-:W-:Y:S01]  /*1c10*/  ISETP.GE.AND P1, PT, R17, RZ, PT ;  /* 0x000000ff1100720c */ /* 0x000fe20003f26270 */
[----:B------:R-:W-:Y:S01]  /*1c20*/  IMAD.HI.U32 R7, R3, R150, RZ ;  /* 0x0000009603077227 */ /* 0x000fe200078e00ff */
[----:B------:R-:W-:-:S03]  /*1c30*/  ISETP.GT.U32.AND P5, PT, R4, R142, PT ;  /* 0x0000008e0400720c */ /* 0x000fc60003fa4070 */
[--C-:B------:R-:W-:Y:S01]  /*1c40*/  @!P3 IMAD.IADD R144, R144, 0x1, -R4.reuse ;  /* 0x000000019090b824 */ /* 0x100fe200078e0a04 */
[----:B------:R-:W-:Y:S01]  /*1c50*/  ISETP.GT.U32.AND P3, PT, R4, R140, PT ;  /* 0x0000008c0400720c */ /* 0x000fe20003f64070 */
[----:B------:R-:W-:Y:S02]  /*1c60*/  @!P6 IMAD.IADD R146, R146, 0x1, -R4 ;  /* 0x000000019292e824 */ /* 0x000fe400078e0a04 */
[----:B------:R-:W-:Y:S01]  /*1c70*/  IMAD.MOV R7, RZ, RZ, -R7 ;  /* 0x000000ffff077224 */ /* 0x000fe200078e0a07 */
[----:B------:R-:W-:Y:S01]  /*1c80*/  ISETP.GT.U32.AND P6, PT, R4, R144, PT ;  /* 0x000000900400720c */ /* 0x000fe20003fc4070 */
[----:B------:R-:W-:Y:S02]  /*1c90*/  VIADD R9, R0, 0x62 ;  /* 0x0000006200097836 */ /* 0x000fe40000000000 */
[----:B------:R-:W-:-:S03]  /*1ca0*/  IMAD.HI.U32 R5, R3, R148, RZ ;  /* 0x0000009403057227 */ /* 0x000fc600078e00ff */
[----:B------:R-:W-:Y:S01]  /*1cb0*/  IABS R170, R9 ;  /* 0x0000000900aa7213 */ /* 0x000fe20000000000 */
[----:B------:R-:W-:Y:S02]  /*1cc0*/  IMAD R150, R4, R7, R150 ;  /* 0x0000000704967224 */ /* 0x000fe400078e0296 */
[----:B------:R-:W-:Y:S02]  /*1cd0*/  VIADD R15, R0, 0x61 ;  /* 0x00000061000f7836 */ /* 0x000fe40000000000 */
[----:B------:R-:W-:Y:S02]  /*1ce0*/  IMAD.MOV R5, RZ, RZ, -R5 ;  /* 0x000000ffff057224 */ /* 0x000fe400078e0a05 */
[----:B------:R-:W-:Y:S01]  /*1cf0*/  @!P2 IMAD.MOV R136, RZ, RZ, -R136 ;  /* 0x000000ffff88a224 */ /* 0x000fe200078e0a88 */
[----:B------:R-:W-:Y:S01]  /*1d00*/  ISETP.GT.U32.AND P2, PT, R4, R146, PT ;  /* 0x000000920400720c */ /* 0x000fe20003f44070 */
[--C-:B------:R-:W-:Y:S01]  /*1d10*/  @!P3 IMAD.IADD R140, R140, 0x1, -R4.reuse ;  /* 0x000000018c8cb824 */ /* 0x100fe200078e0a04 */
[----:B------:R-:W-:Y:S01]  /*1d20*/  IABS R172, R15 ;  /* 0x0000000f00ac7213 */ /* 0x000fe20000000000 */
[----:B------:R-:W-:Y:S01]  /*1d30*/  @!P5 IMAD.IADD R142, R142, 0x1, -R4 ;  /* 0x000000018e8ed824 */ /* 0x000fe200078e0a04 */
[----:B------:R-:W-:Y:S01]  /*1d40*/  ISETP.GE.AND P3, PT, R11, RZ, PT ;  /* 0x000000ff0b00720c */ /* 0x000fe20003f66270 */
[C---:B------:R-:W-:Y:S01]  /*1d50*/  IMAD R148, R4.reuse, R5, R148 ;  /* 0x0000000504947224 */ /* 0x040fe200078e0294 */
[----:B------:R-:W-:Y:S01]  /*1d60*/  ISETP.GT.U32.AND P5, PT, R4, R150, PT ;  /* 0x000000960400720c */ /* 0x000fe20003fa4070 */
[----:B------:R-:W-:-:S04]  /*1d70*/  IMAD.HI.U32 R5, R3, R170, RZ ;  /* 0x000000aa03057227 */ /* 0x000fc800078e00ff */
[----:B------:R-:W-:Y:S01]  /*1d80*/  @!P6 IMAD.IADD R144, R144, 0x1, -R4 ;  /* 0x000000019090e824 */ /* 0x000fe200078e0a04 */
[----:B------:R-:W-:Y:S01]  /*1d90*/  ISETP.GE.AND P6, PT, R13, RZ, PT ;  /* 0x000000ff0d00720c */ /* 0x000fe20003fc6270 */
[----:B------:R-:W-:-:S04]  /*1da0*/  IMAD.HI.U32 R7, R3, R172, RZ ;  /* 0x000000ac03077227 */ /* 0x000fc800078e00ff */
[----:B------:R-:W-:Y:S02]  /*1db0*/  IMAD.MOV R5, RZ, RZ, -R5 ;  /* 0x000000ffff057224 */ /* 0x000fe400078e0a05 */
[----:B------:R-:W-:Y:S01]  /*1dc0*/  @!P4 IMAD.MOV R138, RZ, RZ, -R138 ;  /* 0x000000ffff8ac224 */ /* 0x000fe200078e0a8a */
[C---:B------:R-:W-:Y:S01]  /*1dd0*/  ISETP.GT.U32.AND P4, PT, R4.reuse, R148, PT ;  /* 0x000000940400720c */ /* 0x040fe20003f84070 */
[----:B------:R-:W-:Y:S02]  /*1de0*/  IMAD.MOV R7, RZ, RZ, -R7 ;  /* 0x000000ffff077224 */ /* 0x000fe400078e0a07 */
[----:B------:R-:W-:Y:S02]  /*1df0*/  IMAD R170, R4, R5, R170 ;  /* 0x0000000504aa7224 */ /* 0x000fe400078e02aa */
[--C-:B------:R-:W-:Y:S01]  /*1e00*/  @!P2 IMAD.IADD R146, R146, 0x1, -R4.reuse ;  /* 0x000000019292a824 */ /* 0x100fe200078e0a04 */
[----:B------:R-:W-:Y:S01]  /*1e10*/  ISETP.GE.AND P2, PT, R19, RZ, PT ;  /* 0x000000ff1300720c */ /* 0x000fe20003f46270 */
[----:B------:R-:W-:Y:S01]  /*1e20*/  @!P5 IMAD.IADD R150, R150, 0x1, -R4 ;  /* 0x000000019696d824 */ /* 0x000fe200078e0a04 */
[----:B------:R-:W-:Y:S01]  /*1e30*/  ISETP.GE.AND P5, PT, R9, RZ, PT ;  /* 0x000000ff0900720c */ /* 0x000fe20003fa6270 */
[----:B------:R-:W-:-:S02]  /*1e40*/  IMAD R172, R4, R7, R172 ;  /* 0x0000000704ac7224 */ /* 0x000fc400078e02ac */
[----:B------:R-:W-:Y:S01]  /*1e50*/  @!P3 IMAD.MOV R144, RZ, RZ, -R144 ;  /* 0x000000ffff90b224 */ /* 0x000fe200078e0a90 */
[C---:B------:R-:W-:Y:S01]  /*1e60*/  ISETP.GT.U32.AND P3, PT, R4.reuse, R170, PT ;  /* 0x000000aa0400720c */ /* 0x040fe20003f64070 */
[----:B------:R-:W-:Y:S01]  /*1e70*/  @!P1 IMAD.MOV R142, RZ, RZ, -R142 ;  /* 0x000000ffff8e9224 */ /* 0x000fe200078e0a8e */
[C---:B------:R-:W-:Y:S01]  /*1e80*/  ISETP.GT.U32.AND P1, PT, R4.reuse, R150, PT ;  /* 0x000000960400720c */ /* 0x040fe20003f24070 */
[----:B------:R-:W-:Y:S01]  /*1e90*/  @!P6 IMAD.MOV R146, RZ, RZ, -R146 ;  /* 0x000000ffff92e224 */ /* 0x000fe200078e0a92 */
[----:B------:R-:W-:Y:S01]  /*1ea0*/  ISETP.GT.U32.AND P6, PT, R4, R172, PT ;  /* 0x000000ac0400720c */ /* 0x000fe20003fc4070 */
[----:B------:R-:W-:Y:S01]  /*1eb0*/  @!P4 IMAD.IADD R148, R148, 0x1, -R4 ;  /* 0x000000019494c824 */ /* 0x000fe200078e0a04 */
[----:B------:R-:W-:Y:S01]  /*1ec0*/  ISETP.GE.AND P4, PT, R21, RZ, PT ;  /* 0x000000ff1500720c */ /* 0x000fe20003f86270 */
[----:B------:R-:W-:Y:S02]  /*1ed0*/  VIADD R5, R0, 0x60 ;  /* 0x0000006000057836 */ /* 0x000fe40000000000 */
[----:B------:R-:W-:Y:S01]  /*1ee0*/  @!P0 IMAD.MOV R140, RZ, RZ, -R140 ;  /* 0x000000ffff8c8224 */ /* 0x000fe200078e0a8c */
[----:B------:R-:W-:Y:S01]  /*1ef0*/  ISETP.GT.U32.AND P0, PT, R4, R148, PT ;  /* 0x000000940400720c */ /* 0x000fe20003f04070 */
[----:B------:R-:W-:Y:S01]  /*1f00*/  VIADD R7, R0, 0x5f ;  /* 0x0000005f00077836 */ /* 0x000fe20000000000 */
[----:B------:R-:W-:Y:S01]  /*1f10*/  IABS R174, R5 ;  /* 0x0000000500ae7213 */ /* 0x000fe20000000000 */
[----:B------:R-:W-:-:S02]  /*1f20*/  @!P3 IMAD.IADD R170, R170, 0x1, -R4 ;  /* 0x00000001aaaab824 */ /* 0x000fc400078e0a04 */
[--C-:B------:R-:W-:Y:S01]  /*1f30*/  @!P1 IMAD.IADD R150, R150, 0x1, -R4.reuse ;  /* 0x0000000196969824 */ /* 0x100fe200078e0a04 */
[----:B------:R-:W-:Y:S01]  /*1f40*/  ISETP.GE.AND P1, PT, R5, RZ, PT ;  /* 0x000000ff0500720c */ /* 0x000fe20003f26270 */
[--C-:B------:R-:W-:Y:S01]  /*1f50*/  @!P6 IMAD.IADD R172, R172, 0x1, -R4.reuse ;  /* 0x00000001acace824 */ /* 0x100fe200078e0a04 */
[----:B------:R-:W-:Y:S01]  /*1f60*/  ISETP.GT.U32.AND P6, PT, R4, R170, PT ;  /* 0x000000aa0400720c */ /* 0x000fe20003fc4070 */
[----:B------:R-:W-:Y:S01]  /*1f70*/  IMAD.HI.U32 R5, R3, R174, RZ ;  /* 0x000000ae03057227 */ /* 0x000fe200078e00ff */
[----:B------:R-:W-:Y:S02]  /*1f80*/  IABS R176, R7 ;  /* 0x0000000700b07213 */ /* 0x000fe40000000000 */
[----:B------:R-:W-:Y:S01]  /*1f90*/  ISETP.GE.AND P3, PT, R7, RZ, PT ;  /* 0x000000ff0700720c */ /* 0x000fe20003f66270 */
[----:B------:R-:W-:Y:S02]  /*1fa0*/  IMAD.MOV R5, RZ, RZ, -R5 ;  /* 0x000000ffff057224 */ /* 0x000fe400078e0a05 */
[----:B------:R-:W-:Y:S01]  /*1fb0*/  @!P0 IMAD.IADD R148, R148, 0x1, -R4 ;  /* 0x0000000194948824 */ /* 0x000fe200078e0a04 */
[----:B------:R-:W-:Y:S01]  /*1fc0*/  ISETP.GE.AND P0, PT, R15, RZ, PT ;  /* 0x000000ff0f00720c */ /* 0x000fe20003f06270 */
[----:B------:R-:W-:-:S02]  /*1fd0*/  IMAD R174, R4, R5, R174 ;  /* 0x0000000504ae7224 */ /* 0x000fc400078e02ae */
[----:B------:R-:W-:-:S04]  /*1fe0*/  IMAD.HI.U32 R7, R3, R176, RZ ;  /* 0x000000b003077227 */ /* 0x000fc800078e00ff */
[----:B------:R-:W-:Y:S01]  /*1ff0*/  @!P2 IMAD.MOV R148, RZ, RZ, -R148 ;  /* 0x000000ffff94a224 */ /* 0x000fe200078e0a94 */
[----:B------:R-:W-:Y:S01]  /*2000*/  ISETP.GT.U32.AND P2, PT, R4, R172, PT ;  /* 0x000000ac0400720c */ /* 0x000fe20003f44070 */
[----:B------:R-:W-:Y:S01]  /*2010*/  @!P6 IMAD.IADD R170, R170, 0x1, -R4 ;  /* 0x00000001aaaae824 */ /* 0x000fe200078e0a04 */
[----:B------:R-:W-:Y:S01]  /*2020*/  ISETP.GT.U32.AND P6, PT, R4, R174, PT ;  /* 0x000000ae0400720c */ /* 0x000fe20003fc4070 */
[----:B------:R-:W-:Y:S02]  /*2030*/  IMAD.MOV R7, RZ, RZ, -R7 ;  /* 0x000000ffff077224 */ /* 0x000fe400078e0a07 */
[----:B------:R-:W-:Y:S02]  /*2040*/  VIADD R9, R0, 0x5e ;  /* 0x0000005e00097836 */ /* 0x000fe40000000000 */
[----:B------:R-:W-:Y:S02]  /*2050*/  IMAD R176, R4, R7, R176 ;  /* 0x0000000704b07224 */ /* 0x000fe400078e02b0 */
[----:B------:R-:W-:Y:S01]  /*2060*/  VIADD R5, R0, 0x5d ;  /* 0x0000005d00057836 */ /* 0x000fe20000000000 */
[----:B------:R-:W-:Y:S01]  /*2070*/  IABS R180, R9 ;  /* 0x0000000900b47213 */ /* 0x000fe20000000000 */
[----:B------:R-:W-:Y:S01]  /*2080*/  @!P5 IMAD.MOV R170, RZ, RZ, -R170 ;  /* 0x000000ffffaad224 */ /* 0x000fe200078e0aaa */
[----:B------:R-:W-:Y:S01]  /*2090*/  ISETP.GT.U32.AND P5, PT, R4, R176, PT ;  /* 0x000000b00400720c */ /* 0x000fe20003fa4070 */
[--C-:B------:R-:W-:Y:S01]  /*20a0*/  @!P2 IMAD.IADD R172, R172, 0x1, -R4.reuse ;  /* 0x00000001acaca824 */ /* 0x100fe200078e0a04 */
[----:B------:R-:W-:Y:S01]  /*20b0*/  ISETP.GE.AND P2, PT, R5, RZ, PT ;  /* 0x000000ff0500720c */ /* 0x000fe20003f46270 */
[----:B------:R-:W-:Y:S01]  /*20c0*/  @!P6 IMAD.IADD R174, R174, 0x1, -R4 ;  /* 0x00000001aeaee824 */ /* 0x000fe200078e0a04 */
[----:B------:R-:W-:Y:S01]  /*20d0*/  IABS R178, R5 ;  /* 0x0000000500b27213 */ /* 0x000fe20000000000 */
[----:B------:R-:W-:-:S03]  /*20e0*/  IMAD.HI.U32 R5, R3, R180, RZ ;  /* 0x000000b403057227 */ /* 0x000fc600078e00ff */
[----:B------:R-:W-:Y:S01]  /*20f0*/  ISETP.GT.U32.AND P6, PT, R4, R174, PT ;  /* 0x000000ae0400720c */ /* 0x000fe20003fc4070 */
[----:B------:R-:W-:Y:S01]  /*2100*/  @!P4 IMAD.MOV R150, RZ, RZ, -R150 ;  /* 0x000000ffff96c224 */ /* 0x000fe200078e0a96 */
[----:B------:R-:W-:Y:S01]  /*2110*/  ISETP.GE.AND P4, PT, R9, RZ, PT ;  /* 0x000000ff0900720c */ /* 0x000fe20003f86270 */
[----:B------:R-:W-:Y:S02]  /*2120*/  VIADD R7, R0, 0x5c ;  /* 0x0000005c00077836 */ /* 0x000fe40000000000 */
[----:B------:R-:W-:Y:S02]  /*2130*/  IMAD.MOV R9, RZ, RZ, -R5 ;  /* 0x000000ffff097224 */ /* 0x000fe400078e0a05 */
[----:B------:R-:W-:Y:S01]  /*2140*/  IMAD.HI.U32 R5, R3, R178, RZ ;  /* 0x000000b203057227 */ /* 0x000fe200078e00ff */
[----:B------:R-:W-:-:S03]  /*2150*/  IABS R184, R7 ;  /* 0x0000000700b87213 */ /* 0x000fc60000000000 */
[----:B------:R-:W-:Y:S02]  /*2160*/  VIADD R11, R0, 0x5b ;  /* 0x0000005b000b7836 */ /* 0x000fe40000000000 */
[----:B------:R-:W-:Y:S02]  /*2170*/  @!P5 IMAD.IADD R176, R176, 0x1, -R4 ;  /* 0x00000001b0b0d824 */ /* 0x000fe400078e0a04 */
[----:B------:R-:W-:Y:S01]  /*2180*/  IMAD.MOV R5, RZ, RZ, -R5 ;  /* 0x000000ffff057224 */ /* 0x000fe200078e0a05 */
[----:B------:R-:W-:Y:S01]  /*2190*/  IABS R182, R11 ;  /* 0x0000000b00b67213 */ /* 0x000fe20000000000 */
[C---:B------:R-:W-:Y:S01]  /*21a0*/  IMAD R180, R4.reuse, R9, R180 ;  /* 0x0000000904b47224 */ /* 0x040fe200078e02b4 */
[C---:B------:R-:W-:Y:S01]  /*21b0*/  ISETP.GT.U32.AND P5, PT, R4.reuse, R176, PT ;  /* 0x000000b00400720c */ /* 0x040fe20003fa4070 */
[----:B------:R-:W-:Y:S02]  /*21c0*/  IMAD R178, R4, R5, R178 ;  /* 0x0000000504b27224 */ /* 0x000fe400078e02b2 */
[----:B------:R-:W-:-:S04]  /*21d0*/  IMAD.HI.U32 R5, R3, R184, RZ ;  /* 0x000000b803057227 */ /* 0x000fc800078e00ff */
[----:B------:R-:W-:Y:S01]  /*21e0*/  @!P0 IMAD.MOV R172, RZ, RZ, -R172 ;  /* 0x000000ffffac8224 */ /* 0x000fe200078e0aac */
[----:B------:R-:W-:Y:S01]  /*21f0*/  ISETP.GE.AND P0, PT, R7, RZ, PT ;  /* 0x000000ff0700720c */ /* 0x000fe20003f06270 */
[----:B------:R-:W-:Y:S01]  /*2200*/  @!P6 IMAD.IADD R174, R174, 0x1, -R4 ;  /* 0x00000001aeaee824 */ /* 0x000fe200078e0a04 */
[----:B------:R-:W-:Y:S01]  /*2210*/  ISETP.GT.U32.AND P6, PT, R4, R180, PT ;  /* 0x000000b40400720c */ /* 0x000fe20003fc4070 */
[----:B------:R-:W-:-:S04]  /*2220*/  IMAD.HI.U32 R7, R3, R182, RZ ;  /* 0x000000b603077227 */ /* 0x000fc800078e00ff */
[----:B------:R-:W-:Y:S02]  /*2230*/  IMAD.MOV R5, RZ, RZ, -R5 ;  /* 0x000000ffff057224 */ /* 0x000fe400078e0a05 */
[----:B------:R-:W-:Y:S02]  /*2240*/  IMAD.MOV R7, RZ, RZ, -R7 ;  /* 0x000000ffff077224 */ /* 0x000fe400078e0a07 */
[C---:B------:R-:W-:Y:S02]  /*2250*/  IMAD R184, R4.reuse, R5, R184 ;  /* 0x0000000504b87224 */ /* 0x040fe400078e02b8 */
[----:B------:R-:W-:Y:S02]  /*2260*/  IMAD R182, R4, R7, R182 ;  /* 0x0000000704b67224 */ /* 0x000fe400078e02b6 */
[----:B------:R-:W-:Y:S01]  /*2270*/  @!P5 IMAD.IADD R176, R176, 0x1, -R4 ;  /* 0x00000001b0b0d824 */ /* 0x000fe200078e0a04 */
[----:B------:R-:W-:Y:S01]  /*2280*/  ISETP.GT.U32.AND P5, PT, R4, R184, PT ;  /* 0x000000b80400720c */ /* 0x000fe20003fa4070 */
[----:B------:R-:W-:-:S02]  /*2290*/  VIADD R9, R0, 0x5a ;  /* 0x0000005a00097836 */ /* 0x000fc40000000000 */
[----:B------:R-:W-:Y:S01]  /*22a0*/  @!P6 IMAD.IADD R180, R180, 0x1, -R4 ;  /* 0x00000001b4b4e824 */ /* 0x000fe200078e0a04 */
[----:B------:R-:W-:Y:S01]  /*22b0*/  ISETP.GT.U32.AND P6, PT, R4, R182, PT ;  /* 0x000000b60400720c */ /* 0x000fe20003fc4070 */
[----:B------:R-:W-:Y:S01]  /*22c0*/  @!P1 IMAD.MOV R174, RZ, RZ, -R174 ;  /* 0x000000ffffae9224 */ /* 0x000fe200078e0aae */
[----:B------:R-:W-:Y:S01]  /*22d0*/  IABS R186, R9 ;  /* 0x0000000900ba7213 */ /* 0x000fe20000000000 */
[----:B------:R-:W-:Y:S01]  /*22e0*/  VIADD R13, R0, 0x59 ;  /* 0x00000059000d7836 */ /* 0x000fe20000000000 */
[----:B------:R-:W-:Y:S01]  /*22f0*/  ISETP.GT.U32.AND P1, PT, R4, R178, PT ;  /* 0x000000b20400720c */ /* 0x000fe20003f24070 */
[----:B------:R-:W-:Y:S02]  /*2300*/  VIADD R15, R0, 0x58 ;  /* 0x00000058000f7836 */ /* 0x000fe40000000000 */
[----:B------:R-:W-:Y:S01]  /*2310*/  IMAD.HI.U32 R5, R3, R186, RZ ;  /* 0x000000ba03057227 */ /* 0x000fe200078e00ff */
[----:B------:R-:W-:Y:S02]  /*2320*/  IABS R190, R13 ;  /* 0x0000000d00be7213 */ /* 0x000fe40000000000 */
[----:B------:R-:W-:Y:S01]  /*2330*/  IABS R188, R15 ;  /* 0x0000000f00bc7213 */ /* 0x000fe20000000000 */
[----:B------:R-:W-:-:S02]  /*2340*/  @!P5 IMAD.IADD R184, R184, 0x1, -R4 ;  /* 0x00000001b8b8d824 */ /* 0x000fc400078e0a04 */
[----:B------:R-:W-:Y:S02]  /*2350*/  IMAD.MOV R5, RZ, RZ, -R5 ;  /* 0x000000ffff057224 */ /* 0x000fe400078e0a05 */
[----:B------:R-:W-:Y:S01]  /*2360*/  @!P6 IMAD.IADD R182, R182, 0x1, -R4 ;  /* 0x00000001b6b6e824 */ /* 0x000fe200078e0a04 */
[C---:B------:R-:W-:Y:S01]  /*2370*/  ISETP.GT.U32.AND P6, PT, R4.reuse, R184, PT ;  /* 0x000000b80400720c */ /* 0x040fe20003fc4070 */
[----:B------:R-:W-:Y:S02]  /*2380*/  IMAD R186, R4, R5, R186 ;  /* 0x0000000504ba7224 */ /* 0x000fe400078e02ba */
[----:B------:R-:W-:-:S04]  /*2390*/  IMAD.HI.U32 R5, R3, R190, RZ ;  /* 0x000000be03057227 */ /* 0x000fc800078e00ff */
[----:B------:R-:W-:Y:S01]  /*23a0*/  @!P1 IMAD.IADD R178, R178, 0x1, -R4 ;  /* 0x00000001b2b29824 */ /* 0x000fe200078e0a04 */
[----:B------:R-:W-:Y:S01]  /*23b0*/  ISETP.GT.U32.AND P1, PT, R4, R180, PT ;  /* 0x000000b40400720c */ /* 0x000fe20003f24070 */
[----:B------:R-:W-:Y:S02]  /*23c0*/  IMAD.MOV R5, RZ, RZ, -R5 ;  /* 0x000000ffff057224 */ /* 0x000fe400078e0a05 */
[----:B------:R-:W-:Y:S01]  /*23d0*/  VIADD R17, R0, 0x57 ;  /* 0x0000005700117836 */ /* 0x000fe20000000000 */
[C---:B------:R-:W-:Y:S01]  /*23e0*/  ISETP.GT.U32.AND P5, PT, R4.reuse, R178, PT ;  /* 0x000000b20400720c */ /* 0x040fe20003fa4070 */
[----:B------:R-:W-:Y:S02]  /*23f0*/  IMAD R190, R4, R5, R190 ;  /* 0x0000000504be7224 */ /* 0x000fe400078e02be */
[----:B------:R-:W-:Y:S01]  /*2400*/  @!P6 IMAD.IADD R184, R184, 0x1, -R4 ;  /* 0x00000001b8b8e824 */ /* 0x000fe200078e0a04 */
[----:B------:R-:W-:Y:S01]  /*2410*/  IABS R192, R17 ;  /* 0x0000001100c07213 */ /* 0x000fe20000000000 */
[----:B------:R-:W-:Y:S01]  /*2420*/  IMAD.HI.U32 R5, R3, R188, RZ ;  /* 0x000000bc03057227 */ /* 0x000fe200078e00ff */
[----:B------:R-:W-:-:S03]  /*2430*/  ISETP.GT.U32.AND P6, PT, R4, R190, PT ;  /* 0x000000be0400720c */ /* 0x000fc60003fc4070 */
[----:B------:R-:W-:Y:S02]  /*2440*/  IMAD.MOV R5, RZ, RZ, -R5 ;  /* 0x000000ffff057224 */ /* 0x000fe400078e0a05 */
[--C-:B------:R-:W-:Y:S01]  /*2450*/  @!P1 IMAD.IADD R180, R180, 0x1, -R4.reuse ;  /* 0x00000001b4b49824 */ /* 0x100fe200078e0a04 */
[----:B------:R-:W-:Y:S01]  /*2460*/  ISETP.GT.U32.AND P1, PT, R4, R186, PT ;  /* 0x000000ba0400720c */ /* 0x000fe20003f24070 */
[----:B------:R-:W-:Y:S01]  /*2470*/  @!P5 IMAD.IADD R178, R178, 0x1, -R4 ;  /* 0x00000001b2b2d824 */ /* 0x000fe200078e0a04 */
[----:B------:R-:W-:Y:S01]  /*2480*/  ISETP.GE.AND P5, PT, R11, RZ, PT ;  /* 0x000000ff0b00720c */ /* 0x000fe20003fa6270 */
[----:B------:R-:W-:Y:S02]  /*2490*/  VIADD R11, R0, 0x56 ;  /* 0x00000056000b7836 */ /* 0x000fe40000000000 */
[----:B------:R-:W-:Y:S02]  /*24a0*/  @!P2 IMAD.MOV R178, RZ, RZ, -R178 ;  /* 0x000000ffffb2a224 */ /* 0x000fe400078e0ab2 */
[----:B------:R-:W-:Y:S01]  /*24b0*/  @!P6 IMAD.IADD R190, R190, 0x1, -R4 ;  /* 0x00000001bebee824 */ /* 0x000fe200078e0a04 */
[----:B------:R-:W-:Y:S01]  /*24c0*/  IABS R194, R11 ;  /* 0x0000000b00c27213 */ /* 0x000fe20000000000 */
[----:B------:R-:W-:-:S02]  /*24d0*/  IMAD R188, R4, R5, R188 ;  /* 0x0000000504bc7224 */ /* 0x000fc400078e02bc */
[----:B------:R-:W-:Y:S01]  /*24e0*/  @!P3 IMAD.MOV R176, RZ, RZ, -R176 ;  /* 0x000000ffffb0b224 */ /* 0x000fe200078e0ab0 */
[C---:B------:R-:W-:Y:S01]  /*24f0*/  ISETP.GT.U32.AND P2, PT, R4.reuse, R190, PT ;  /* 0x000000be0400720c */ /* 0x040fe20003f44070 */
[C---:B------:R-:W-:Y:S01]  /*2500*/  IMAD.HI.U32 R5, R3.reuse, R194, RZ ;  /* 0x000000c203057227 */ /* 0x040fe200078e00ff */
[C---:B------:R-:W-:Y:S02]  /*2510*/  ISETP.GT.U32.AND P3, PT, R4.reuse, R182, PT ;  /* 0x000000b60400720c */ /* 0x040fe40003f64070 */
[----:B------:R-:W-:Y:S01]  /*2520*/  ISETP.GT.U32.AND P6, PT, R4, R188, PT ;  /* 0x000000bc0400720c */ /* 0x000fe20003fc4070 */
[----:B------:R-:W-:Y:S02]  /*2530*/  IMAD.MOV R5, RZ, RZ, -R5 ;  /* 0x000000ffff057224 */ /* 0x000fe400078e0a05 */
[----:B------:R-:W-:-:S04]  /*2540*/  IMAD.HI.U32 R7, R3, R192, RZ ;  /* 0x000000c003077227 */ /* 0x000fc800078e00ff */
[----:B------:R-:W-:Y:S02]  /*2550*/  IMAD R194, R4, R5, R194 ;  /* 0x0000000504c27224 */ /* 0x000fe400078e02c2 */
[----:B------:R-:W-:Y:S02]  /*2560*/  IMAD.MOV R7, RZ, RZ, -R7 ;  /* 0x000000ffff077224 */ /* 0x000fe400078e0a07 */
[--C-:B------:R-:W-:Y:S01]  /*2570*/  @!P2 IMAD.IADD R190, R190, 0x1, -R4.reuse ;  /* 0x00000001bebea824 */ /* 0x100fe200078e0a04 */
[----:B------:R-:W-:Y:S01]  /*2580*/  ISETP.GT.U32.AND P2, PT, R4, R194, PT ;  /* 0x000000c20400720c */ /* 0x000fe20003f44070 */
[--C-:B------:R-:W-:Y:S01]  /*2590*/  @!P1 IMAD.IADD R186, R186, 0x1, -R4.reuse ;  /* 0x00000001baba9824 */ /* 0x100fe200078e0a04 */
[----:B------:R-:W-:Y:S01]  /*25a0*/  ISETP.GE.AND P1, PT, R13, RZ, PT ;  /* 0x000000ff0d00720c */ /* 0x000fe20003f26270 */
[----:B------:R-:W-:Y:S01]  /*25b0*/  @!P3 IMAD.IADD R182, R182, 0x1, -R4 ;  /* 0x00000001b6b6b824 */ /* 0x000fe200078e0a04 */
[----:B------:R-:W-:Y:S01]  /*25c0*/  ISETP.GE.AND P3, PT, R9, RZ, PT ;  /* 0x000000ff0900720c */ /* 0x000fe20003f66270 */
[----:B------:R-:W-:-:S02]  /*25d0*/  IMAD R192, R4, R7, R192 ;  /* 0x0000000704c07224 */ /* 0x000fc400078e02c0 */
[----:B------:R-:W-:Y:S02]  /*25e0*/  VIADD R9, R0, 0x55 ;  /* 0x0000005500097836 */ /* 0x000fe40000000000 */
[----:B------:R-:W-:Y:S01]  /*25f0*/  @!P4 IMAD.MOV R180, RZ, RZ, -R180 ;  /* 0x000000ffffb4c224 */ /* 0x000fe200078e0ab4 */
[C---:B------:R-:W-:Y:S01]  /*2600*/  ISETP.GT.U32.AND P4, PT, R4.reuse, R186, PT ;  /* 0x000000ba0400720c */ /* 0x040fe20003f84070 */
[----:B------:R-:W-:Y:S01]  /*2610*/  @!P5 IMAD.MOV R182, RZ, RZ, -R182 ;  /* 0x000000ffffb6d224 */ /* 0x000fe200078e0ab6 */
[----:B------:R-:W-:Y:S01]  /*2620*/  ISETP.GT.U32.AND P5, PT, R4, R192, PT ;  /* 0x000000c00400720c */ /* 0x000fe20003fa4070 */
[----:B------:R-:W-:Y:S01]  /*2630*/  VIADD R13, R0, 0x54 ;  /* 0x00000054000d7836 */ /* 0x000fe20000000000 */
[----:B------:R-:W-:Y:S01]  /*2640*/  IABS R196, R9 ;  /* 0x0000000900c47213 */ /* 0x000fe20000000000 */
[--C-:B------:R-:W-:Y:S02]  /*2650*/  @!P2 IMAD.IADD R194, R194, 0x1, -R4.reuse ;  /* 0x00000001c2c2a824 */ /* 0x100fe400078e0a04 */
[----:B------:R-:W-:Y:S01]  /*2660*/  @!P6 IMAD.IADD R188, R188, 0x1, -R4 ;  /* 0x00000001bcbce824 */ /* 0x000fe200078e0a04 */
[----:B------:R-:W-:Y:S01]  /*2670*/  IABS R198, R13 ;  /* 0x0000000d00c67213 */ /* 0x000fe20000000000 */
[----:B------:R-:W-:Y:S01]  /*2680*/  IMAD.HI.U32 R5, R3, R196, RZ ;  /* 0x000000c403057227 */ /* 0x000fe200078e00ff */
[----:B------:R-:W-:-:S02]  /*2690*/  ISETP.GT.U32.AND P2, PT, R4, R194, PT ;  /* 0x000000c20400720c */ /* 0x000fc40003f44070 */
[----:B------:R-:W-:Y:S01]  /*26a0*/  ISETP.GE.AND P6, PT, R11, RZ, PT ;  /* 0x000000ff0b00720c */ /* 0x000fe20003fc6270 */
[----:B------:R-:W-:Y:S02]  /*26b0*/  IMAD.MOV R7, RZ, RZ, -R5 ;  /* 0x000000ffff077224 */ /* 0x000fe400078e0a05 */
[----:B------:R-:W-:Y:S01]  /*26c0*/  @!P4 IMAD.IADD R186, R186, 0x1, -R4 ;  /* 0x00000001babac824 */ /* 0x000fe200078e0a04 */
[----:B------:R-:W-:Y:S01]  /*26d0*/  ISETP.GE.AND P4, PT, R17, RZ, PT ;  /* 0x000000ff1100720c */ /* 0x000fe20003f86270 */
[----:B------:R-:W-:-:S04]  /*26e0*/  IMAD.HI.U32 R5, R3, R198, RZ ;  /* 0x000000c603057227 */ /* 0x000fc800078e00ff */
[----:B------:R-:W-:Y:S02]  /*26f0*/  @!P5 IMAD.IADD R192, R192, 0x1, -R4 ;  /* 0x00000001c0c0d824 */ /* 0x000fe400078e0a04 */
[----:B------:R-:W-:Y:S01]  /*2700*/  @!P3 IMAD.MOV R186, RZ, RZ, -R186 ;  /* 0x000000ffffbab224 */ /* 0x000fe200078e0aba */
[C---:B------:R-:W-:Y:S01]  /*2710*/  ISETP.GT.U32.AND P3, PT, R4.reuse, R188, PT ;  /* 0x000000bc0400720c */ /* 0x040fe20003f64070 */
[----:B------:R-:W-:Y:S01]  /*2720*/  IMAD.MOV R5, RZ, RZ, -R5 ;  /* 0x000000ffff057224 */ /* 0x000fe200078e0a05 */
[----:B------:R-:W-:Y:S01]  /*2730*/  ISETP.GT.U32.AND P5, PT, R4, R192, PT ;  /* 0x000000c00400720c */ /* 0x000fe20003fa4070 */
[----:B------:R-:W-:Y:S02]  /*2740*/  @!P2 IMAD.IADD R194, R194, 0x1, -R4 ;  /* 0x00000001c2c2a824 */ /* 0x000fe400078e0a04 */
[----:B------:R-:W-:Y:S02]  /*2750*/  IMAD R198, R4, R5, R198 ;  /* 0x0000000504c67224 */ /* 0x000fe400078e02c6 */
[----:B------:R-:W-:-:S02]  /*2760*/  VIADD R11, R0, 0x53 ;  /* 0x00000053000b7836 */ /* 0x000fc40000000000 */
[C---:B------:R-:W-:Y:S01]  /*2770*/  IMAD R196, R4.reuse, R7, R196 ;  /* 0x0000000704c47224 */ /* 0x040fe200078e02c4 */
[----:B------:R-:W-:Y:S01]  /*2780*/  ISETP.GT.U32.AND P2, PT, R4, R198, PT ;  /* 0x000000c60400720c */ /* 0x000fe20003f44070 */
[----:B------:R-:W-:Y:S01]  /*2790*/  @!P0 IMAD.MOV R184, RZ, RZ, -R184 ;  /* 0x000000ffffb88224 */ /* 0x000fe200078e0ab8 */
[----:B------:R-:W-:Y:S01]  /*27a0*/  IABS R200, R11 ;  /* 0x0000000b00c87213 */ /* 0x000fe20000000000 */
[--C-:B------:R-:W-:Y:S01]  /*27b0*/  @!P3 IMAD.IADD R188, R188, 0x1, -R4.reuse ;  /* 0x00000001bcbcb824 */ /* 0x100fe200078e0a04 */
[----:B------:R-:W-:Y:S01]  /*27c0*/  ISETP.GT.U32.AND P3, PT, R4, R196, PT ;  /* 0x000000c40400720c */ /* 0x000fe20003f64070 */
[----:B------:R-:W-:Y:S01]  /*27d0*/  @!P5 IMAD.IADD R192, R192, 0x1, -R4 ;  /* 0x00000001c0c0d824 */ /* 0x000fe200078e0a04 */
[----:B------:R-:W-:Y:S01]  /*27e0*/  ISETP.GE.AND P5, PT, R9, RZ, PT ;  /* 0x000000ff0900720c */ /* 0x000fe20003fa6270 */
[----:B------:R-:W-:Y:S01]  /*27f0*/  VIADD R9, R0, 0x51 ;  /* 0x0000005100097836 */ /* 0x000fe20000000000 */
[----:B------:R-:W-:Y:S01]  /*2800*/  ISETP.GE.AND P0, PT, R15, RZ, PT ;  /* 0x000000ff0f00720c */ /* 0x000fe20003f06270 */
[----:B------:R-:W-:-:S03]  /*2810*/  IMAD.HI.U32 R5, R3, R200, RZ ;  /* 0x000000c803057227 */ /* 0x000fc600078e00ff */
[----:B------:R-:W-:Y:S01]  /*2820*/  IABS R204, R9 ;  /* 0x0000000900cc7213 */ /* 0x000fe20000000000 */
[--C-:B------:R-:W-:Y:S02]  /*2830*/  @!P2 IMAD.IADD R198, R198, 0x1, -R4.reuse ;  /* 0x00000001c6c6a824 */ /* 0x100fe400078e0a04 */
[----:B------:R-:W-:Y:S02]  /*2840*/  IMAD.MOV R5, RZ, RZ, -R5 ;  /* 0x000000ffff057224 */ /* 0x000fe400078e0a05 */
[----:B------:R-:W-:Y:S01]  /*2850*/  @!P3 IMAD.IADD R196, R196, 0x1, -R4 ;  /* 0x00000001c4c4b824 */ /* 0x000fe200078e0a04 */
[C---:B------:R-:W-:Y:S01]  /*2860*/  ISETP.GT.U32.AND P2, PT, R4.reuse, R198, PT ;  /* 0x000000c60400720c */ /* 0x040fe20003f44070 */
[----:B------:R-:W-:Y:S01]  /*2870*/  IMAD R200, R4, R5, R200 ;  /* 0x0000000504c87224 */ /* 0x000fe200078e02c8 */
[----:B------:R-:W-:Y:S01]  /*2880*/  ISETP.GE.AND P3, PT, R13, RZ, PT ;  /* 0x000000ff0d00720c */ /* 0x000fe20003f66270 */
[----:B------:R-:W-:-:S04]  /*2890*/  IMAD.HI.U32 R5, R3, R204, RZ ;  /* 0x000000cc03057227 */ /* 0x000fc800078e00ff */
[----:B------:R-:W-:Y:S02]  /*28a0*/  VIADD R15, R0, 0x52 ;  /* 0x00000052000f7836 */ /* 0x000fe40000000000 */
[----:B------:R-:W-:Y:S01]  /*28b0*/  @!P1 IMAD.MOV R190, RZ, RZ, -R190 ;  /* 0x000000ffffbe9224 */ /* 0x000fe200078e0abe */
[C---:B------:R-:W-:Y:S01]  /*28c0*/  ISETP.GT.U32.AND P1, PT, R4.reuse, R196, PT ;  /* 0x000000c40400720c */ /* 0x040fe20003f24070 */
[----:B------:R-:W-:Y:S01]  /*28d0*/  IMAD.MOV R5, RZ, RZ, -R5 ;  /* 0x000000ffff057224 */ /* 0x000fe200078e0a05 */
[----:B------:R-:W-:Y:S01]  /*28e0*/  IABS R202, R15 ;  /* 0x0000000f00ca7213 */ /* 0x000fe20000000000 */
[----:B------:R-:W-:Y:S01]  /*28f0*/  @!P0 IMAD.MOV R188, RZ, RZ, -R188 ;  /* 0x000000ffffbc8224 */ /* 0x000fe200078e0abc */
[C---:B------:R-:W-:Y:S01]  /*2900*/  ISETP.GT.U32.AND P0, PT, R4.reuse, R200, PT ;  /* 0x000000c80400720c */ /* 0x040fe20003f04070 */
[----:B------:R-:W-:Y:S02]  /*2910*/  IMAD R204, R4, R5, R204 ;  /* 0x0000000504cc7224 */ /* 0x000fe400078e02cc */
[----:B------:R-:W-:-:S02]  /*2920*/  @!P2 IMAD.IADD R198, R198, 0x1, -R4 ;  /* 0x00000001c6c6a824 */ /* 0x000fc400078e0a04 */
[----:B------:R-:W-:Y:S01]  /*2930*/  IMAD.HI.U32 R7, R3, R202, RZ ;  /* 0x000000ca03077227 */ /* 0x000fe200078e00ff */
[----:B------:R-:W-:-:S03]  /*2940*/  ISETP.GT.U32.AND P2, PT, R4, R204, PT ;  /* 0x000000cc0400720c */ /* 0x000fc60003f44070 */
[----:B------:R-:W-:Y:S02]  /*2950*/  VIADD R13, R0, 0x50 ;  /* 0x00000050000d7836 */ /* 0x000fe40000000000 */
[----:B------:R-:W-:Y:S02]  /*2960*/  IMAD.MOV R7, RZ, RZ, -R7 ;  /* 0x000000ffff077224 */ /* 0x000fe400078e0a07 */
[--C-:B------:R-:W-:Y:S01]  /*2970*/  @!P1 IMAD.IADD R196, R196, 0x1, -R4.reuse ;  /* 0x00000001c4c49824 */ /* 0x100fe200078e0a04 */
[----:B------:R-:W-:Y:S01]  /*2980*/  IABS R208, R13 ;  /* 0x0000000d00d07213 */ /* 0x000fe20000000000 */
[----:B------:R-:W-:Y:S01]  /*2990*/  @!P0 IMAD.IADD R200, R200, 0x1, -R4 ;  /* 0x00000001c8c88824 */ /* 0x000fe200078e0a04 */
[----:B------:R-:W-:Y:S01]  /*29a0*/  ISETP.GE.AND P0, PT, R9, RZ, PT ;  /* 0x000000ff0900720c */ /* 0x000fe20003f06270 */
[----:B------:R-:W-:Y:S01]  /*29b0*/  IMAD R202, R4, R7, R202 ;  /* 0x0000000704ca7224 */ /* 0x000fe200078e02ca */
[----:B------:R-:W-:Y:S01]  /*29c0*/  ISETP.GE.AND P1, PT, R15, RZ, PT ;  /* 0x000000ff0f00720c */ /* 0x000fe20003f26270 */
[----:B------:R-:W-:-:S02]  /*29d0*/  VIADD R7, R0, 0x4f ;  /* 0x0000004f00077836 */ /* 0x000fc40000000000 */
[----:B------:R-:W-:Y:S01]  /*29e0*/  @!P5 IMAD.MOV R196, RZ, RZ, -R196 ;  /* 0x000000ffffc4d224 */ /* 0x000fe200078e0ac4 */
[----:B------:R-:W-:Y:S01]  /*29f0*/  ISETP.GT.U32.AND P5, PT, R4, R200, PT ;  /* 0x000000c80400720c */ /* 0x000fe20003fa4070 */
[----:B------:R-:W-:Y:S01]  /*2a00*/  IMAD.HI.U32 R5, R3, R208, RZ ;  /* 0x000000d003057227 */ /* 0x000fe200078e00ff */
[----:B------:R-:W-:-:S03]  /*2a10*/  IABS R206, R7 ;  /* 0x0000000700ce7213 */ /* 0x000fc60000000000 */
[----:B------:R-:W-:Y:S01]  /*2a20*/  @!P6 IMAD.MOV R194, RZ, RZ, -R194 ;  /* 0x000000ffffc2e224 */ /* 0x000fe200078e0ac2 */
[----:B------:R-:W-:Y:S01]  /*2a30*/  ISETP.GT.U32.AND P6, PT, R4, R202, PT ;  /* 0x000000ca0400720c */ /* 0x000fe20003fc4070 */
[----:B------:R-:W-:Y:S02]  /*2a40*/  @!P2 IMAD.IADD R204, R204, 0x1, -R4 ;  /* 0x00000001cccca824 */ /* 0x000fe400078e0a04 */
[----:B------:R-:W-:Y:S02]  /*2a50*/  IMAD.MOV R5, RZ, RZ, -R5 ;  /* 0x000000ffff057224 */ /* 0x000fe400078e0a05 */
[----:B------:R-:W-:Y:S01]  /*2a60*/  @!P4 IMAD.MOV R192, RZ, RZ, -R192 ;  /* 0x000000ffffc0c224 */ /* 0x000fe200078e0ac0 */
[C---:B------:R-:W-:Y:S01]  /*2a70*/  ISETP.GT.U32.AND P2, PT, R4.reuse, R204, PT ;  /* 0x000000cc0400720c */ /* 0x040fe20003f44070 */
[----:B------:R-:W-:Y:S01]  /*2a80*/  IMAD R208, R4, R5, R208 ;  /* 0x0000000504d07224 */ /* 0x000fe200078e02d0 */
[----:B------:R-:W-:Y:S01]  /*2a90*/  ISETP.GE.AND P4, PT, R11, RZ, PT ;  /* 0x000000ff0b00720c */ /* 0x000fe20003f86270 */
[----:B------:R-:W-:-:S04]  /*2aa0*/  IMAD.HI.U32 R5, R3, R206, RZ ;  /* 0x000000ce03057227 */ /* 0x000fc800078e00ff */
[----:B------:R-:W-:Y:S02]  /*2ab0*/  IMAD.MOV R5, RZ, RZ, -R5 ;  /* 0x000000ffff057224 */ /* 0x000fe400078e0a05 */
[--C-:B------:R-:W-:Y:S01]  /*2ac0*/  @!P5 IMAD.IADD R200, R200, 0x1, -R4.reuse ;  /* 0x00000001c8c8d824 */ /* 0x100fe200078e0a04 */
[----:B------:R-:W-:Y:S01]  /*2ad0*/  ISETP.GT.U32.AND P5, PT, R4, R208, PT ;  /* 0x000000d00400720c */ /* 0x000fe20003fa4070 */
[----:B------:R-:W-:Y:S02]  /*2ae0*/  VIADD R9, R0, 0x4e ;  /* 0x0000004e00097836 */ /* 0x000fe40000000000 */
[----:B------:R-:W-:Y:S02]  /*2af0*/  @!P6 IMAD.IADD R202, R202, 0x1, -R4 ;  /* 0x00000001cacae824 */ /* 0x000fe400078e0a04 */
[----:B------:R-:W-:Y:S01]  /*2b00*/  IMAD R206, R4, R5, R206 ;  /* 0x0000000504ce7224 */ /* 0x000fe200078e02ce */
[----:B------:R-:W-:Y:S01]  /*2b10*/  IABS R210, R9 ;  /* 0x0000000900d27213 */ /* 0x000fe20000000000 */
[----:B------:R-:W-:Y:S01]  /*2b20*/  @!P2 IMAD.IADD R204, R204, 0x1, -R4 ;  /* 0x00000001cccca824 */ /* 0x000fe200078e0a04 */
[C---:B------:R-:W-:Y:S01]  /*2b30*/  ISETP.GT.U32.AND P6, PT, R4.reuse, R202, PT ;  /* 0x000000ca0400720c */ /* 0x040fe20003fc4070 */
[----:B------:R-:W-:Y:S01]  /*2b40*/  @!P3 IMAD.MOV R198, RZ, RZ, -R198 ;  /* 0x000000ffffc6b224 */ /* 0x000fe200078e0ac6 */
[----:B------:R-:W-:Y:S01]  /*2b50*/  ISETP.GT.U32.AND P2, PT, R4, R206, PT ;  /* 0x000000ce0400720c */ /* 0x000fe20003f44070 */
[----:B------:R-:W-:Y:S01]  /*2b60*/  IMAD.HI.U32 R5, R3, R210, RZ ;  /* 0x000000d203057227 */ /* 0x000fe200078e00ff */
[----:B------:R-:W-:-:S03]  /*2b70*/  ISETP.GE.AND P3, PT, R13, RZ, PT ;  /* 0x000000ff0d00720c */ /* 0x000fc60003f66270 */
[----:B------:R-:W-:Y:S02]  /*2b80*/  VIADD R13, R0, 0x4c ;  /* 0x0000004c000d7836 */ /* 0x000fe40000000000 */
[----:B------:R-:W-:Y:S01]  /*2b90*/  @!P5 IMAD.IADD R208, R208, 0x1, -R4 ;  /* 0x00000001d0d0d824 */ /* 0x000fe200078e0a04 */
[----:B------:R-:W-:Y:S01]  /*2ba0*/  ISETP.GE.AND P5, PT, R9, RZ, PT ;  /* 0x000000ff0900720c */ /* 0x000fe20003fa6270 */
[----:B------:R-:W-:Y:S01]  /*2bb0*/  VIADD R11, R0, 0x4d ;  /* 0x0000004d000b7836 */ /* 0x000fe20000000000 */
[----:B------:R-:W-:Y:S01]  /*2bc0*/  IABS R214, R13 ;  /* 0x0000000d00d67213 */ /* 0x000fe20000000000 */
[----:B------:R-:W-:Y:S02]  /*2bd0*/  IMAD.MOV R5, RZ, RZ, -R5 ;  /* 0x000000ffff057224 */ /* 0x000fe400078e0a05 */
[----:B------:R-:W-:Y:S01]  /*2be0*/  @!P4 IMAD.MOV R200, RZ, RZ, -R200 ;  /* 0x000000ffffc8c224 */ /* 0x000fe200078e0ac8 */
[----:B------:R-:W-:Y:S01]  /*2bf0*/  ISETP.GT.U32.AND P4, PT, R4, R208, PT ;  /* 0x000000d00400720c */ /* 0x000fe20003f84070 */
[----:B------:R-:W-:Y:S01]  /*2c00*/  @!P6 IMAD.IADD R202, R202, 0x1, -R4 ;  /* 0x00000001cacae824 */ /* 0x000fe200078e0a04 */
[----:B------:R-:W-:Y:S01]  /*2c10*/  ISETP.GE.AND P6, PT, R7, RZ, PT ;  /* 0x000000ff0700720c */ /* 0x000fe20003fc6270 */
[----:B------:R-:W-:Y:S01]  /*2c20*/  IMAD R210, R4, R5, R210 ;  /* 0x0000000504d27224 */ /* 0x000fe200078e02d2 */
[----:B------:R-:W-:Y:S01]  /*2c30*/  IABS R212, R11 ;  /* 0x0000000b00d47213 */ /* 0x000fe20000000000 */
[----:B------:R-:W-:-:S02]  /*2c40*/  @!P2 IMAD.IADD R206, R206, 0x1, -R4 ;  /* 0x00000001cecea824 */ /* 0x000fc400078e0a04 */
[----:B------:R-:W-:-:S03]  /*2c50*/  IMAD.HI.U32 R7, R3, R214, RZ ;  /* 0x000000d603077227 */ /* 0x000fc600078e00ff */
[C---:B------:R-:W-:Y:S01]  /*2c60*/  ISETP.GT.U32.AND P2, PT, R4.reuse, R206, PT ;  /* 0x000000ce0400720c */ /* 0x040fe20003f44070 */
[----:B------:R-:W-:Y:S01]  /*2c70*/  @!P1 IMAD.MOV R202, RZ, RZ, -R202 ;  /* 0x000000ffffca9224 */ /* 0x000fe200078e0aca */
[----:B------:R-:W-:Y:S01]  /*2c80*/  ISETP.GT.U32.AND P1, PT, R4, R210, PT ;  /* 0x000000d20400720c */ /* 0x000fe20003f24070 */
[----:B------:R-:W-:-:S04]  /*2c90*/  IMAD.HI.U32 R5, R3, R212, RZ ;  /* 0x000000d403057227 */ /* 0x000fc800078e00ff */
        /* <DEDUP_REMOVED lines=8> */
[--C-:B------:R-:W-:Y:S01]  /*2d20*/  @!P2 IMAD.IADD R206, R206, 0x1, -R4.reuse ;  /* 0x00000001cecea824 */ /* 0x100fe200078e0a04 */
[----:B------:R-:W-:Y:S01]  /*2d30*/  ISETP.GT.U32.AND P2, PT, R4, R212, PT ;  /* 0x000000d40400720c */ /* 0x000fe20003f44070 */
[----:B------:R-:W-:-:S02]  /*2d40*/  @!P1 IMAD.IADD R210, R210, 0x1, -R4 ;  /* 0x00000001d2d29824 */ /* 0x000fc400078e0a04 */
[----:B------:R-:W-:Y:S01]  /*2d50*/  @!P0 IMAD.MOV R204, RZ, RZ, -R204 ;  /* 0x000000ffffcc8224 */ /* 0x000fe200078e0acc */
[----:B------:R-:W-:Y:S01]  /*2d60*/  ISETP.GE.AND P0, PT, R11, RZ, PT ;  /* 0x000000ff0b00720c */ /* 0x000fe20003f06270 */
[----:B------:R-:W-:Y:S01]  /*2d70*/  VIADD R9, R0, 0x4b ;  /* 0x0000004b00097836 */ /* 0x000fe20000000000 */
[----:B------:R-:W-:Y:S01]  /*2d80*/  ISETP.GT.U32.AND P1, PT, R4, R210, PT ;  /* 0x000000d20400720c */ /* 0x000fe20003f24070 */
[C---:B------:R-:W-:Y:S02]  /*2d90*/  VIADD R11, R0.reuse, 0x49 ;  /* 0x00000049000b7836 */ /* 0x040fe40000000000 */
[----:B------:R-:W-:Y:S01]  /*2da0*/  VIADD R7, R0, 0x4a ;  /* 0x0000004a00077836 */ /* 0x000fe20000000000 */
[----:B------:R-:W-:Y:S01]  /*2db0*/  IABS R216, R9 ;  /* 0x0000000900d87213 */ /* 0x000fe20000000000 */
[--C-:B------:R-:W-:Y:S01]  /*2dc0*/  @!P3 IMAD.IADD R214, R214, 0x1, -R4.reuse ;  /* 0x00000001d6d6b824 */ /* 0x100fe200078e0a04 */
[----:B------:R-:W-:Y:S01]  /*2dd0*/  IABS R218, R11 ;  /* 0x0000000b00da7213 */ /* 0x000fe20000000000 */
[----:B------:R-:W-:Y:S01]  /*2de0*/  @!P2 IMAD.IADD R212, R212, 0x1, -R4 ;  /* 0x00000001d4d4a824 */ /* 0x000fe200078e0a04 */
[----:B------:R-:W-:Y:S01]  /*2df0*/  IABS R220, R7 ;  /* 0x0000000700dc7213 */ /* 0x000fe20000000000 */
[----:B------:R-:W-:Y:S01]  /*2e00*/  IMAD.HI.U32 R5, R3, R216, RZ ;  /* 0x000000d803057227 */ /* 0x000fe200078e00ff */
[----:B------:R-:W-:-:S02]  /*2e10*/  ISETP.GT.U32.AND P3, PT, R4, R214, PT ;  /* 0x000000d60400720c */ /* 0x000fc40003f64070 */
[----:B------:R-:W-:Y:S01]  /*2e20*/  ISETP.GT.U32.AND P2, PT, R4, R212, PT ;  /* 0x000000d40400720c */ /* 0x000fe20003f44070 */
[----:B------:R-:W-:Y:S01]  /*2e30*/  @!P1 IMAD.IADD R210, R210, 0x1, -R4 ;  /* 0x00000001d2d29824 */ /* 0x000fe200078e0a04 */
[----:B------:R-:W-:Y:S01]  /*2e40*/  ISETP.GE.AND P1, PT, R7, RZ, PT ;  /* 0x000000ff0700720c */ /* 0x000fe20003f26270 */
[----:B------:R-:W-:-:S04]  /*2e50*/  IMAD.HI.U32 R7, R3, R218, RZ ;  /* 0x000000da03077227 */ /* 0x000fc800078e00ff */
[----:B------:R-:W-:Y:S01]  /*2e60*/  @!P6 IMAD.MOV R206, RZ, RZ, -R206 ;  /* 0x000000ffffcee224 */ /* 0x000fe200078e0ace */
[----:B------:R-:W-:Y:S01]  /*2e70*/  ISETP.GE.AND P6, PT, R9, RZ, PT ;  /* 0x000000ff0900720c */ /* 0x000fe20003fc6270 */
[----:B------:R-:W-:Y:S02]  /*2e80*/  IMAD.MOV R9, RZ, RZ, -R5 ;  /* 0x000000ffff097224 */ /* 0x000fe400078e0a05 */
[----:B------:R-:W-:Y:S02]  /*2e90*/  IMAD.MOV R7, RZ, RZ, -R7 ;  /* 0x000000ffff077224 */ /* 0x000fe400078e0a07 */
[C---:B------:R-:W-:Y:S02]  /*2ea0*/  IMAD R216, R4.reuse, R9, R216 ;  /* 0x0000000904d87224 */ /* 0x040fe400078e02d8 */
[----:B------:R-:W-:Y:S02]  /*2eb0*/  IMAD R218, R4, R7, R218 ;  /* 0x0000000704da7224 */ /* 0x000fe400078e02da */
[----:B------:R-:W-:-:S02]  /*2ec0*/  @!P3 IMAD.IADD R214, R214, 0x1, -R4 ;  /* 0x00000001d6d6b824 */ /* 0x000fc400078e0a04 */
[----:B------:R-:W-:-:S04]  /*2ed0*/  IMAD.HI.U32 R5, R3, R220, RZ ;  /* 0x000000dc03057227 */ /* 0x000fc800078e00ff */
[----:B------:R-:W-:Y:S01]  /*2ee0*/  @!P2 IMAD.IADD R212, R212, 0x1, -R4 ;  /* 0x00000001d4d4a824 */ /* 0x000fe200078e0a04 */
[C---:B------:R-:W-:Y:S01]  /*2ef0*/  ISETP.GT.U32.AND P2, PT, R4.reuse, R216, PT ;  /* 0x000000d80400720c */ /* 0x040fe20003f44070 */
[----:B------:R-:W-:Y:S01]  /*2f00*/  @!P4 IMAD.MOV R214, RZ, RZ, -R214 ;  /* 0x000000ffffd6c224 */ /* 0x000fe200078e0ad6 */
[----:B------:R-:W-:Y:S01]  /*2f10*/  ISETP.GT.U32.AND P4, PT, R4, R218, PT ;  /* 0x000000da0400720c */ /* 0x000fe20003f84070 */
[----:B------:R-:W-:Y:S01]  /*2f20*/  @!P5 IMAD.MOV R210, RZ, RZ, -R210 ;  /* 0x000000ffffd2d224 */ /* 0x000fe200078e0ad2 */
[----:B------:R-:W-:Y:S01]  /*2f30*/  ISETP.GE.AND P5, PT, R11, RZ, PT ;  /* 0x000000ff0b00720c */ /* 0x000fe20003fa6270 */
[----:B------:R-:W-:Y:S02]  /*2f40*/  IMAD.MOV R5, RZ, RZ, -R5 ;  /* 0x000000ffff057224 */ /* 0x000fe400078e0a05 */
[----:B------:R-:W-:Y:S02]  /*2f50*/  VIADD R11, R0, 0x47 ;  /* 0x00000047000b7836 */ /* 0x000fe40000000000 */
[----:B------:R-:W-:-:S02]  /*2f60*/  IMAD R220, R4, R5, R220 ;  /* 0x0000000504dc7224 */ /* 0x000fc400078e02dc */
[----:B------:R-:W-:Y:S01]  /*2f70*/  @!P0 IMAD.MOV R212, RZ, RZ, -R212 ;  /* 0x000000ffffd48224 */ /* 0x000fe200078e0ad4 */
[----:B------:R-:W-:Y:S01]  /*2f80*/  IABS R224, R11 ;  /* 0x0000000b00e07213 */ /* 0x000fe20000000000 */
[----:B------:R-:W-:Y:S01]  /*2f90*/  VIADD R15, R0, 0x45 ;  /* 0x00000045000f7836 */ /* 0x000fe20000000000 */
[----:B------:R-:W-:Y:S01]  /*2fa0*/  ISETP.GT.U32.AND P0, PT, R4, R220, PT ;  /* 0x000000dc0400720c */ /* 0x000fe20003f04070 */
[--C-:B------:R-:W-:Y:S02]  /*2fb0*/  @!P2 IMAD.IADD R216, R216, 0x1, -R4.reuse ;  /* 0x00000001d8d8a824 */ /* 0x100fe400078e0a04 */
[----:B------:R-:W-:Y:S01]  /*2fc0*/  @!P4 IMAD.IADD R218, R218, 0x1, -R4 ;  /* 0x00000001dadac824 */ /* 0x000fe200078e0a04 */
[----:B------:R-:W-:Y:S01]  /*2fd0*/  IABS R228, R15 ;  /* 0x0000000f00e47213 */ /* 0x000fe20000000000 */
[----:B------:R-:W-:Y:S01]  /*2fe0*/  IMAD.HI.U32 R7, R3, R224, RZ ;  /* 0x000000e003077227 */ /* 0x000fe200078e00ff */
[C---:B------:R-:W-:Y:S02]  /*2ff0*/  ISETP.GT.U32.AND P2, PT, R4.reuse, R216, PT ;  /* 0x000000d80400720c */ /* 0x040fe40003f44070 */
[----:B------:R-:W-:Y:S01]  /*3000*/  ISETP.GT.U32.AND P4, PT, R4, R218, PT ;  /* 0x000000da0400720c */ /* 0x000fe20003f84070 */
[----:B------:R-:W-:-:S02]  /*3010*/  VIADD R5, R0, 0x48 ;  /* 0x0000004800057836 */ /* 0x000fc40000000000 */
[----:B------:R-:W-:Y:S02]  /*3020*/  IMAD.MOV R7, RZ, RZ, -R7 ;  /* 0x000000ffff077224 */ /* 0x000fe400078e0a07 */
[----:B------:R-:W-:Y:S01]  /*3030*/  @!P0 IMAD.IADD R220, R220, 0x1, -R4 ;  /* 0x00000001dcdc8824 */ /* 0x000fe200078e0a04 */
[----:B------:R-:W-:Y:S01]  /*3040*/  IABS R222, R5 ;  /* 0x0000000500de7213 */ /* 0x000fe20000000000 */
[C---:B------:R-:W-:Y:S01]  /*3050*/  IMAD R224, R4.reuse, R7, R224 ;  /* 0x0000000704e07224 */ /* 0x040fe200078e02e0 */
[----:B------:R-:W-:Y:S01]  /*3060*/  ISETP.GE.AND P3, PT, R5, RZ, PT ;  /* 0x000000ff0500720c */ /* 0x000fe20003f66270 */
[----:B------:R-:W-:Y:S01]  /*3070*/  IMAD.HI.U32 R7, R3, R228, RZ ;  /* 0x000000e403077227 */ /* 0x000fe200078e00ff */
[----:B------:R-:W-:-:S03]  /*3080*/  ISETP.GT.U32.AND P0, PT, R4, R220, PT ;  /* 0x000000dc0400720c */ /* 0x000fc60003f04070 */
[----:B------:R-:W-:Y:S02]  /*3090*/  VIADD R13, R0, 0x46 ;  /* 0x00000046000d7836 */ /* 0x000fe40000000000 */
[----:B------:R-:W-:-:S03]  /*30a0*/  IMAD.HI.U32 R5, R3, R222, RZ ;  /* 0x000000de03057227 */ /* 0x000fc600078e00ff */
[----:B------:R-:W-:Y:S01]  /*30b0*/  IABS R226, R13 ;  /* 0x0000000d00e27213 */ /* 0x000fe20000000000 */
[----:B------:R-:W-:Y:S02]  /*30c0*/  IMAD.MOV R7, RZ, RZ, -R7 ;  /* 0x000000ffff077224 */ /* 0x000fe400078e0a07 */
[----:B------:R-:W-:Y:S02]  /*30d0*/  IMAD.MOV R9, RZ, RZ, -R5 ;  /* 0x000000ffff097224 */ /* 0x000fe400078e0a05 */
[----:B------:R-:W-:Y:S01]  /*30e0*/  @!P2 IMAD.IADD R216, R216, 0x1, -R4 ;  /* 0x00000001d8d8a824 */ /* 0x000fe200078e0a04 */
[----:B------:R-:W-:Y:S01]  /*30f0*/  ISETP.GE.AND P2, PT, R11, RZ, PT ;  /* 0x000000ff0b00720c */ /* 0x000fe20003f46270 */
[----:B------:R-:W-:Y:S02]  /*3100*/  IMAD R228, R4, R7, R228 ;  /* 0x0000000704e47224 */ /* 0x000fe400078e02e4 */
[----:B------:R-:W-:Y:S02]  /*3110*/  @!P4 IMAD.IADD R218, R218, 0x1, -R4 ;  /* 0x00000001dadac824 */ /* 0x000fe400078e0a04 */
[----:B------:R-:W-:-:S02]  /*3120*/  IMAD R222, R4, R9, R222 ;  /* 0x0000000904de7224 */ /* 0x000fc400078e02de */
[----:B------:R-:W-:Y:S01]  /*3130*/  @!P6 IMAD.MOV R216, RZ, RZ, -R216 ;  /* 0x000000ffffd8e224 */ /* 0x000fe200078e0ad8 */
[C---:B------:R-:W-:Y:S01]  /*3140*/  ISETP.GT.U32.AND P6, PT, R4.reuse, R224, PT ;  /* 0x000000e00400720c */ /* 0x040fe20003fc4070 */
[----:B------:R-:W-:Y:S01]  /*3150*/  @!P5 IMAD.MOV R218, RZ, RZ, -R218 ;  /* 0x000000ffffdad224 */ /* 0x000fe200078e0ada */
[----:B------:R-:W-:Y:S01]  /*3160*/  ISETP.GT.U32.AND P5, PT, R4, R228, PT ;  /* 0x000000e40400720c */ /* 0x000fe20003fa4070 */
[----:B------:R-:W-:Y:S02]  /*3170*/  VIADD R9, R0, 0x44 ;  /* 0x0000004400097836 */ /* 0x000fe40000000000 */
[----:B------:R-:W-:-:S03]  /*3180*/  IMAD.HI.U32 R5, R3, R226, RZ ;  /* 0x000000e203057227 */ /* 0x000fc600078e00ff */
[----:B------:R-:W-:Y:S01]  /*3190*/  IABS R230, R9 ;  /* 0x0000000900e67213 */ /* 0x000fe20000000000 */
[----:B------:R-:W-:Y:S02]  /*31a0*/  IMAD.MOV R5, RZ, RZ, -R5 ;  /* 0x000000ffff057224 */ /* 0x000fe400078e0a05 */
[----:B------:R-:W-:Y:S01]  /*31b0*/  @!P0 IMAD.IADD R220, R220, 0x1, -R4 ;  /* 0x00000001dcdc8824 */ /* 0x000fe200078e0a04 */
[C---:B------:R-:W-:Y:S01]  /*31c0*/  ISETP.GT.U32.AND P0, PT, R4.reuse, R222, PT ;  /* 0x000000de0400720c */ /* 0x040fe20003f04070 */
[----:B------:R-:W-:Y:S02]  /*31d0*/  IMAD R226, R4, R5, R226 ;  /* 0x0000000504e27224 */ /* 0x000fe400078e02e2 */
[----:B------:R-:W-:Y:S02]  /*31e0*/  VIADD R11, R0, 0x43 ;  /* 0x00000043000b7836 */ /* 0x000fe40000000000 */
[----:B------:R-:W-:Y:S01]  /*31f0*/  IMAD.HI.U32 R5, R3, R230, RZ ;  /* 0x000000e603057227 */ /* 0x000fe200078e00ff */
[----:B------:R-:W-:-:S02]  /*3200*/  ISETP.GT.U32.AND P4, PT, R4, R226, PT ;  /* 0x000000e20400720c */ /* 0x000fc40003f84070 */
[----:B------:R-:W-:Y:S01]  /*3210*/  IABS R232, R11 ;  /* 0x0000000b00e87213 */ /* 0x000fe20000000000 */
[--C-:B------:R-:W-:Y:S02]  /*3220*/  @!P6 IMAD.IADD R224, R224, 0x1, -R4.reuse ;  /* 0x00000001e0e0e824 */ /* 0x100fe400078e0a04 */
[--C-:B------:R-:W-:Y:S02]  /*3230*/  @!P5 IMAD.IADD R228, R228, 0x1, -R4.reuse ;  /* 0x00000001e4e4d824 */ /* 0x100fe400078e0a04 */
[----:B------:R-:W-:Y:S01]  /*3240*/  IMAD.MOV R5, RZ, RZ, -R5 ;  /* 0x000000ffff057224 */ /* 0x000fe200078e0a05 */
[----:B------:R-:W-:Y:S01]  /*3250*/  ISETP.GT.U32.AND P6, PT, R4, R224, PT ;  /* 0x000000e00400720c */ /* 0x000fe20003fc4070 */
[----:B------:R-:W-:Y:S01]  /*3260*/  @!P0 IMAD.IADD R222, R222, 0x1, -R4 ;  /* 0x00000001dede8824 */ /* 0x000fe200078e0a04 */
[C---:B------:R-:W-:Y:S01]  /*3270*/  ISETP.GT.U32.AND P5, PT, R4.reuse, R228, PT ;  /* 0x000000e40400720c */ /* 0x040fe20003fa4070 */
[C---:B------:R-:W-:Y:S02]  /*3280*/  IMAD R230, R4.reuse, R5, R230 ;  /* 0x0000000504e67224 */ /* 0x040fe400078e02e6 */
[----:B------:R-:W-:Y:S01]  /*3290*/  IMAD.HI.U32 R5, R3, R232, RZ ;  /* 0x000000e803057227 */ /* 0x000fe200078e00ff */
[----:B------:R-:W-:-:S03]  /*32a0*/  ISETP.GT.U32.AND P0, PT, R4, R222, PT ;  /* 0x000000de0400720c */ /* 0x000fc60003f04070 */
[----:B------:R-:W-:Y:S02]  /*32b0*/  IMAD.MOV R5, RZ, RZ, -R5 ;  /* 0x000000ffff057224 */ /* 0x000fe400078e0a05 */
[----:B------:R-:W-:Y:S01]  /*32c0*/  @!P1 IMAD.MOV R220, RZ, RZ, -R220 ;  /* 0x000000ffffdc9224 */ /* 0x000fe200078e0adc */
[----:B------:R-:W-:Y:S01]  /*32d0*/  ISETP.GE.AND P1, PT, R13, RZ, PT ;  /* 0x000000ff0d00720c */ /* 0x000fe20003f26270 */
[----:B------:R-:W-:Y:S02]  /*32e0*/  VIADD R13, R0, 0x42 ;  /* 0x00000042000d7836 */ /* 0x000fe40000000000 */
[----:B------:R-:W-:Y:S02]  /*32f0*/  @!P4 IMAD.IADD R226, R226, 0x1, -R4 ;  /* 0x00000001e2e2c824 */ /* 0x000fe400078e0a04 */
[----:B------:R-:W-:Y:S01]  /*3300*/  IMAD R232, R4, R5, R232 ;  /* 0x0000000504e87224 */ /* 0x000fe200078e02e8 */
[----:B------:R-:W-:Y:S01]  /*3310*/  IABS R234, R13 ;  /* 0x0000000d00ea7213 */ /* 0x000fe20000000000 */
[--C-:B------:R-:W-:Y:S01]  /*3320*/  @!P6 IMAD.IADD R224, R224, 0x1, -R4.reuse ;  /* 0x00000001e0e0e824 */ /* 0x100fe200078e0a04 */
[----:B------:R-:W-:Y:S01]  /*3330*/  ISETP.GT.U32.AND P4, PT, R4, R226, PT ;  /* 0x000000e20400720c */ /* 0x000fe20003f84070 */
[----:B------:R-:W-:Y:S01]  /*3340*/  @!P5 IMAD.IADD R228, R228, 0x1, -R4 ;  /* 0x00000001e4e4d824 */ /* 0x000fe200078e0a04 */
[C---:B------:R-:W-:Y:S01]  /*3350*/  ISETP.GT.U32.AND P6, PT, R4.reuse, R230, PT ;  /* 0x000000e60400720c */ /* 0x040fe20003fc4070 */
[----:B------:R-:W-:Y:S01]  /*3360*/  IMAD.HI.U32 R7, R3, R234, RZ ;  /* 0x000000ea03077227 */ /* 0x000fe200078e00ff */
[----:B------:R-:W-:-:S03]  /*3370*/  ISETP.GT.U32.AND P5, PT, R4, R232, PT ;  /* 0x000000e80400720c */ /* 0x000fc60003fa4070 */
[----:B------:R-:W-:Y:S01]  /*3380*/  @!P0 IMAD.IADD R222, R222, 0x1, -R4 ;  /* 0x00000001dede8824 */ /* 0x000fe200078e0a04 */
[----:B------:R-:W-:Y:S01]  /*3390*/  ISETP.GE.AND P0, PT, R15, RZ, PT ;  /* 0x000000ff0f00720c */ /* 0x000fe20003f06270 */
[----:B------:R-:W-:Y:S02]  /*33a0*/  IMAD.MOV R7, RZ, RZ, -R7 ;  /* 0x000000ffff077224 */ /* 0x000fe400078e0a07 */
[----:B------:R-:W-:Y:S02]  /*33b0*/  VIADD R5, R0, 0x41 ;  /* 0x0000004100057836 */ /* 0x000fe40000000000 */
[----:B------:R-:W-:Y:S02]  /*33c0*/  IMAD R234, R4, R7, R234 ;  /* 0x0000000704ea7224 */ /* 0x000fe400078e02ea */
[--C-:B------:R-:W-:Y:S01]  /*33d0*/  @!P4 IMAD.IADD R226, R226, 0x1, -R4.reuse ;  /* 0x00000001e2e2c824 */ /* 0x100fe200078e0a04 */
[----:B------:R-:W-:Y:S01]  /*33e0*/  IABS R236, R5 ;  /* 0x0000000500ec7213 */ /* 0x000fe20000000000 */
[----:B------:R-:W-:Y:S01]  /*33f0*/  @!P6 IMAD.IADD R230, R230, 0x1, -R4 ;  /* 0x00000001e6e6e824 */ /* 0x000fe200078e0a04 */
[----:B------:R-:W-:Y:S01]  /*3400*/  ISETP.GE.AND P4, PT, R13, RZ, PT ;  /* 0x000000ff0d00720c */ /* 0x000fe20003f86270 */
[----:B------:R-:W-:-:S02]  /*3410*/  VIADD R7, R0, 0x40 ;  /* 0x0000004000077836 */ /* 0x000fc40000000000 */
[----:B------:R-:W-:Y:S01]  /*3420*/  @!P5 IMAD.IADD R232, R232, 0x1, -R4 ;  /* 0x00000001e8e8d824 */ /* 0x000fe200078e0a04 */
[C---:B------:R-:W-:Y:S01]  /*3430*/  ISETP.GT.U32.AND P6, PT, R4.reuse, R230, PT ;  /* 0x000000e60400720c */ /* 0x040fe20003fc4070 */
[----:B------:R-:W-:Y:S01]  /*3440*/  @!P1 IMAD.MOV R226, RZ, RZ, -R226 ;  /* 0x000000ffffe29224 */ /* 0x000fe200078e0ae2 */
[----:B------:R-:W-:Y:S01]  /*3450*/  ISETP.GE.AND P1, PT, R5, RZ, PT ;  /* 0x000000ff0500720c */ /* 0x000fe20003f26270 */
[----:B------:R-:W-:Y:S01]  /*3460*/  IMAD.HI.U32 R5, R3, R236, RZ ;  /* 0x000000ec03057227 */ /* 0x000fe200078e00ff */
[----:B------:R-:W-:Y:S02]  /*3470*/  IABS R238, R7 ;  /* 0x0000000700ee7213 */ /* 0x000fe40000000000 */
[----:B------:R-:W-:Y:S01]  /*3480*/  ISETP.GT.U32.AND P5, PT, R4, R232, PT ;  /* 0x000000e80400720c */ /* 0x000fe20003fa4070 */
[----:B------:R-:W-:Y:S01]  /*3490*/  @!P3 IMAD.MOV R222, RZ, RZ, -R222 ;  /* 0x000000ffffdeb224 */ /* 0x000fe200078e0ade */
[----:B------:R-:W-:Y:S01]  /*34a0*/  ISETP.GE.AND P3, PT, R9, RZ, PT ;  /* 0x000000ff0900720c */ /* 0x000fe20003f66270 */
[----:B------:R-:W-:Y:S01]  /*34b0*/  @!P0 IMAD.MOV R228, RZ, RZ, -R228 ;  /* 0x000000ffffe48224 */ /* 0x000fe200078e0ae4 */
[----:B------:R-:W-:Y:S01]  /*34c0*/  ISETP.GE.AND P0, PT, R7, RZ, PT ;  /* 0x000000ff0700720c */ /* 0x000fe20003f06270 */
[----:B------:R-:W-:-:S04]  /*34d0*/  IMAD.HI.U32 R7, R3, R238, RZ ;  /* 0x000000ee03077227 */ /* 0x000fc800078e00ff */
[----:B------:R-:W-:Y:S02]  /*34e0*/  IMAD.MOV R5, RZ, RZ, -R5 ;  /* 0x000000ffff057224 */ /* 0x000fe400078e0a05 */
[----:B------:R-:W-:Y:S02]  /*34f0*/  IMAD.MOV R7, RZ, RZ, -R7 ;  /* 0x000000ffff077224 */ /* 0x000fe400078e0a07 */
[----:B------:R-:W-:Y:S02]  /*3500*/  IMAD R236, R4, R5, R236 ;  /* 0x0000000504ec7224 */ /* 0x000fe400078e02ec */
[----:B------:R-:W-:Y:S01]  /*3510*/  @!P6 IMAD.IADD R230, R230, 0x1, -R4 ;  /* 0x00000001e6e6e824 */ /* 0x000fe200078e0a04 */
[C---:B------:R-:W-:Y:S01]  /*3520*/  ISETP.GT.U32.AND P6, PT, R4.reuse, R234, PT ;  /* 0x000000ea0400720c */ /* 0x040fe20003fc4070 */
[----:B------:R-:W-:Y:S02]  /*3530*/  IMAD R238, R4, R7, R238 ;  /* 0x0000000704ee7224 */ /* 0x000fe400078e02ee */
[----:B------:R-:W-:Y:S01]  /*3540*/  @!P5 IMAD.IADD R232, R232, 0x1, -R4 ;  /* 0x00000001e8e8d824 */ /* 0x000fe200078e0a04 */
[C---:B------:R-:W-:Y:S01]  /*3550*/  ISETP.GT.U32.AND P5, PT, R4.reuse, R236, PT ;  /* 0x000000ec0400720c */ /* 0x040fe20003fa4070 */
[----:B------:R-:W-:Y:S01]  /*3560*/  @!P3 IMAD.MOV R230, RZ, RZ, -R230 ;  /* 0x000000ffffe6b224 */ /* 0x000fe200078e0ae6 */
[----:B------:R-:W-:Y:S01]  /*3570*/  ISETP.GT.U32.AND P3, PT, R4, R238, PT ;  /* 0x000000ee0400720c */ /* 0x000fe20003f64070 */
[----:B------:R-:W-:-:S02]  /*3580*/  VIADD R9, R0, 0x3f ;  /* 0x0000003f00097836 */ /* 0x000fc40000000000 */
[----:B------:R-:W-:Y:S01]  /*3590*/  @!P2 IMAD.MOV R224, RZ, RZ, -R224 ;  /* 0x000000ffffe0a224 */ /* 0x000fe200078e0ae0 */
[----:B------:R-:W-:Y:S01]  /*35a0*/  ISETP.GE.AND P2, PT, R11, RZ, PT ;  /* 0x000000ff0b00720c */ /* 0x000fe20003f46270 */
[----:B------:R-:W-:Y:S01]  /*35b0*/  VIADD R11, R0, 0x3e ;  /* 0x0000003e000b7836 */ /* 0x000fe20000000000 */
[----:B------:R-:W-:Y:S01]  /*35c0*/  IABS R240, R9 ;  /* 0x0000000900f07213 */ /* 0x000fe20000000000 */
[--C-:B------:R-:W-:Y:S02]  /*35d0*/  @!P6 IMAD.IADD R234, R234, 0x1, -R4.reuse ;  /* 0x00000001eaeae824 */ /* 0x100fe400078e0a04 */
[----:B------:R-:W-:Y:S01]  /*35e0*/  VIADD R13, R0, 0x3d ;  /* 0x0000003d000d7836 */ /* 0x000fe20000000000 */
[----:B------:R-:W-:Y:S01]  /*35f0*/  IABS R242, R11 ;  /* 0x0000000b00f27213 */ /* 0x000fe20000000000 */
[--C-:B------:R-:W-:Y:S01]  /*3600*/  @!P5 IMAD.IADD R236, R236, 0x1, -R4.reuse ;  /* 0x00000001ececd824 */ /* 0x100fe200078e0a04 */
[----:B------:R-:W-:Y:S01]  /*3610*/  ISETP.GT.U32.AND P6, PT, R4, R234, PT ;  /* 0x000000ea0400720c */ /* 0x000fe20003fc4070 */
[----:B------:R-:W-:Y:S01]  /*3620*/  @!P3 IMAD.IADD R238, R238, 0x1, -R4 ;  /* 0x00000001eeeeb824 */ /* 0x000fe200078e0a04 */
[----:B------:R-:W-:Y:S01]  /*3630*/  IABS R244, R13 ;  /* 0x0000000d00f47213 */ /* 0x000fe20000000000 */
[----:B------:R-:W-:Y:S01]  /*3640*/  IMAD.HI.U32 R5, R3, R240, RZ ;  /* 0x000000f003057227 */ /* 0x000fe200078e00ff */
[----:B------:R-:W-:-:S02]  /*3650*/  ISETP.GT.U32.AND P5, PT, R4, R236, PT ;  /* 0x000000ec0400720c */ /* 0x000fc40003fa4070 */
[----:B------:R-:W-:Y:S01]  /*3660*/  ISETP.GT.U32.AND P3, PT, R4, R238, PT ;  /* 0x000000ee0400720c */ /* 0x000fe20003f64070 */
[----:B------:R-:W-:-:S04]  /*3670*/  IMAD.HI.U32 R7, R3, R242, RZ ;  /* 0x000000f203077227 */ /* 0x000fc800078e00ff */
[----:B------:R-:W-:Y:S02]  /*3680*/  IMAD.MOV R5, RZ, RZ, -R5 ;  /* 0x000000ffff057224 */ /* 0x000fe400078e0a05 */
[----:B------:R-:W-:Y:S02]  /*3690*/  IMAD.MOV R7, RZ, RZ, -R7 ;  /* 0x000000ffff077224 */ /* 0x000fe400078e0a07 */
[----:B------:R-:W-:Y:S02]  /*36a0*/  IMAD R240, R4, R5, R240 ;  /* 0x0000000504f07224 */ /* 0x000fe400078e02f0 */
[----:B------:R-:W-:Y:S02]  /*36b0*/  VIADD R15, R0, 0x3c ;  /* 0x0000003c000f7836 */ /* 0x000fe40000000000 */
[----:B------:R-:W-:Y:S02]  /*36c0*/  IMAD R242, R4, R7, R242 ;  /* 0x0000000704f27224 */ /* 0x000fe400078e02f2 */
[----:B------:R-:W-:Y:S01]  /*36d0*/  @!P5 IMAD.IADD R236, R236, 0x1, -R4 ;  /* 0x00000001ececd824 */ /* 0x000fe200078e0a04 */
[----:B------:R-:W-:Y:S01]  /*36e0*/  IABS R246, R15 ;  /* 0x0000000f00f67213 */ /* 0x000fe20000000000 */
[----:B------:R-:W-:Y:S01]  /*36f0*/  IMAD.HI.U32 R5, R3, R244, RZ ;  /* 0x000000f403057227 */ /* 0x000fe200078e00ff */
[----:B------:R-:W-:-:S03]  /*3700*/  ISETP.GT.U32.AND P5, PT, R4, R240, PT ;  /* 0x000000f00400720c */ /* 0x000fc60003fa4070 */
[----:B------:R-:W-:Y:S01]  /*3710*/  @!P2 IMAD.MOV R232, RZ, RZ, -R232 ;  /* 0x000000ffffe8a224 */ /* 0x000fe200078e0ae8 */
[----:B------:R-:W-:Y:S01]  /*3720*/  ISETP.GE.AND P2, PT, R9, RZ, PT ;  /* 0x000000ff0900720c */ /* 0x000fe20003f46270 */
[----:B------:R-:W-:Y:S01]  /*3730*/  @!P3 IMAD.IADD R238, R238, 0x1, -R4 ;  /* 0x00000001eeeeb824 */ /* 0x000fe200078e0a04 */
[----:B------:R-:W-:Y:S01]  /*3740*/  ISETP.GT.U32.AND P3, PT, R4, R242, PT ;  /* 0x000000f20400720c */ /* 0x000fe20003f64070 */
[----:B------:R-:W-:Y:S02]  /*3750*/  IMAD.MOV R9, RZ, RZ, -R5 ;  /* 0x000000ffff097224 */ /* 0x000fe400078e0a05 */
[----:B------:R-:W-:-:S04]  /*3760*/  IMAD.HI.U32 R5, R3, R246, RZ ;  /* 0x000000f603057227 */ /* 0x000fc800078e00ff */
[----:B------:R-:W-:Y:S01]  /*3770*/  @!P6 IMAD.IADD R234, R234, 0x1, -R4 ;  /* 0x00000001eaeae824 */ /* 0x000fe200078e0a04 */
[----:B------:R-:W-:Y:S01]  /*3780*/  ISETP.GE.AND P6, PT, R11, RZ, PT ;  /* 0x000000ff0b00720c */ /* 0x000fe20003fc6270 */
[----:B------:R-:W-:Y:S02]  /*3790*/  IMAD R244, R4, R9, R244 ;  /* 0x0000000904f47224 */ /* 0x000fe400078e02f4 */
[----:B------:R-:W-:Y:S02]  /*37a0*/  IMAD.MOV R11, RZ, RZ, -R5 ;  /* 0x000000ffff0b7224 */ /* 0x000fe400078e0a05 */
[----:B------:R-:W-:Y:S01]  /*37b0*/  @!P5 IMAD.IADD R240, R240, 0x1, -R4 ;  /* 0x00000001f0f0d824 */ /* 0x000fe200078e0a04 */
[C---:B------:R-:W-:Y:S01]  /*37c0*/  ISETP.GT.U32.AND P5, PT, R4.reuse, R244, PT ;  /* 0x000000f40400720c */ /* 0x040fe20003fa4070 */
[----:B------:R-:W-:Y:S02]  /*37d0*/  IMAD R246, R4, R11, R246 ;  /* 0x0000000b04f67224 */ /* 0x000fe400078e02f6 */
[----:B------:R-:W-:-:S02]  /*37e0*/  @!P3 IMAD.IADD R242, R242, 0x1, -R4 ;  /* 0x00000001f2f2b824 */ /* 0x000fc400078e0a04 */
[----:B------:R-:W-:Y:S01]  /*37f0*/  VIADD R17, R0, 0x3b ;  /* 0x0000003b00117836 */ /* 0x000fe20000000000 */
[----:B------:R-:W-:Y:S01]  /*3800*/  ISETP.GT.U32.AND P3, PT, R4, R246, PT ;  /* 0x000000f60400720c */ /* 0x000fe20003f64070 */
[----:B------:R-:W-:Y:S02]  /*3810*/  VIADD R19, R0, 0x3a ;  /* 0x0000003a00137836 */ /* 0x000fe40000000000 */
[C---:B------:R-:W-:Y:S01]  /*3820*/  IMAD.HI.U32 R5, R3.reuse, R252, RZ ;  /* 0x000000fc03057227 */ /* 0x040fe200078e00ff */
[----:B------:R-:W-:Y:S02]  /*3830*/  IABS R248, R17 ;  /* 0x0000001100f87213 */ /* 0x000fe40000000000 */
[----:B------:R-:W-:Y:S01]  /*3840*/  IABS R250, R19 ;  /* 0x0000001300fa7213 */ /* 0x000fe20000000000 */
[----:B------:R-:W-:Y:S01]  /*3850*/  @!P5 IMAD.IADD R244, R244, 0x1, -R4 ;  /* 0x00000001f4f4d824 */ /* 0x000fe200078e0a04 */
[----:B------:R-:W-:Y:S01]  /*3860*/  ISETP.GT.U32.AND P5, PT, R4, R242, PT ;  /* 0x000000f20400720c */ /* 0x000fe20003fa4070 */
[----:B------:R-:W-:-:S04]  /*3870*/  IMAD.HI.U32 R7, R3, R248, RZ ;  /* 0x000000f803077227 */ /* 0x000fc800078e00ff */
[----:B------:R-:W-:Y:S01]  /*3880*/  @!P3 IMAD.IADD R246, R246, 0x1, -R4 ;  /* 0x00000001f6f6b824 */ /* 0x000fe200078e0a04 */
[----:B------:R-:W-:Y:S01]  /*3890*/  ISETP.GT.U32.AND P3, PT, R4, R244, PT ;  /* 0x000000f40400720c */ /* 0x000fe20003f64070 */
[----:B------:R-:W-:-:S04]  /*38a0*/  IMAD.HI.U32 R9, R3, R250, RZ ;  /* 0x000000fa03097227 */ /* 0x000fc800078e00ff */
[----:B------:R-:W-:Y:S02]  /*38b0*/  IMAD.MOV R7, RZ, RZ, -R7 ;  /* 0x000000ffff077224 */ /* 0x000fe400078e0a07 */
[----:B------:R-:W-:Y:S02]  /*38c0*/  IMAD.MOV R5, RZ, RZ, -R5 ;  /* 0x000000ffff057224 */ /* 0x000fe400078e0a05 */
[----:B------:R-:W-:Y:S01]  /*38d0*/  @!P1 IMAD.MOV R236, RZ, RZ, -R236 ;  /* 0x000000ffffec9224 */ /* 0x000fe200078e0aec */
[----:B------:R-:W-:Y:S01]  /*38e0*/  ISETP.GT.U32.AND P1, PT, R4, R246, PT ;  /* 0x000000f60400720c */ /* 0x000fe20003f24070 */
[----:B------:R-:W-:Y:S02]  /*38f0*/  IMAD.MOV R9, RZ, RZ, -R9 ;  /* 0x000000ffff097224 */ /* 0x000fe400078e0a09 */
[----:B------:R-:W-:Y:S02]  /*3900*/  VIADD R11, R0, 0x37 ;  /* 0x00000037000b7836 */ /* 0x000fe40000000000 */
[----:B------:R-:W-:-:S02]  /*3910*/  IMAD R248, R4, R7, R248 ;  /* 0x0000000704f87224 */ /* 0x000fc400078e02f8 */
[C---:B------:R-:W-:Y:S01]  /*3920*/  IMAD R252, R4.reuse, R5, R252 ;  /* 0x0000000504fc7224 */ /* 0x040fe200078e02fc */
[----:B------:R-:W-:Y:S01]  /*3930*/  IABS R21, R11 ;  /* 0x0000000b00157213 */ /* 0x000fe20000000000 */
[----:B------:R-:W-:Y:S02]  /*3940*/  IMAD R250, R4, R9, R250 ;  /* 0x0000000904fa7224 */ /* 0x000fe400078e02fa */
[----:B------:R-:W-:Y:S02]  /*3950*/  VIADD R9, R0, 0x38 ;  /* 0x0000003800097836 */ /* 0x000fe40000000000 */
[----:B------:R-:W-:Y:S01]  /*3960*/  @!P4 IMAD.MOV R234, RZ, RZ, -R234 ;  /* 0x000000ffffeac224 */ /* 0x000fe200078e0aea */
[C---:B------:R-:W-:Y:S01]  /*3970*/  ISETP.GT.U32.AND P4, PT, R4.reuse, R240, PT ;  /* 0x000000f00400720c */ /* 0x040fe20003f84070 */
[----:B------:R-:W-:Y:S01]  /*3980*/  @!P0 IMAD.MOV R238, RZ, RZ, -R238 ;  /* 0x000000ffffee8224 */ /* 0x000fe200078e0aee */
[----:B------:R-:W-:Y:S01]  /*3990*/  ISETP.GT.U32.AND P0, PT, R4, R248, PT ;  /* 0x000000f80400720c */ /* 0x000fe20003f04070 */
[----:B------:R-:W-:Y:S01]  /*39a0*/  @!P3 IMAD.IADD R244, R244, 0x1, -R4 ;  /* 0x00000001f4f4b824 */ /* 0x000fe200078e0a04 */
[----:B------:R-:W-:Y:S01]  /*39b0*/  ISETP.GT.U32.AND P3, PT, R4, R252, PT ;  /* 0x000000fc0400720c */ /* 0x000fe20003f64070 */
[----:B------:R-:W-:Y:S01]  /*39c0*/  IMAD.HI.U32 R7, R3, R21, RZ ;  /* 0x0000001503077227 */ /* 0x000fe200078e00ff */
[----:B------:R-:W-:-:S03]  /*39d0*/  IABS R135, R9 ;  /* 0x0000000900877213 */ /* 0x000fc60000000000 */
[--C-:B------:R-:W-:Y:S01]  /*39e0*/  @!P5 IMAD.IADD R242, R242, 0x1, -R4.reuse ;  /* 0x00000001f2f2d824 */ /* 0x100fe200078e0a04 */
[----:B------:R-:W-:Y:S01]  /*39f0*/  ISETP.GE.AND P5, PT, R13, RZ, PT ;  /* 0x000000ff0d00720c */ /* 0x000fe20003fa6270 */
[----:B------:R-:W-:Y:S01]  /*3a00*/  @!P1 IMAD.IADD R246, R246, 0x1, -R4 ;  /* 0x00000001f6f69824 */ /* 0x000fe200078e0a04 */
[----:B------:R-:W-:Y:S01]  /*3a10*/  ISETP.GE.AND P1, PT, R15, RZ, PT ;  /* 0x000000ff0f00720c */ /* 0x000fe20003f26270 */
[----:B------:R-:W-:Y:S02]  /*3a20*/  IMAD.MOV R7, RZ, RZ, -R7 ;  /* 0x000000ffff077224 */ /* 0x000fe400078e0a07 */
[----:B------:R-:W-:-:S04]  /*3a30*/  IMAD.HI.U32 R5, R3, R135, RZ ;  /* 0x0000008703057227 */ /* 0x000fc800078e00ff */
[----:B------:R-:W-:Y:S02]  /*3a40*/  IMAD R21, R4, R7, R21 ;  /* 0x0000000704157224 */ /* 0x000fe400078e0215 */
[--C-:B------:R-:W-:Y:S01]  /*3a50*/  @!P4 IMAD.IADD R240, R240, 0x1, -R4.reuse ;  /* 0x00000001f0f0c824 */ /* 0x100fe200078e0a04 */
[----:B------:R-:W-:Y:S01]  /*3a60*/  ISETP.GT.U32.AND P4, PT, R4, R250, PT ;  /* 0x000000fa0400720c */ /* 0x000fe20003f84070 */
[----:B------:R-:W-:Y:S02]  /*3a70*/  IMAD.MOV R5, RZ, RZ, -R5 ;  /* 0x000000ffff057224 */ /* 0x000fe400078e0a05 */
[--C-:B------:R-:W-:Y:S01]  /*3a80*/  @!P0 IMAD.IADD R248, R248, 0x1, -R4.reuse ;  /* 0x00000001f8f88824 */ /* 0x100fe200078e0a04 */
[----:B------:R-:W-:Y:S01]  /*3a90*/  ISETP.GE.AND P0, PT, R17, RZ, PT ;  /* 0x000000ff1100720c */ /* 0x000fe20003f06270 */
[----:B------:R-:W-:Y:S02]  /*3aa0*/  VIADD R7, R0, 0x36 ;  /* 0x0000003600077836 */ /* 0x000fe40000000000 */
[----:B------:R-:W-:-:S02]  /*3ab0*/  @!P3 IMAD.IADD R252, R252, 0x1, -R4 ;  /* 0x00000001fcfcb824 */ /* 0x000fc400078e0a04 */
[C---:B------:R-:W-:Y:S01]  /*3ac0*/  IMAD R135, R4.reuse, R5, R135 ;  /* 0x0000000504877224 */ /* 0x040fe200078e0287 */
[----:B------:R-:W-:Y:S01]  /*3ad0*/  IABS R133, R7 ;  /* 0x0000000700857213 */ /* 0x000fe20000000000 */
[----:B------:R-:W-:Y:S01]  /*3ae0*/  @!P2 IMAD.MOV R240, RZ, RZ, -R240 ;  /* 0x000000fffff0a224 */ /* 0x000fe200078e0af0 */
[C---:B------:R-:W-:Y:S01]  /*3af0*/  ISETP.GT.U32.AND P2, PT, R4.reuse, R248, PT ;  /* 0x000000f80400720c */ /* 0x040fe20003f44070 */
[----:B------:R-:W-:Y:S01]  /*3b00*/  @!P5 IMAD.MOV R244, RZ, RZ, -R244 ;  /* 0x000000fffff4d224 */ /* 0x000fe200078e0af4 */
[C---:B------:R-:W-:Y:S01]  /*3b10*/  ISETP.GT.U32.AND P3, PT, R4.reuse, R252, PT ;  /* 0x000000fc0400720c */ /* 0x040fe20003f64070 */
[----:B------:R-:W-:Y:S01]  /*3b20*/  @!P1 IMAD.MOV R246, RZ, RZ, -R246 ;  /* 0x000000fffff69224 */ /* 0x000fe200078e0af6 */
[----:B------:R-:W-:Y:S01]  /*3b30*/  ISETP.GT.U32.AND P5, PT, R4, R135, PT ;  /* 0x000000870400720c */ /* 0x000fe20003fa4070 */
[----:B------:R-:W-:Y:S01]  /*3b40*/  IMAD.HI.U32 R5, R3, R133, RZ ;  /* 0x0000008503057227 */ /* 0x000fe200078e00ff */
[----:B------:R-:W-:-:S03]  /*3b50*/  ISETP.GE.AND P1, PT, R23, RZ, PT ;  /* 0x000000ff1700720c */ /* 0x000fc60003f26270 */
[----:B------:R-:W-:Y:S01]  /*3b60*/  @!P4 IMAD.IADD R250, R250, 0x1, -R4 ;  /* 0x00000001fafac824 */ /* 0x000fe200078e0a04 */
[----:B------:R-:W-:Y:S01]  /*3b70*/  ISETP.GE.AND P4, PT, R19, RZ, PT ;  /* 0x000000ff1300720c */ /* 0x000fe20003f86270 */
[----:B------:R-:W-:Y:S02]  /*3b80*/  IMAD.MOV R5, RZ, RZ, -R5 ;  /* 0x000000ffff057224 */ /* 0x000fe400078e0a05 */
[----:B------:R-:W-:Y:S01]  /*3b90*/  @!P6 IMAD.MOV R242, RZ, RZ, -R242 ;  /* 0x000000fffff2e224 */ /* 0x000fe200078e0af2 */
[----:B------:R-:W-:Y:S01]  /*3ba0*/  ISETP.GT.U32.AND P6, PT, R4, R250, PT ;  /* 0x000000fa0400720c */ /* 0x000fe20003fc4070 */
[--C-:B------:R-:W-:Y:S01]  /*3bb0*/  @!P2 IMAD.IADD R248, R248, 0x1, -R4.reuse ;  /* 0x00000001f8f8a824 */ /* 0x100fe200078e0a04 */
[----:B------:R-:W-:Y:S01]  /*3bc0*/  ISETP.GT.U32.AND P2, PT, R4, R21, PT ;  /* 0x000000150400720c */ /* 0x000fe20003f44070 */
[----:B------:R-:W-:Y:S01]  /*3bd0*/  @!P3 IMAD.IADD R252, R252, 0x1, -R4 ;  /* 0x00000001fcfcb824 */ /* 0x000fe200078e0a04 */
[----:B------:R-:W-:Y:S01]  /*3be0*/  ISETP.GE.AND P3, PT, R11, RZ, PT ;  /* 0x000000ff0b00720c */ /* 0x000fe20003f66270 */
[----:B------:R-:W-:-:S02]  /*3bf0*/  IMAD R133, R4, R5, R133 ;  /* 0x0000000504857224 */ /* 0x000fc400078e0285 */
[----:B------:R-:W-:Y:S01]  /*3c00*/  @!P5 IMAD.IADD R135, R135, 0x1, -R4 ;  /* 0x000000018787d824 */ /* 0x000fe200078e0a04 */
[----:B------:R-:W-:Y:S01]  /*3c10*/  ISETP.GE.AND P5, PT, R7, RZ, PT ;  /* 0x000000ff0700720c */ /* 0x000fe20003fa6270 */
[----:B------:R-:W-:Y:S01]  /*3c20*/  @!P1 IMAD.MOV R252, RZ, RZ, -R252 ;  /* 0x000000fffffc9224 */ /* 0x000fe200078e0afc */
[C---:B------:R-:W-:Y:S01]  /*3c30*/  ISETP.GT.U32.AND P1, PT, R4.reuse, R133, PT ;  /* 0x000000850400720c */ /* 0x040fe20003f24070 */
[----:B------:R-:W-:Y:S01]  /*3c40*/  @!P0 IMAD.MOV R248, RZ, RZ, -R248 ;  /* 0x000000fffff88224 */ /* 0x000fe200078e0af8 */
[----:B------:R-:W-:Y:S01]  /*3c50*/  ISETP.GT.U32.AND P0, PT, R4, R135, PT ;  /* 0x000000870400720c */ /* 0x000fe20003f04070 */
[----:B------:R-:W-:Y:S02]  /*3c60*/  VIADD R13, R0, 0x35 ;  /* 0x00000035000d7836 */ /* 0x000fe40000000000 */
[--C-:B------:R-:W-:Y:S01]  /*3c70*/  @!P6 IMAD.IADD R250, R250, 0x1, -R4.reuse ;  /* 0x00000001fafae824 */ /* 0x100fe200078e0a04 */
[----:B------:R-:W-:Y:S01]  /*3c80*/  ISETP.GE.AND P6, PT, R9, RZ, PT ;  /* 0x000000ff0900720c */ /* 0x000fe20003fc6270 */
[----:B------:R-:W-:Y:S01]  /*3c90*/  @!P2 IMAD.IADD R21, R21, 0x1, -R4 ;  /* 0x000000011515a824 */ /* 0x000fe200078e0a04 */
[----:B------:R-:W-:Y:S01]  /*3ca0*/  IABS R23, R13 ;  /* 0x0000000d00177213 */ /* 0x000fe20000000000 */
[----:B------:R-:W-:Y:S01]  /*3cb0*/  VIADD R5, R0, 0x34 ;  /* 0x0000003400057836 */ /* 0x000fe20000000000 */
[----:B------:R-:W-:Y:S01]  /*3cc0*/  ISETP.GE.AND P2, PT, R13, RZ, PT ;  /* 0x000000ff0d00720c */ /* 0x000fe20003f46270 */
[----:B------:R-:W-:Y:S01]  /*3cd0*/  @!P4 IMAD.MOV R250, RZ, RZ, -R250 ;  /* 0x000000fffffac224 */ /* 0x000fe200078e0afa */
[----:B------:R-:W-:Y:S01]  /*3ce0*/  ISETP.GT.U32.AND P4, PT, R4, R21, PT ;  /* 0x000000150400720c */ /* 0x000fe20003f84070 */
[----:B------:R-:W-:Y:S01]  /*3cf0*/  @!P1 IMAD.IADD R133, R133, 0x1, -R4 ;  /* 0x0000000185859824 */ /* 0x000fe200078e0a04 */
[----:B------:R-:W-:Y:S01]  /*3d00*/  IABS R131, R5 ;  /* 0x0000000500837213 */ /* 0x000fe20000000000 */
[----:B------:R-:W-:-:S03]  /*3d10*/  IMAD.HI.U32 R7, R3, R23, RZ ;  /* 0x0000001703077227 */ /* 0x000fc600078e00ff */
[----:B------:R-:W-:Y:S01]  /*3d20*/  ISETP.GT.U32.AND P1, PT, R4, R133, PT ;  /* 0x000000850400720c */ /* 0x000fe20003f24070 */
[----:B------:R-:W-:Y:S01]  /*3d30*/  @!P0 IMAD.IADD R135, R135, 0x1, -R4 ;  /* 0x0000000187878824 */ /* 0x000fe200078e0a04 */
[----:B------:R-:W-:Y:S01]  /*3d40*/  ISETP.GE.AND P0, PT, R5, RZ, PT ;  /* 0x000000ff0500720c */ /* 0x000fe20003f06270 */
[----:B------:R-:W-:Y:S02]  /*3d50*/  IMAD.MOV R7, RZ, RZ, -R7 ;  /* 0x000000ffff077224 */ /* 0x000fe400078e0a07 */
[----:B------:R-:W-:-:S04]  /*3d60*/  IMAD.HI.U32 R5, R3, R131, RZ ;  /* 0x0000008303057227 */ /* 0x000fc800078e00ff */
[----:B------:R-:W-:Y:S02]  /*3d70*/  IMAD R23, R4, R7, R23 ;  /* 0x0000000704177224 */ /* 0x000fe400078e0217 */
[----:B------:R-:W-:Y:S02]  /*3d80*/  VIADD R11, R0, 0x32 ;  /* 0x00000032000b7836 */ /* 0x000fe40000000000 */
[----:B------:R-:W-:Y:S02]  /*3d90*/  IMAD.MOV R5, RZ, RZ, -R5 ;  /* 0x000000ffff057224 */ /* 0x000fe400078e0a05 */
[--C-:B------:R-:W-:Y:S01]  /*3da0*/  @!P4 IMAD.IADD R21, R21, 0x1, -R4.reuse ;  /* 0x000000011515c824 */ /* 0x100fe200078e0a04 */
[C---:B------:R-:W-:Y:S01]  /*3db0*/  ISETP.GT.U32.AND P4, PT, R4.reuse, R23, PT ;  /* 0x000000170400720c */ /* 0x040fe20003f84070 */
[----:B------:R-:W-:Y:S01]  /*3dc0*/  IMAD R131, R4, R5, R131 ;  /* 0x0000000504837224 */ /* 0x000fe200078e0283 */
[----:B------:R-:W-:Y:S01]  /*3dd0*/  IABS R129, R11 ;  /* 0x0000000b00817213 */ /* 0x000fe20000000000 */
[----:B------:R-:W-:-:S02]  /*3de0*/  @!P1 IMAD.IADD R133, R133, 0x1, -R4 ;  /* 0x0000000185859824 */ /* 0x000fc400078e0a04 */
[----:B------:R-:W-:Y:S01]  /*3df0*/  VIADD R7, R0, 0x33 ;  /* 0x0000003300077836 */ /* 0x000fe20000000000 */
[----:B------:R-:W-:Y:S01]  /*3e00*/  ISETP.GT.U32.AND P1, PT, R4, R131, PT ;  /* 0x000000830400720c */ /* 0x000fe20003f24070 */
[----:B------:R-:W-:-:S03]  /*3e10*/  IMAD.HI.U32 R9, R3, R129, RZ ;  /* 0x0000008103097227 */ /* 0x000fc600078e00ff */
[----:B------:R-:W-:Y:S01]  /*3e20*/  IABS R43, R7 ;  /* 0x00000007002b7213 */ /* 0x000fe20000000000 */
[----:B------:R-:W-:Y:S02]  /*3e30*/  IMAD.MOV R9, RZ, RZ, -R9 ;  /* 0x000000ffff097224 */ /* 0x000fe400078e0a09 */
[----:B------:R-:W-:Y:S02]  /*3e40*/  @!P4 IMAD.IADD R23, R23, 0x1, -R4 ;  /* 0x000000011717c824 */ /* 0x000fe400078e0a04 */
[C---:B------:R-:W-:Y:S02]  /*3e50*/  IMAD R129, R4.reuse, R9, R129 ;  /* 0x0000000904817224 */ /* 0x040fe400078e0281 */
[----:B------:R-:W-:Y:S01]  /*3e60*/  @!P6 IMAD.MOV R135, RZ, RZ, -R135 ;  /* 0x000000ffff87e224 */ /* 0x000fe200078e0a87 */
[----:B------:R-:W-:Y:S01]  /*3e70*/  ISETP.GE.AND P6, PT, R7, RZ, PT ;  /* 0x000000ff0700720c */ /* 0x000fe20003fc6270 */
[----:B------:R-:W-:Y:S01]  /*3e80*/  IMAD.HI.U32 R7, R3, R43, RZ ;  /* 0x0000002b03077227 */ /* 0x000fe200078e00ff */
[----:B------:R-:W-:-:S03]  /*3e90*/  ISETP.GT.U32.AND P4, PT, R4, R23, PT ;  /* 0x000000170400720c */ /* 0x000fc60003f84070 */
[--C-:B------:R-:W-:Y:S01]  /*3ea0*/  @!P1 IMAD.IADD R131, R131, 0x1, -R4.reuse ;  /* 0x0000000183839824 */ /* 0x100fe200078e0a04 */
[----:B------:R-:W-:Y:S01]  /*3eb0*/  ISETP.GT.U32.AND P1, PT, R4, R129, PT ;  /* 0x000000810400720c */ /* 0x000fe20003f24070 */
[----:B------:R-:W-:Y:S02]  /*3ec0*/  IMAD.MOV R7, RZ, RZ, -R7 ;  /* 0x000000ffff077224 */ /* 0x000fe400078e0a07 */
[----:B------:R-:W-:Y:S02]  /*3ed0*/  VIADD R13, R0, 0x2f ;  /* 0x0000002f000d7836 */ /* 0x000fe40000000000 */
[----:B------:R-:W-:Y:S02]  /*3ee0*/  IMAD R43, R4, R7, R43 ;  /* 0x00000007042b7224 */ /* 0x000fe400078e022b */
[----:B------:R-:W-:Y:S01]  /*3ef0*/  VIADD R7, R0, 0x31 ;  /* 0x0000003100077836 */ /* 0x000fe20000000000 */
[----:B------:R-:W-:Y:S01]  /*3f00*/  IABS R49, R13 ;  /* 0x0000000d00317213 */ /* 0x000fe20000000000 */
[--C-:B------:R-:W-:Y:S01]  /*3f10*/  @!P4 IMAD.IADD R23, R23, 0x1, -R4.reuse ;  /* 0x000000011717c824 */ /* 0x100fe200078e0a04 */
[----:B------:R-:W-:Y:S01]  /*3f20*/  ISETP.GT.U32.AND P4, PT, R4, R43, PT ;  /* 0x0000002b0400720c */ /* 0x000fe20003f84070 */
[----:B------:R-:W-:Y:S01]  /*3f30*/  VIADD R15, R0, 0x2e ;  /* 0x0000002e000f7836 */ /* 0x000fe20000000000 */
[----:B------:R-:W-:Y:S01]  /*3f40*/  IABS R45, R7 ;  /* 0x00000007002d7213 */ /* 0x000fe20000000000 */
[----:B------:R-:W-:-:S02]  /*3f50*/  @!P1 IMAD.IADD R129, R129, 0x1, -R4 ;  /* 0x0000000181819824 */ /* 0x000fc400078e0a04 */
[----:B------:R-:W-:Y:S01]  /*3f60*/  @!P5 IMAD.MOV R133, RZ, RZ, -R133 ;  /* 0x000000ffff85d224 */ /* 0x000fe200078e0a85 */
[C---:B------:R-:W-:Y:S01]  /*3f70*/  ISETP.GT.U32.AND P5, PT, R4.reuse, R131, PT ;  /* 0x000000830400720c */ /* 0x040fe20003fa4070 */
[----:B------:R-:W-:Y:S01]  /*3f80*/  @!P2 IMAD.MOV R23, RZ, RZ, -R23 ;  /* 0x000000ffff17a224 */ /* 0x000fe200078e0a17 */
[----:B------:R-:W-:Y:S01]  /*3f90*/  IABS R125, R15 ;  /* 0x0000000f007d7213 */ /* 0x000fe20000000000 */
[----:B------:R-:W-:Y:S01]  /*3fa0*/  IMAD.HI.U32 R5, R3, R45, RZ ;  /* 0x0000002d03057227 */ /* 0x000fe200078e00ff */
[----:B------:R-:W-:Y:S02]  /*3fb0*/  ISETP.GE.AND P2, PT, R7, RZ, PT ;  /* 0x000000ff0700720c */ /* 0x000fe40003f46270 */
[----:B------:R-:W-:Y:S01]  /*3fc0*/  ISETP.GT.U32.AND P1, PT, R4, R129, PT ;  /* 0x000000810400720c */ /* 0x000fe20003f24070 */
[----:B------:R-:W-:-:S04]  /*3fd0*/  IMAD.HI.U32 R7, R3, R49, RZ ;  /* 0x0000003103077227 */ /* 0x000fc800078e00ff */
[----:B------:R-:W-:Y:S01]  /*3fe0*/  @!P3 IMAD.MOV R21, RZ, RZ, -R21 ;  /* 0x000000ffff15b224 */ /* 0x000fe200078e0a15 */
[----:B------:R-:W-:Y:S01]  /*3ff0*/  ISETP.GE.AND P3, PT, R11, RZ, PT ;  /* 0x000000ff0b00720c */ /* 0x000fe20003f66270 */
[----:B------:R-:W-:Y:S02]  /*4000*/  IMAD.MOV R5, RZ, RZ, -R5 ;  /* 0x000000ffff057224 */ /* 0x000fe400078e0a05 */
[----:B------:R-:W-:Y:S02]  /*4010*/  VIADD R11, R0, 0x30 ;  /* 0x00000030000b7836 */ /* 0x000fe40000000000 */
[----:B------:R-:W-:-:S03]  /*4020*/  IMAD.HI.U32 R9, R3, R125, RZ ;  /* 0x0000007d03097227 */ /* 0x000fc600078e00ff */
[----:B------:R-:W-:Y:S01]  /*4030*/  IABS R127, R11 ;  /* 0x0000000b007f7213 */ /* 0x000fe20000000000 */
[----:B------:R-:W-:Y:S02]  /*4040*/  IMAD.MOV R7, RZ, RZ, -R7 ;  /* 0x000000ffff077224 */ /* 0x000fe400078e0a07 */
[C---:B------:R-:W-:Y:S02]  /*4050*/  IMAD R45, R4.reuse, R5, R45 ;  /* 0x00000005042d7224 */ /* 0x040fe400078e022d */
[----:B------:R-:W-:Y:S02]  /*4060*/  IMAD.MOV R9, RZ, RZ, -R9 ;  /* 0x000000ffff097224 */ /* 0x000fe400078e0a09 */
[C---:B------:R-:W-:Y:S02]  /*4070*/  IMAD R49, R4.reuse, R7, R49 ;  /* 0x0000000704317224 */ /* 0x040fe400078e0231 */
[----:B------:R-:W-:Y:S01]  /*4080*/  @!P5 IMAD.IADD R131, R131, 0x1, -R4 ;  /* 0x000000018383d824 */ /* 0x000fe200078e0a04 */
[C---:B------:R-:W-:Y:S01]  /*4090*/  ISETP.GT.U32.AND P5, PT, R4.reuse, R45, PT ;  /* 0x0000002d0400720c */ /* 0x040fe20003fa4070 */
[----:B------:R-:W-:-:S02]  /*40a0*/  IMAD R125, R4, R9, R125 ;  /* 0x00000009047d7224 */ /* 0x000fc400078e027d */
[----:B------:R-:W-:Y:S01]  /*40b0*/  @!P1 IMAD.IADD R129, R129, 0x1, -R4 ;  /* 0x0000000181819824 */ /* 0x000fe200078e0a04 */
[----:B------:R-:W-:Y:S01]  /*40c0*/  ISETP.GT.U32.AND P1, PT, R4, R49, PT ;  /* 0x000000310400720c */ /* 0x000fe20003f24070 */
[----:B------:R-:W-:Y:S02]  /*40d0*/  VIADD R7, R0, 0x2d ;  /* 0x0000002d00077836 */ /* 0x000fe40000000000 */
[----:B------:R-:W-:-:S03]  /*40e0*/  IMAD.HI.U32 R5, R3, R127, RZ ;  /* 0x0000007f03057227 */ /* 0x000fc600078e00ff */
[----:B------:R-:W-:Y:S01]  /*40f0*/  IABS R51, R7 ;  /* 0x0000000700337213 */ /* 0x000fe20000000000 */
[----:B------:R-:W-:Y:S01]  /*4100*/  @!P3 IMAD.MOV R129, RZ, RZ, -R129 ;  /* 0x000000ffff81b224 */ /* 0x000fe200078e0a81 */
[C---:B------:R-:W-:Y:S01]  /*4110*/  ISETP.GT.U32.AND P3, PT, R4.reuse, R125, PT ;  /* 0x0000007d0400720c */ /* 0x040fe20003f64070 */
[----:B------:R-:W-:Y:S02]  /*4120*/  IMAD.MOV R5, RZ, RZ, -R5 ;  /* 0x000000ffff057224 */ /* 0x000fe400078e0a05 */
[----:B------:R-:W-:Y:S02]  /*4130*/  @!P4 IMAD.IADD R43, R43, 0x1, -R4 ;  /* 0x000000012b2bc824 */ /* 0x000fe400078e0a04 */
[----:B------:R-:W-:Y:S02]  /*4140*/  IMAD R127, R4, R5, R127 ;  /* 0x00000005047f7224 */ /* 0x000fe400078e027f */
[----:B------:R-:W-:Y:S01]  /*4150*/  VIADD R9, R0, 0x2c ;  /* 0x0000002c00097836 */ /* 0x000fe20000000000 */
[----:B------:R-:W-:Y:S01]  /*4160*/  ISETP.GT.U32.AND P4, PT, R4, R43, PT ;  /* 0x0000002b0400720c */ /* 0x000fe20003f84070 */
[----:B------:R-:W-:-:S03]  /*4170*/  IMAD.HI.U32 R5, R3, R51, RZ ;  /* 0x0000003303057227 */ /* 0x000fc600078e00ff */
[----:B------:R-:W-:Y:S01]  /*4180*/  IABS R123, R9 ;  /* 0x00000009007b7213 */ /* 0x000fe20000000000 */
[--C-:B------:R-:W-:Y:S02]  /*4190*/  @!P5 IMAD.IADD R45, R45, 0x1, -R4.reuse ;  /* 0x000000012d2dd824 */ /* 0x100fe400078e0a04 */
[--C-:B------:R-:W-:Y:S02]  /*41a0*/  @!P1 IMAD.IADD R49, R49, 0x1, -R4.reuse ;  /* 0x0000000131319824 */ /* 0x100fe400078e0a04 */
[----:B------:R-:W-:Y:S01]  /*41b0*/  IMAD.MOV R5, RZ, RZ, -R5 ;  /* 0x000000ffff057224 */ /* 0x000fe200078e0a05 */
[C---:B------:R-:W-:Y:S01]  /*41c0*/  ISETP.GT.U32.AND P5, PT, R4.reuse, R45, PT ;  /* 0x0000002d0400720c */ /* 0x040fe20003fa4070 */
[----:B------:R-:W-:Y:S01]  /*41d0*/  @!P3 IMAD.IADD R125, R125, 0x1, -R4 ;  /* 0x000000017d7db824 */ /* 0x000fe200078e0a04 */
[C---:B------:R-:W-:Y:S01]  /*41e0*/  ISETP.GT.U32.AND P3, PT, R4.reuse, R49, PT ;  /* 0x000000310400720c */ /* 0x040fe20003f64070 */
[----:B------:R-:W-:Y:S02]  /*41f0*/  IMAD R51, R4, R5, R51 ;  /* 0x0000000504337224 */ /* 0x000fe400078e0233 */
[----:B------:R-:W-:-:S04]  /*4200*/  IMAD.HI.U32 R5, R3, R123, RZ ;  /* 0x0000007b03057227 */ /* 0x000fc800078e00ff */
[----:B------:R-:W-:Y:S01]  /*4210*/  @!P0 IMAD.MOV R131, RZ, RZ, -R131 ;  /* 0x000000ffff838224 */ /* 0x000fe200078e0a83 */
[----:B------:R-:W-:Y:S01]  /*4220*/  ISETP.GT.U32.AND P0, PT, R4, R127, PT ;  /* 0x0000007f0400720c */ /* 0x000fe20003f04070 */
[----:B------:R-:W-:Y:S02]  /*4230*/  IMAD.MOV R5, RZ, RZ, -R5 ;  /* 0x000000ffff057224 */ /* 0x000fe400078e0a05 */
[--C-:B------:R-:W-:Y:S01]  /*4240*/  @!P4 IMAD.IADD R43, R43, 0x1, -R4.reuse ;  /* 0x000000012b2bc824 */ /* 0x100fe200078e0a04 */
[----:B------:R-:W-:Y:S01]  /*4250*/  ISETP.GE.AND P4, PT, R11, RZ, PT ;  /* 0x000000ff0b00720c */ /* 0x000fe20003f86270 */
[----:B------:R-:W-:Y:S02]  /*4260*/  VIADD R11, R0, 0x2b ;  /* 0x0000002b000b7836 */ /* 0x000fe40000000000 */
[----:B------:R-:W-:Y:S02]  /*4270*/  IMAD R123, R4, R5, R123 ;  /* 0x00000005047b7224 */ /* 0x000fe400078e027b */
[----:B------:R-:W-:Y:S01]  /*4280*/  @!P6 IMAD.MOV R43, RZ, RZ, -R43 ;  /* 0x000000ffff2be224 */ /* 0x000fe200078e0a2b */
[----:B------:R-:W-:Y:S01]  /*4290*/  ISETP.GE.AND P6, PT, R13, RZ, PT ;  /* 0x000000ff0d00720c */ /* 0x000fe20003fc6270 */
[--C-:B------:R-:W-:Y:S01]  /*42a0*/  @!P5 IMAD.IADD R45, R45, 0x1, -R4.reuse ;  /* 0x000000012d2dd824 */ /* 0x100fe200078e0a04 */
[----:B------:R-:W-:Y:S01]  /*42b0*/  IABS R53, R11 ;  /* 0x0000000b00357213 */ /* 0x000fe20000000000 */
[----:B------:R-:W-:Y:S01]  /*42c0*/  VIADD R13, R0, 0x2a ;  /* 0x0000002a000d7836 */ /* 0x000fe20000000000 */
[----:B------:R-:W-:Y:S01]  /*42d0*/  ISETP.GE.AND P5, PT, R15, RZ, PT ;  /* 0x000000ff0f00720c */ /* 0x000fe20003fa6270 */
[--C-:B------:R-:W-:Y:S01]  /*42e0*/  @!P3 IMAD.IADD R49, R49, 0x1, -R4.reuse ;  /* 0x000000013131b824 */ /* 0x100fe200078e0a04 */
[C---:B------:R-:W-:Y:S01]  /*42f0*/  ISETP.GT.U32.AND P3, PT, R4.reuse, R123, PT ;  /* 0x0000007b0400720c */ /* 0x040fe20003f64070 */
[----:B------:R-:W-:Y:S01]  /*4300*/  @!P0 IMAD.IADD R127, R127, 0x1, -R4 ;  /* 0x000000017f7f8824 */ /* 0x000fe200078e0a04 */
[----:B------:R-:W-:Y:S01]  /*4310*/  IABS R121, R13 ;  /* 0x0000000d00797213 */ /* 0x000fe20000000000 */
[----:B------:R-:W-:Y:S01]  /*4320*/  @!P2 IMAD.MOV R45, RZ, RZ, -R45 ;  /* 0x000000ffff2da224 */ /* 0x000fe200078e0a2d */
[C---:B------:R-:W-:Y:S01]  /*4330*/  ISETP.GT.U32.AND P2, PT, R4.reuse, R125, PT ;  /* 0x0000007d0400720c */ /* 0x040fe20003f44070 */
[----:B------:R-:W-:Y:S01]  /*4340*/  IMAD.HI.U32 R5, R3, R53, RZ ;  /* 0x0000003503057227 */ /* 0x000fe200078e00ff */
[----:B------:R-:W-:-:S02]  /*4350*/  ISETP.GT.U32.AND P1, PT, R4, R127, PT ;  /* 0x0000007f0400720c */ /* 0x000fc40003f24070 */
[----:B------:R-:W-:Y:S01]  /*4360*/  ISETP.GE.AND P0, PT, R7, RZ, PT ;  /* 0x000000ff0700720c */ /* 0x000fe20003f06270 */
[----:B------:R-:W-:Y:S02]  /*4370*/  VIADD R15, R0, 0x29 ;  /* 0x00000029000f7836 */ /* 0x000fe40000000000 */
[----:B------:R-:W-:-:S03]  /*4380*/  IMAD.HI.U32 R7, R3, R121, RZ ;  /* 0x0000007903077227 */ /* 0x000fc600078e00ff */
[----:B------:R-:W-:Y:S01]  /*4390*/  IABS R119, R15 ;  /* 0x0000000f00777213 */ /* 0x000fe20000000000 */
[----:B------:R-:W-:Y:S02]  /*43a0*/  IMAD.MOV R5, RZ, RZ, -R5 ;  /* 0x000000ffff057224 */ /* 0x000fe400078e0a05 */
[----:B------:R-:W-:Y:S02]  /*43b0*/  IMAD.MOV R7, RZ, RZ, -R7 ;  /* 0x000000ffff077224 */ /* 0x000fe400078e0a07 */
[--C-:B------:R-:W-:Y:S02]  /*43c0*/  @!P3 IMAD.IADD R123, R123, 0x1, -R4.reuse ;  /* 0x000000017b7bb824 */ /* 0x100fe400078e0a04 */
[C---:B------:R-:W-:Y:S02]  /*43d0*/  IMAD R53, R4.reuse, R5, R53 ;  /* 0x0000000504357224 */ /* 0x040fe400078e0235 */
[----:B------:R-:W-:Y:S01]  /*43e0*/  @!P2 IMAD.IADD R125, R125, 0x1, -R4 ;  /* 0x000000017d7da824 */ /* 0x000fe200078e0a04 */
[----:B------:R-:W-:Y:S01]  /*43f0*/  ISETP.GE.AND P2, PT, R9, RZ, PT ;  /* 0x000000ff0900720c */ /* 0x000fe20003f46270 */
[C---:B------:R-:W-:Y:S01]  /*4400*/  IMAD R121, R4.reuse, R7, R121 ;  /* 0x0000000704797224 */ /* 0x040fe200078e0279 */
[C---:B------:R-:W-:Y:S01]  /*4410*/  ISETP.GT.U32.AND P3, PT, R4.reuse, R123, PT ;  /* 0x0000007b0400720c */ /* 0x040fe20003f64070 */
[----:B------:R-:W-:Y:S01]  /*4420*/  @!P6 IMAD.MOV R49, RZ, RZ, -R49 ;  /* 0x000000ffff31e224 */ /* 0x000fe200078e0a31 */
[----:B------:R-:W-:Y:S01]  /*4430*/  ISETP.GT.U32.AND P6, PT, R4, R53, PT ;  /* 0x000000350400720c */ /* 0x000fe20003fc4070 */
[----:B------:R-:W-:-:S04]  /*4440*/  IMAD.HI.U32 R9, R3, R119, RZ ;  /* 0x0000007703097227 */ /* 0x000fc800078e00ff */
[--C-:B------:R-:W-:Y:S01]  /*4450*/  @!P1 IMAD.IADD R127, R127, 0x1, -R4.reuse ;  /* 0x000000017f7f9824 */ /* 0x100fe200078e0a04 */
[C---:B------:R-:W-:Y:S01]  /*4460*/  ISETP.GT.U32.AND P1, PT, R4.reuse, R51, PT ;  /* 0x000000330400720c */ /* 0x040fe20003f24070 */
[----:B------:R-:W-:Y:S01]  /*4470*/  @!P5 IMAD.MOV R125, RZ, RZ, -R125 ;  /* 0x000000ffff7dd224 */ /* 0x000fe200078e0a7d */
[C---:B------:R-:W-:Y:S01]  /*4480*/  ISETP.GT.U32.AND P5, PT, R4.reuse, R121, PT ;  /* 0x000000790400720c */ /* 0x040fe20003fa4070 */
[----:B------:R-:W-:Y:S02]  /*4490*/  IMAD.MOV R9, RZ, RZ, -R9 ;  /* 0x000000ffff097224 */ /* 0x000fe400078e0a09 */
[----:B------:R-:W-:Y:S02]  /*44a0*/  @!P3 IMAD.IADD R123, R123, 0x1, -R4 ;  /* 0x000000017b7bb824 */ /* 0x000fe400078e0a04 */
[----:B------:R-:W-:Y:S02]  /*44b0*/  IMAD R119, R4, R9, R119 ;  /* 0x0000000904777224 */ /* 0x000fe400078e0277 */
[----:B------:R-:W-:-:S02]  /*44c0*/  VIADD R9, R0, 0x28 ;  /* 0x0000002800097836 */ /* 0x000fc40000000000 */
[--C-:B------:R-:W-:Y:S01]  /*44d0*/  @!P6 IMAD.IADD R53, R53, 0x1, -R4.reuse ;  /* 0x000000013535e824 */ /* 0x100fe200078e0a04 */
[----:B------:R-:W-:Y:S01]  /*44e0*/  ISETP.GT.U32.AND P3, PT, R4, R119, PT ;  /* 0x000000770400720c */ /* 0x000fe20003f64070 */
[--C-:B------:R-:W-:Y:S01]  /*44f0*/  @!P1 IMAD.IADD R51, R51, 0x1, -R4.reuse ;  /* 0x0000000133339824 */ /* 0x100fe200078e0a04 */
[----:B------:R-:W-:Y:S01]  /*4500*/  IABS R118, R9 ;  /* 0x0000000900767213 */ /* 0x000fe20000000000 */
[----:B------:R-:W-:Y:S01]  /*4510*/  @!P5 IMAD.IADD R121, R121, 0x1, -R4 ;  /* 0x000000017979d824 */ /* 0x000fe200078e0a04 */
[----:B------:R-:W-:Y:S01]  /*4520*/  ISETP.GE.AND P1, PT, R11, RZ, PT ;  /* 0x000000ff0b00720c */ /* 0x000fe20003f26270 */
[----:B------:R-:W-:Y:S01]  /*4530*/  VIADD R11, R0, 0x27 ;  /* 0x00000027000b7836 */ /* 0x000fe20000000000 */
[C---:B------:R-:W-:Y:S01]  /*4540*/  ISETP.GT.U32.AND P5, PT, R4.reuse, R53, PT ;  /* 0x000000350400720c */ /* 0x040fe20003fa4070 */
[----:B------:R-:W-:Y:S01]  /*4550*/  IMAD.HI.U32 R5, R3, R118, RZ ;  /* 0x0000007603057227 */ /* 0x000fe200078e00ff */
[----:B------:R-:W-:Y:S02]  /*4560*/  ISETP.GE.AND P6, PT, R15, RZ, PT ;  /* 0x000000ff0f00720c */ /* 0x000fe40003fc6270 */
[----:B------:R-:W-:Y:S01]  /*4570*/  IABS R86, R11 ;  /* 0x0000000b00567213 */ /* 0x000fe20000000000 */
[----:B------:R-:W-:Y:S01]  /*4580*/  @!P4 IMAD.MOV R127, RZ, RZ, -R127 ;  /* 0x000000ffff7fc224 */ /* 0x000fe200078e0a7f */
[----:B------:R-:W-:Y:S01]  /*4590*/  ISETP.GT.U32.AND P4, PT, R4, R51, PT ;  /* 0x000000330400720c */ /* 0x000fe20003f84070 */
[----:B------:R-:W-:-:S02]  /*45a0*/  IMAD.MOV R7, RZ, RZ, -R5 ;  /* 0x000000ffff077224 */ /* 0x000fc400078e0a05 */
[----:B------:R-:W-:Y:S01]  /*45b0*/  @!P3 IMAD.IADD R119, R119, 0x1, -R4 ;  /* 0x000000017777b824 */ /* 0x000fe200078e0a04 */
[C---:B------:R-:W-:Y:S01]  /*45c0*/  ISETP.GT.U32.AND P3, PT, R4.reuse, R121, PT ;  /* 0x000000790400720c */ /* 0x040fe20003f64070 */
[----:B------:R-:W-:Y:S02]  /*45d0*/  IMAD R118, R4, R7, R118 ;  /* 0x0000000704767224 */ /* 0x000fe400078e0276 */
[----:B------:R-:W-:-:S04]  /*45e0*/  IMAD.HI.U32 R5, R3, R86, RZ ;  /* 0x0000005603057227 */ /* 0x000fc800078e00ff */
[--C-:B------:R-:W-:Y:S01]  /*45f0*/  @!P5 IMAD.IADD R53, R53, 0x1, -R4.reuse ;  /* 0x000000013535d824 */ /* 0x100fe200078e0a04 */
[----:B------:R-:W-:Y:S01]  /*4600*/  ISETP.GT.U32.AND P5, PT, R4, R118, PT ;  /* 0x000000760400720c */ /* 0x000fe20003fa4070 */
[----:B------:R-:W-:Y:S02]  /*4610*/  IMAD.MOV R5, RZ, RZ, -R5 ;  /* 0x000000ffff057224 */ /* 0x000fe400078e0a05 */
[----:B------:R-:W-:Y:S01]  /*4620*/  @!P4 IMAD.IADD R51, R51, 0x1, -R4 ;  /* 0x000000013333c824 */ /* 0x000fe200078e0a04 */
[----:B------:R-:W-:Y:S01]  /*4630*/  ISETP.GE.AND P4, PT, R13, RZ, PT ;  /* 0x000000ff0d00720c */ /* 0x000fe20003f86270 */
[----:B------:R-:W-:Y:S02]  /*4640*/  VIADD R13, R0, 0x26 ;  /* 0x00000026000d7836 */ /* 0x000fe40000000000 */
[----:B------:R-:W-:Y:S02]  /*4650*/  IMAD R86, R4, R5, R86 ;  /* 0x0000000504567224 */ /* 0x000fe400078e0256 */
[----:B------:R-:W-:Y:S01]  /*4660*/  VIADD R15, R0, 0x25 ;  /* 0x00000025000f7836 */ /* 0x000fe20000000000 */
[----:B------:R-:W-:Y:S01]  /*4670*/  IABS R84, R13 ;  /* 0x0000000d00547213 */ /* 0x000fe20000000000 */
[--C-:B------:R-:W-:Y:S01]  /*4680*/  @!P3 IMAD.IADD R121, R121, 0x1, -R4.reuse ;  /* 0x000000017979b824 */ /* 0x100fe200078e0a04 */
[----:B------:R-:W-:Y:S01]  /*4690*/  ISETP.GT.U32.AND P3, PT, R4, R86, PT ;  /* 0x000000560400720c */ /* 0x000fe20003f64070 */
[----:B------:R-:W-:Y:S01]  /*46a0*/  @!P5 IMAD.IADD R118, R118, 0x1, -R4 ;  /* 0x000000017676d824 */ /* 0x000fe200078e0a04 */
[----:B------:R-:W-:Y:S01]  /*46b0*/  IABS R82, R15 ;  /* 0x0000000f00527213 */ /* 0x000fe20000000000 */
[----:B------:R-:W-:Y:S01]  /*46c0*/  IMAD.HI.U32 R5, R3, R84, RZ ;  /* 0x0000005403057227 */ /* 0x000fe200078e00ff */
[----:B------:R-:W-:-:S03]  /*46d0*/  ISETP.GE.AND P5, PT, R11, RZ, PT ;  /* 0x000000ff0b00720c */ /* 0x000fc60003fa6270 */
[----:B------:R-:W-:Y:S01]  /*46e0*/  @!P2 IMAD.MOV R123, RZ, RZ, -R123 ;  /* 0x000000ffff7ba224 */ /* 0x000fe200078e0a7b */
[----:B------:R-:W-:Y:S01]  /*46f0*/  ISETP.GT.U32.AND P2, PT, R4, R118, PT ;  /* 0x000000760400720c */ /* 0x000fe20003f44070 */
[----:B------:R-:W-:Y:S02]  /*4700*/  IMAD.MOV R7, RZ, RZ, -R5 ;  /* 0x000000ffff077224 */ /* 0x000fe400078e0a05 */
[----:B------:R-:W-:-:S04]  /*4710*/  IMAD.HI.U32 R5, R3, R82, RZ ;  /* 0x0000005203057227 */ /* 0x000fc800078e00ff */
[----:B------:R-:W-:Y:S02]  /*4720*/  IMAD R84, R4, R7, R84 ;  /* 0x0000000704547224 */ /* 0x000fe400078e0254 */
[----:B------:R-:W-:Y:S02]  /*4730*/  VIADD R17, R0, 0x24 ;  /* 0x0000002400117836 */ /* 0x000fe40000000000 */
[----:B------:R-:W-:Y:S02]  /*4740*/  IMAD.MOV R7, RZ, RZ, -R5 ;  /* 0x000000ffff077224 */ /* 0x000fe400078e0a05 */
[----:B------:R-:W-:Y:S01]  /*4750*/  @!P3 IMAD.IADD R86, R86, 0x1, -R4 ;  /* 0x000000015656b824 */ /* 0x000fe200078e0a04 */
[----:B------:R-:W-:Y:S01]  /*4760*/  IABS R80, R17 ;  /* 0x0000001100507213 */ /* 0x000fe20000000000 */
[----:B------:R-:W-:Y:S01]  /*4770*/  @!P1 IMAD.MOV R53, RZ, RZ, -R53 ;  /* 0x000000ffff359224 */ /* 0x000fe200078e0a35 */
[C---:B------:R-:W-:Y:S01]  /*4780*/  ISETP.GT.U32.AND P1, PT, R4.reuse, R84, PT ;  /* 0x000000540400720c */ /* 0x040fe20003f24070 */
[C---:B------:R-:W-:Y:S01]  /*4790*/  IMAD R82, R4.reuse, R7, R82 ;  /* 0x0000000704527224 */ /* 0x040fe200078e0252 */
[----:B------:R-:W-:Y:S01]  /*47a0*/  ISETP.GT.U32.AND P3, PT, R4, R86, PT ;  /* 0x000000560400720c */ /* 0x000fe20003f64070 */
[----:B------:R-:W-:-:S02]  /*47b0*/  @!P2 IMAD.IADD R118, R118, 0x1, -R4 ;  /* 0x000000017676a824 */ /* 0x000fc400078e0a04 */
[----:B------:R-:W-:Y:S01]  /*47c0*/  IMAD.HI.U32 R5, R3, R80, RZ ;  /* 0x0000005003057227 */ /* 0x000fe200078e00ff */
[----:B------:R-:W-:-:S03]  /*47d0*/  ISETP.GT.U32.AND P2, PT, R4, R82, PT ;  /* 0x000000520400720c */ /* 0x000fc60003f44070 */
[----:B------:R-:W-:Y:S02]  /*47e0*/  IMAD.MOV R5, RZ, RZ, -R5 ;  /* 0x000000ffff057224 */ /* 0x000fe400078e0a05 */
[----:B------:R-:W-:Y:S01]  /*47f0*/  @!P0 IMAD.MOV R51, RZ, RZ, -R51 ;  /* 0x000000ffff338224 */ /* 0x000fe200078e0a33 */
[----:B------:R-:W-:Y:S01]  /*4800*/  ISETP.GT.U32.AND P0, PT, R4, R119, PT ;  /* 0x000000770400720c */ /* 0x000fe20003f04070 */
[--C-:B------:R-:W-:Y:S02]  /*4810*/  @!P1 IMAD.IADD R84, R84, 0x1, -R4.reuse ;  /* 0x0000000154549824 */ /* 0x100fe400078e0a04 */
[----:B------:R-:W-:Y:S01]  /*4820*/  @!P3 IMAD.IADD R86, R86, 0x1, -R4 ;  /* 0x000000015656b824 */ /* 0x000fe200078e0a04 */
[----:B------:R-:W-:Y:S01]  /*4830*/  ISETP.GE.AND P3, PT, R17, RZ, PT ;  /* 0x000000ff1100720c */ /* 0x000fe20003f66270 */
[----:B------:R-:W-:Y:S02]  /*4840*/  IMAD R80, R4, R5, R80 ;  /* 0x0000000504507224 */ /* 0x000fe400078e0250 */
[----:B------:R-:W-:Y:S01]  /*4850*/  @!P2 IMAD.IADD R82, R82, 0x1, -R4 ;  /* 0x000000015252a824 */ /* 0x000fe200078e0a04 */
[C---:B------:R-:W-:Y:S01]  /*4860*/  ISETP.GT.U32.AND P2, PT, R4.reuse, R84, PT ;  /* 0x000000540400720c */ /* 0x040fe20003f44070 */
[----:B------:R-:W-:Y:S01]  /*4870*/  @!P5 IMAD.MOV R86, RZ, RZ, -R86 ;  /* 0x000000ffff56d224 */ /* 0x000fe200078e0a56 */
[----:B------:R-:W-:Y:S01]  /*4880*/  ISETP.GT.U32.AND P5, PT, R4, R80, PT ;  /* 0x000000500400720c */ /* 0x000fe20003fa4070 */
[----:B------:R-:W-:Y:S01]  /*4890*/  @!P4 IMAD.MOV R121, RZ, RZ, -R121 ;  /* 0x000000ffff79c224 */ /* 0x000fe200078e0a79 */
[----:B------:R-:W-:Y:S01]  /*48a0*/  ISETP.GE.AND P4, PT, R13, RZ, PT ;  /* 0x000000ff0d00720c */ /* 0x000fe20003f86270 */
[----:B------:R-:W-:Y:S01]  /*48b0*/  @!P0 IMAD.IADD R119, R119, 0x1, -R4 ;  /* 0x0000000177778824 */ /* 0x000fe200078e0a04 */
[----:B------:R-:W-:Y:S01]  /*48c0*/  ISETP.GE.AND P0, PT, R9, RZ, PT ;  /* 0x000000ff0900720c */ /* 0x000fe20003f06270 */
[----:B------:R-:W-:-:S02]  /*48d0*/  VIADD R11, R0, 0x21 ;  /* 0x00000021000b7836 */ /* 0x000fc40000000000 */
[C---:B------:R-:W-:Y:S02]  /*48e0*/  VIADD R7, R0.reuse, 0x23 ;  /* 0x0000002300077836 */ /* 0x040fe40000000000 */
[----:B------:R-:W-:Y:S01]  /*48f0*/  VIADD R9, R0, 0x22 ;  /* 0x0000002200097836 */ /* 0x000fe20000000000 */
[----:B------:R-:W-:Y:S01]  /*4900*/  IABS R74, R11 ;  /* 0x0000000b004a7213 */ /* 0x000fe20000000000 */
[--C-:B------:R-:W-:Y:S01]  /*4910*/  @!P2 IMAD.IADD R84, R84, 0x1, -R4.reuse ;  /* 0x000000015454a824 */ /* 0x100fe200078e0a04 */
[----:B------:R-:W-:Y:S01]  /*4920*/  IABS R78, R7 ;  /* 0x00000007004e7213 */ /* 0x000fe20000000000 */
[----:B------:R-:W-:Y:S01]  /*4930*/  @!P5 IMAD.IADD R80, R80, 0x1, -R4 ;  /* 0x000000015050d824 */ /* 0x000fe200078e0a04 */
[----:B------:R-:W-:Y:S01]  /*4940*/  ISETP.GE.AND P1, PT, R7, RZ, PT ;  /* 0x000000ff0700720c */ /* 0x000fe20003f26270 */
[----:B------:R-:W-:Y:S01]  /*4950*/  @!P4 IMAD.MOV R84, RZ, RZ, -R84 ;  /* 0x000000ffff54c224 */ /* 0x000fe200078e0a54 */
[----:B------:R-:W-:Y:S01]  /*4960*/  IABS R76, R9 ;  /* 0x00000009004c7213 */ /* 0x000fe20000000000 */
[----:B------:R-:W-:Y:S01]  /*4970*/  IMAD.HI.U32 R7, R3, R74, RZ ;  /* 0x0000004a03077227 */ /* 0x000fe200078e00ff */
[----:B------:R-:W-:-:S02]  /*4980*/  ISETP.GT.U32.AND P4, PT, R4, R80, PT ;  /* 0x000000500400720c */ /* 0x000fc40003f84070 */
[----:B------:R-:W-:Y:S01]  /*4990*/  ISETP.GE.AND P5, PT, R11, RZ, PT ;  /* 0x000000ff0b00720c */ /* 0x000fe20003fa6270 */
[----:B------:R-:W-:Y:S01]  /*49a0*/  @!P0 IMAD.MOV R118, RZ, RZ, -R118 ;  /* 0x000000ffff768224 */ /* 0x000fe200078e0a76 */
[----:B------:R-:W-:Y:S01]  /*49b0*/  ISETP.GT.U32.AND P0, PT, R4, R82, PT ;  /* 0x000000520400720c */ /* 0x000fe20003f04070 */
[----:B------:R-:W-:-:S04]  /*49c0*/  IMAD.HI.U32 R5, R3, R78, RZ ;  /* 0x0000004e03057227 */ /* 0x000fc800078e00ff */
[----:B------:R-:W-:Y:S02]  /*49d0*/  IMAD.MOV R7, RZ, RZ, -R7 ;  /* 0x000000ffff077224 */ /* 0x000fe400078e0a07 */
[----:B------:R-:W-:Y:S02]  /*49e0*/  IMAD.MOV R5, RZ, RZ, -R5 ;  /* 0x000000ffff057224 */ /* 0x000fe400078e0a05 */
[C---:B------:R-:W-:Y:S02]  /*49f0*/  IMAD R74, R4.reuse, R7, R74 ;  /* 0x00000007044a7224 */ /* 0x040fe400078e024a */
[----:B------:R-:W-:Y:S01]  /*4a00*/  @!P6 IMAD.MOV R119, RZ, RZ, -R119 ;  /* 0x000000ffff77e224 */ /* 0x000fe200078e0a77 */
[----:B------:R-:W-:Y:S01]  /*4a10*/  ISETP.GE.AND P6, PT, R15, RZ, PT ;  /* 0x000000ff0f00720c */ /* 0x000fe20003fc6270 */
[----:B------:R-:W-:Y:S02]  /*4a20*/  IMAD R78, R4, R5, R78 ;  /* 0x00000005044e7224 */ /* 0x000fe400078e024e */
        /* <DEDUP_REMOVED lines=14> */
[----:B------:R-:W-:Y:S01]  /*4b10*/  IABS R72, R13 ;  /* 0x0000000d00487213 */ /* 0x000fe20000000000 */
[----:B------:R-:W-:-:S02]  /*4b20*/  @!P2 IMAD.IADD R78, R78, 0x1, -R4 ;  /* 0x000000014e4ea824 */ /* 0x000fc400078e0a04 */
[----:B------:R-:W-:Y:S01]  /*4b30*/  @!P3 IMAD.MOV R80, RZ, RZ, -R80 ;  /* 0x000000ffff50b224 */ /* 0x000fe200078e0a50 */
[C---:B------:R-:W-:Y:S01]  /*4b40*/  ISETP.GT.U32.AND P3, PT, R4.reuse, R74, PT ;  /* 0x0000004a0400720c */ /* 0x040fe20003f64070 */
[----:B------:R-:W-:Y:S01]  /*4b50*/  IMAD.HI.U32 R7, R3, R68, RZ ;  /* 0x0000004403077227 */ /* 0x000fe200078e00ff */
[----:B------:R-:W-:-:S03]  /*4b60*/  ISETP.GT.U32.AND P2, PT, R4, R78, PT ;  /* 0x0000004e0400720c */ /* 0x000fc60003f44070 */
[----:B------:R-:W-:-:S04]  /*4b70*/  IMAD.HI.U32 R5, R3, R72, RZ ;  /* 0x0000004803057227 */ /* 0x000fc800078e00ff */
[----:B------:R-:W-:Y:S02]  /*4b80*/  VIADD R9, R0, 0x1f ;  /* 0x0000001f00097836 */ /* 0x000fe40000000000 */
[----:B------:R-:W-:Y:S02]  /*4b90*/  IMAD.MOV R7, RZ, RZ, -R7 ;  /* 0x000000ffff077224 */ /* 0x000fe400078e0a07 */
[----:B------:R-:W-:Y:S01]  /*4ba0*/  IMAD.MOV R5, RZ, RZ, -R5 ;  /* 0x000000ffff057224 */ /* 0x000fe200078e0a05 */
[----:B------:R-:W-:Y:S01]  /*4bb0*/  IABS R70, R9 ;  /* 0x0000000900467213 */ /* 0x000fe20000000000 */
[----:B------:R-:W-:Y:S01]  /*4bc0*/  @!P6 IMAD.IADD R76, R76, 0x1, -R4 ;  /* 0x000000014c4ce824 */ /* 0x000fe200078e0a04 */
[----:B------:R-:W-:Y:S01]  /*4bd0*/  ISETP.GE.AND P6, PT, R13, RZ, PT ;  /* 0x000000ff0d00720c */ /* 0x000fe20003fc6270 */
[C---:B------:R-:W-:Y:S02]  /*4be0*/  IMAD R68, R4.reuse, R7, R68 ;  /* 0x0000000704447224 */ /* 0x040fe400078e0244 */
[C---:B------:R-:W-:Y:S01]  /*4bf0*/  IMAD R72, R4.reuse, R5, R72 ;  /* 0x0000000504487224 */ /* 0x040fe200078e0248 */
[----:B------:R-:W-:Y:S01]  /*4c00*/  ISETP.GT.U32.AND P4, PT, R4, R76, PT ;  /* 0x0000004c0400720c */ /* 0x000fe20003f84070 */
[----:B------:R-:W-:Y:S01]  /*4c10*/  @!P3 IMAD.IADD R74, R74, 0x1, -R4 ;  /* 0x000000014a4ab824 */ /* 0x000fe200078e0a04 */
[----:B------:R-:W-:Y:S01]  /*4c20*/  ISETP.GT.U32.AND P3, PT, R4, R68, PT ;  /* 0x000000440400720c */ /* 0x000fe20003f64070 */
[----:B------:R-:W-:-:S02]  /*4c30*/  VIADD R15, R0, 0x1d ;  /* 0x0000001d000f7836 */ /* 0x000fc40000000000 */
[----:B------:R-:W-:-:S03]  /*4c40*/  IMAD.HI.U32 R5, R3, R70, RZ ;  /* 0x0000004603057227 */ /* 0x000fc600078e00ff */
[----:B------:R-:W-:Y:S01]  /*4c50*/  IABS R66, R15 ;  /* 0x0000000f00427213 */ /* 0x000fe20000000000 */
[----:B------:R-:W-:Y:S01]  /*4c60*/  @!P2 IMAD.IADD R78, R78, 0x1, -R4 ;  /* 0x000000014e4ea824 */ /* 0x000fe200078e0a04 */
[C---:B------:R-:W-:Y:S01]  /*4c70*/  ISETP.GT.U32.AND P2, PT, R4.reuse, R72, PT ;  /* 0x000000480400720c */ /* 0x040fe20003f44070 */
[----:B------:R-:W-:Y:S02]  /*4c80*/  IMAD.MOV R5, RZ, RZ, -R5 ;  /* 0x000000ffff057224 */ /* 0x000fe400078e0a05 */
[----:B------:R-:W-:Y:S01]  /*4c90*/  @!P1 IMAD.MOV R78, RZ, RZ, -R78 ;  /* 0x000000ffff4e9224 */ /* 0x000fe200078e0a4e */
[----:B------:R-:W-:Y:S01]  /*4ca0*/  ISETP.GE.AND P1, PT, R9, RZ, PT ;  /* 0x000000ff0900720c */ /* 0x000fe20003f26270 */
[----:B------:R-:W-:Y:S02]  /*4cb0*/  IMAD R70, R4, R5, R70 ;  /* 0x0000000504467224 */ /* 0x000fe400078e0246 */
[----:B------:R-:W-:Y:S02]  /*4cc0*/  VIADD R9, R0, 0x1b ;  /* 0x0000001b00097836 */ /* 0x000fe40000000000 */
[----:B------:R-:W-:-:S03]  /*4cd0*/  IMAD.HI.U32 R5, R3, R66, RZ ;  /* 0x0000004203057227 */ /* 0x000fc600078e00ff */
[----:B------:R-:W-:Y:S01]  /*4ce0*/  IABS R62, R9 ;  /* 0x00000009003e7213 */ /* 0x000fe20000000000 */
[----:B------:R-:W-:Y:S02]  /*4cf0*/  VIADD R17, R0, 0x1c ;  /* 0x0000001c00117836 */ /* 0x000fe40000000000 */
[--C-:B------:R-:W-:Y:S01]  /*4d00*/  @!P4 IMAD.IADD R76, R76, 0x1, -R4.reuse ;  /* 0x000000014c4cc824 */ /* 0x100fe200078e0a04 */
[----:B------:R-:W-:Y:S01]  /*4d10*/  ISETP.GT.U32.AND P4, PT, R4, R70, PT ;  /* 0x000000460400720c */ /* 0x000fe20003f84070 */
[--C-:B------:R-:W-:Y:S01]  /*4d20*/  @!P3 IMAD.IADD R68, R68, 0x1, -R4.reuse ;  /* 0x000000014444b824 */ /* 0x100fe200078e0a04 */
[----:B------:R-:W-:Y:S01]  /*4d30*/  IABS R64, R17 ;  /* 0x0000001100407213 */ /* 0x000fe20000000000 */
[----:B------:R-:W-:Y:S02]  /*4d40*/  IMAD.MOV R5, RZ, RZ, -R5 ;  /* 0x000000ffff057224 */ /* 0x000fe400078e0a05 */
[----:B------:R-:W-:Y:S02]  /*4d50*/  @!P2 IMAD.IADD R72, R72, 0x1, -R4 ;  /* 0x000000014848a824 */ /* 0x000fe400078e0a04 */
[----:B------:R-:W-:Y:S01]  /*4d60*/  @!P0 IMAD.MOV R76, RZ, RZ, -R76 ;  /* 0x000000ffff4c8224 */ /* 0x000fe200078e0a4c */
[C---:B------:R-:W-:Y:S01]  /*4d70*/  ISETP.GT.U32.AND P0, PT, R4.reuse, R68, PT ;  /* 0x000000440400720c */ /* 0x040fe20003f04070 */
[C---:B------:R-:W-:Y:S01]  /*4d80*/  IMAD R66, R4.reuse, R5, R66 ;  /* 0x0000000504427224 */ /* 0x040fe200078e0242 */
[----:B------:R-:W-:Y:S01]  /*4d90*/  ISETP.GT.U32.AND P2, PT, R4, R72, PT ;  /* 0x000000480400720c */ /* 0x000fe20003f44070 */
[----:B------:R-:W-:-:S04]  /*4da0*/  IMAD.HI.U32 R5, R3, R62, RZ ;  /* 0x0000003e03057227 */ /* 0x000fc800078e00ff */
        /* <DEDUP_REMOVED lines=8> */
[--C-:B------:R-:W-:Y:S01]  /*4e30*/  @!P2 IMAD.IADD R72, R72, 0x1, -R4.reuse ;  /* 0x000000014848a824 */ /* 0x100fe200078e0a04 */
[----:B------:R-:W-:Y:S01]  /*4e40*/  ISETP.GE.AND P2, PT, R11, RZ, PT ;  /* 0x000000ff0b00720c */ /* 0x000fe20003f46270 */
[----:B------:R-:W-:Y:S01]  /*4e50*/  @!P4 IMAD.IADD R70, R70, 0x1, -R4 ;  /* 0x000000014646c824 */ /* 0x000fe200078e0a04 */
[C---:B------:R-:W-:Y:S01]  /*4e60*/  ISETP.GT.U32.AND P4, PT, R4.reuse, R66, PT ;  /* 0x000000420400720c */ /* 0x040fe20003f84070 */
[----:B------:R-:W-:Y:S01]  /*4e70*/  @!P5 IMAD.MOV R74, RZ, RZ, -R74 ;  /* 0x000000ffff4ad224 */ /* 0x000fe200078e0a4a */
[----:B------:R-:W-:Y:S01]  /*4e80*/  IABS R60, R7 ;  /* 0x00000007003c7213 */ /* 0x000fe20000000000 */
[----:B------:R-:W-:Y:S01]  /*4e90*/  @!P6 IMAD.MOV R72, RZ, RZ, -R72 ;  /* 0x000000ffff48e224 */ /* 0x000fe200078e0a48 */
[----:B------:R-:W-:Y:S01]  /*4ea0*/  ISETP.GT.U32.AND P3, PT, R4, R70, PT ;  /* 0x000000460400720c */ /* 0x000fe20003f64070 */
[----:B------:R-:W-:Y:S01]  /*4eb0*/  VIADD R11, R0, 0x16 ;  /* 0x00000016000b7836 */ /* 0x000fe20000000000 */
[----:B------:R-:W-:Y:S01]  /*4ec0*/  ISETP.GT.U32.AND P5, PT, R4, R64, PT ;  /* 0x000000400400720c */ /* 0x000fe20003fa4070 */
[----:B------:R-:W-:-:S03]  /*4ed0*/  IMAD.HI.U32 R5, R3, R60, RZ ;  /* 0x0000003c03057227 */ /* 0x000fc600078e00ff */
[----:B------:R-:W-:Y:S01]  /*4ee0*/  IABS R168, R11 ;  /* 0x0000000b00a87213 */ /* 0x000fe20000000000 */
[--C-:B------:R-:W-:Y:S02]  /*4ef0*/  @!P0 IMAD.IADD R62, R62, 0x1, -R4.reuse ;  /* 0x000000013e3e8824 */ /* 0x100fe400078e0a04 */
[----:B------:R-:W-:Y:S02]  /*4f00*/  IMAD.MOV R5, RZ, RZ, -R5 ;  /* 0x000000ffff057224 */ /* 0x000fe400078e0a05 */
[----:B------:R-:W-:Y:S01]  /*4f10*/  @!P4 IMAD.IADD R66, R66, 0x1, -R4 ;  /* 0x000000014242c824 */ /* 0x000fe200078e0a04 */
[----:B------:R-:W-:Y:S01]  /*4f20*/  ISETP.GE.AND P4, PT, R15, RZ, PT ;  /* 0x000000ff0f00720c */ /* 0x000fe20003f86270 */
[----:B------:R-:W-:Y:S01]  /*4f30*/  @!P2 IMAD.MOV R68, RZ, RZ, -R68 ;  /* 0x000000ffff44a224 */ /* 0x000fe200078e0a44 */
[C---:B------:R-:W-:Y:S01]  /*4f40*/  ISETP.GT.U32.AND P2, PT, R4.reuse, R62, PT ;  /* 0x0000003e0400720c */ /* 0x040fe20003f44070 */
[C---:B------:R-:W-:Y:S01]  /*4f50*/  IMAD R60, R4.reuse, R5, R60 ;  /* 0x00000005043c7224 */ /* 0x040fe200078e023c */
[----:B------:R-:W-:Y:S01]  /*4f60*/  ISETP.GT.U32.AND P6, PT, R4, R66, PT ;  /* 0x000000420400720c */ /* 0x000fe20003fc4070 */
[----:B------:R-:W-:-:S02]  /*4f70*/  VIADD R5, R0, 0x19 ;  /* 0x0000001900057836 */ /* 0x000fc40000000000 */
[--C-:B------:R-:W-:Y:S01]  /*4f80*/  @!P3 IMAD.IADD R70, R70, 0x1, -R4.reuse ;  /* 0x000000014646b824 */ /* 0x100fe200078e0a04 */
[----:B------:R-:W-:Y:S01]  /*4f90*/  ISETP.GE.AND P3, PT, R17, RZ, PT ;  /* 0x000000ff1100720c */ /* 0x000fe20003f66270 */
[----:B------:R-:W-:Y:S01]  /*4fa0*/  @!P5 IMAD.IADD R64, R64, 0x1, -R4 ;  /* 0x000000014040d824 */ /* 0x000fe200078e0a04 */
[----:B------:R-:W-:Y:S01]  /*4fb0*/  IABS R58, R5 ;  /* 0x00000005003a7213 */ /* 0x000fe20000000000 */
[----:B------:R-:W-:Y:S01]  /*4fc0*/  @!P1 IMAD.MOV R70, RZ, RZ, -R70 ;  /* 0x000000ffff469224 */ /* 0x000fe200078e0a46 */
[----:B------:R-:W-:Y:S01]  /*4fd0*/  ISETP.GE.AND P1, PT, R9, RZ, PT ;  /* 0x000000ff0900720c */ /* 0x000fe20003f26270 */
[----:B------:R-:W-:Y:S01]  /*4fe0*/  VIADD R9, R0, 0x17 ;  /* 0x0000001700097836 */ /* 0x000fe20000000000 */
[----:B------:R-:W-:Y:S01]  /*4ff0*/  ISETP.GT.U32.AND P5, PT, R4, R64, PT ;  /* 0x000000400400720c */ /* 0x000fe20003fa4070 */
[----:B------:R-:W-:Y:S01]  /*5000*/  @!P2 IMAD.IADD R62, R62, 0x1, -R4 ;  /* 0x000000013e3ea824 */ /* 0x000fe200078e0a04 */
[----:B------:R-:W-:Y:S01]  /*5010*/  ISETP.GE.AND P0, PT, R5, RZ, PT ;  /* 0x000000ff0500720c */ /* 0x000fe20003f06270 */
[----:B------:R-:W-:Y:S01]  /*5020*/  IMAD.HI.U32 R5, R3, R58, RZ ;  /* 0x0000003a03057227 */ /* 0x000fe200078e00ff */
[----:B------:R-:W-:-:S02]  /*5030*/  ISETP.GE.AND P2, PT, R11, RZ, PT ;  /* 0x000000ff0b00720c */ /* 0x000fc40003f46270 */
[----:B------:R-:W-:Y:S01]  /*5040*/  IABS R54, R9 ;  /* 0x0000000900367213 */ /* 0x000fe20000000000 */
[----:B------:R-:W-:Y:S02]  /*5050*/  IMAD.MOV R11, RZ, RZ, -R5 ;  /* 0x000000ffff0b7224 */ /* 0x000fe400078e0a05 */
[----:B------:R-:W-:Y:S01]  /*5060*/  @!P6 IMAD.IADD R66, R66, 0x1, -R4 ;  /* 0x000000014242e824 */ /* 0x000fe200078e0a04 */
[----:B------:R-:W-:Y:S01]  /*5070*/  ISETP.GE.AND P6, PT, R7, RZ, PT ;  /* 0x000000ff0700720c */ /* 0x000fe20003fc6270 */
[----:B------:R-:W-:Y:S02]  /*5080*/  VIADD R7, R0, 0x18 ;  /* 0x0000001800077836 */ /* 0x000fe40000000000 */
[C---:B------:R-:W-:Y:S02]  /*5090*/  IMAD R58, R4.reuse, R11, R58 ;  /* 0x0000000b043a7224 */ /* 0x040fe400078e023a */
[----:B------:R-:W-:Y:S01]  /*50a0*/  @!P4 IMAD.MOV R66, RZ, RZ, -R66 ;  /* 0x000000ffff42c224 */ /* 0x000fe200078e0a42 */
[----:B------:R-:W-:Y:S01]  /*50b0*/  ISETP.GT.U32.AND P4, PT, R4, R60, PT ;  /* 0x0000003c0400720c */ /* 0x000fe20003f84070 */
[----:B------:R-:W-:Y:S01]  /*50c0*/  @!P5 IMAD.IADD R64, R64, 0x1, -R4 ;  /* 0x000000014040d824 */ /* 0x000fe200078e0a04 */
[----:B------:R-:W-:Y:S01]  /*50d0*/  ISETP.GE.AND P5, PT, R7, RZ, PT ;  /* 0x000000ff0700720c */ /* 0x000fe20003fa6270 */
[----:B------:R-:W-:Y:S01]  /*50e0*/  @!P1 IMAD.MOV R62, RZ, RZ, -R62 ;  /* 0x000000ffff3e9224 */ /* 0x000fe200078e0a3e */
[----:B------:R-:W-:Y:S01]  /*50f0*/  IABS R56, R7 ;  /* 0x0000000700387213 */ /* 0x000fe20000000000 */
[----:B------:R-:W-:Y:S01]  /*5100*/  IMAD.HI.U32 R7, R3, R54, RZ ;  /* 0x0000003603077227 */ /* 0x000fe200078e00ff */
[----:B------:R-:W-:-:S03]  /*5110*/  ISETP.GT.U32.AND P1, PT, R4, R58, PT ;  /* 0x0000003a0400720c */ /* 0x000fc60003f24070 */
[----:B------:R-:W-:Y:S02]  /*5120*/  IMAD.MOV R7, RZ, RZ, -R7 ;  /* 0x000000ffff077224 */ /* 0x000fe400078e0a07 */
[----:B------:R-:W-:-:S04]  /*5130*/  IMAD.HI.U32 R5, R3, R56, RZ ;  /* 0x0000003803057227 */ /* 0x000fc800078e00ff */
[----:B------:R-:W-:Y:S02]  /*5140*/  IMAD R54, R4, R7, R54 ;  /* 0x0000000704367224 */ /* 0x000fe400078e0236 */
[--C-:B------:R-:W-:Y:S02]  /*5150*/  @!P4 IMAD.IADD R60, R60, 0x1, -R4.reuse ;  /* 0x000000013c3cc824 */ /* 0x100fe400078e0a04 */
[----:B------:R-:W-:Y:S01]  /*5160*/  @!P1 IMAD.IADD R58, R58, 0x1, -R4 ;  /* 0x000000013a3a9824 */ /* 0x000fe200078e0a04 */
[----:B------:R-:W-:Y:S01]  /*5170*/  ISETP.GT.U32.AND P1, PT, R4, R54, PT ;  /* 0x000000360400720c */ /* 0x000fe20003f24070 */
[----:B------:R-:W-:Y:S01]  /*5180*/  VIADD R13, R0, 0x15 ;  /* 0x00000015000d7836 */ /* 0x000fe20000000000 */
[C---:B------:R-:W-:Y:S01]  /*5190*/  ISETP.GT.U32.AND P4, PT, R4.reuse, R60, PT ;  /* 0x0000003c0400720c */ /* 0x040fe20003f84070 */
[----:B------:R-:W-:Y:S02]  /*51a0*/  IMAD.MOV R5, RZ, RZ, -R5 ;  /* 0x000000ffff057224 */ /* 0x000fe400078e0a05 */
[----:B------:R-:W-:Y:S01]  /*51b0*/  @!P3 IMAD.MOV R64, RZ, RZ, -R64 ;  /* 0x000000ffff40b224 */ /* 0x000fe200078e0a40 */
[----:B------:R-:W-:Y:S01]  /*51c0*/  IABS R48, R13 ;  /* 0x0000000d00307213 */ /* 0x000fe20000000000 */
[----:B------:R-:W-:Y:S01]  /*51d0*/  IMAD R56, R4, R5, R56 ;  /* 0x0000000504387224 */ /* 0x000fe200078e0238 */
[----:B------:R-:W-:Y:S01]  /*51e0*/  ISETP.GE.AND P3, PT, R9, RZ, PT ;  /* 0x000000ff0900720c */ /* 0x000fe20003f66270 */
[----:B------:R-:W-:-:S04]  /*51f0*/  IMAD.HI.U32 R9, R3, R168, RZ ;  /* 0x000000a803097227 */ /* 0x000fc800078e00ff */
[--C-:B------:R-:W-:Y:S02]  /*5200*/  @!P1 IMAD.IADD R54, R54, 0x1, -R4.reuse ;  /* 0x0000000136369824 */ /* 0x100fe400078e0a04 */
[----:B------:R-:W-:Y:S01]  /*5210*/  @!P4 IMAD.IADD R60, R60, 0x1, -R4 ;  /* 0x000000013c3cc824 */ /* 0x000fe200078e0a04 */
[C---:B------:R-:W-:Y:S01]  /*5220*/  ISETP.GT.U32.AND P4, PT, R4.reuse, R56, PT ;  /* 0x000000380400720c */ /* 0x040fe20003f84070 */
[----:B------:R-:W-:Y:S01]  /*5230*/  IMAD.HI.U32 R5, R3, R48, RZ ;  /* 0x0000003003057227 */ /* 0x000fe200078e00ff */
[----:B------:R-:W-:-:S03]  /*5240*/  ISETP.GT.U32.AND P1, PT, R4, R54, PT ;  /* 0x000000360400720c */ /* 0x000fc60003f24070 */
[----:B------:R-:W-:Y:S01]  /*5250*/  @!P6 IMAD.MOV R60, RZ, RZ, -R60 ;  /* 0x000000ffff3ce224 */ /* 0x000fe200078e0a3c */
[----:B------:R-:W-:Y:S01]  /*5260*/  ISETP.GT.U32.AND P6, PT, R4, R58, PT ;  /* 0x0000003a0400720c */ /* 0x000fe20003fc4070 */
[C---:B------:R-:W-:Y:S02]  /*5270*/  VIADD R17, R0.reuse, 0x13 ;  /* 0x0000001300117836 */ /* 0x040fe40000000000 */
[----:B------:R-:W-:Y:S02]  /*5280*/  IMAD.MOV R5, RZ, RZ, -R5 ;  /* 0x000000ffff057224 */ /* 0x000fe400078e0a05 */
[----:B------:R-:W-:Y:S01]  /*5290*/  IMAD.MOV R9, RZ, RZ, -R9 ;  /* 0x000000ffff097224 */ /* 0x000fe200078e0a09 */
[----:B------:R-:W-:Y:S01]  /*52a0*/  IABS R46, R17 ;  /* 0x00000011002e7213 */ /* 0x000fe20000000000 */
[----:B------:R-:W-:Y:S02]  /*52b0*/  VIADD R15, R0, 0x14 ;  /* 0x00000014000f7836 */ /* 0x000fe40000000000 */
[----:B------:R-:W-:-:S02]  /*52c0*/  IMAD R48, R4, R5, R48 ;  /* 0x0000000504307224 */ /* 0x000fc400078e0230 */
[----:B------:R-:W-:Y:S01]  /*52d0*/  IMAD R168, R4, R9, R168 ;  /* 0x0000000904a87224 */ /* 0x000fe200078e02a8 */
[----:B------:R-:W-:Y:S01]  /*52e0*/  IABS R44, R15 ;  /* 0x0000000f002c7213 */ /* 0x000fe20000000000 */
[--C-:B------:R-:W-:Y:S01]  /*52f0*/  @!P1 IMAD.IADD R54, R54, 0x1, -R4.reuse ;  /* 0x0000000136369824 */ /* 0x100fe200078e0a04 */
[----:B------:R-:W-:Y:S01]  /*5300*/  ISETP.GT.U32.AND P1, PT, R4, R48, PT ;  /* 0x000000300400720c */ /* 0x000fe20003f24070 */
[----:B------:R-:W-:Y:S02]  /*5310*/  @!P4 IMAD.IADD R56, R56, 0x1, -R4 ;  /* 0x000000013838c824 */ /* 0x000fe400078e0a04 */
[----:B------:R-:W-:-:S03]  /*5320*/  IMAD.HI.U32 R9, R3, R46, RZ ;  /* 0x0000002e03097227 */ /* 0x000fc600078e00ff */
[----:B------:R-:W-:Y:S01]  /*5330*/  ISETP.GT.U32.AND P4, PT, R4, R56, PT ;  /* 0x000000380400720c */ /* 0x000fe20003f84070 */
[----:B------:R-:W-:Y:S01]  /*5340*/  @!P6 IMAD.IADD R58, R58, 0x1, -R4 ;  /* 0x000000013a3ae824 */ /* 0x000fe200078e0a04 */
[----:B------:R-:W-:Y:S01]  /*5350*/  ISETP.GT.U32.AND P6, PT, R4, R168, PT ;  /* 0x000000a80400720c */ /* 0x000fe20003fc4070 */
[----:B------:R-:W-:-:S04]  /*5360*/  IMAD.HI.U32 R7, R3, R44, RZ ;  /* 0x0000002c03077227 */ /* 0x000fc800078e00ff */
[----:B------:R-:W-:Y:S02]  /*5370*/  IMAD.MOV R9, RZ, RZ, -R9 ;  /* 0x000000ffff097224 */ /* 0x000fe400078e0a09 */
[----:B------:R-:W-:Y:S02]  /*5380*/  IMAD.MOV R7, RZ, RZ, -R7 ;  /* 0x000000ffff077224 */ /* 0x000fe400078e0a07 */
[----:B------:R-:W-:Y:S02]  /*5390*/  IMAD R46, R4, R9, R46 ;  /* 0x00000009042e7224 */ /* 0x000fe400078e022e */
[----:B------:R-:W-:Y:S02]  /*53a0*/  VIADD R19, R0, 0x12 ;  /* 0x0000001200137836 */ /* 0x000fe40000000000 */
[----:B------:R-:W-:Y:S02]  /*53b0*/  IMAD R44, R4, R7, R44 ;  /* 0x00000007042c7224 */ /* 0x000fe400078e022c */
[--C-:B------:R-:W-:Y:S01]  /*53c0*/  @!P1 IMAD.IADD R48, R48, 0x1, -R4.reuse ;  /* 0x0000000130309824 */ /* 0x100fe200078e0a04 */
[----:B------:R-:W-:Y:S01]  /*53d0*/  ISETP.GT.U32.AND P1, PT, R4, R46, PT ;  /* 0x0000002e0400720c */ /* 0x000fe20003f24070 */
[--C-:B------:R-:W-:Y:S01]  /*53e0*/  @!P6 IMAD.IADD R168, R168, 0x1, -R4.reuse ;  /* 0x00000001a8a8e824 */ /* 0x100fe200078e0a04 */
[----:B------:R-:W-:Y:S01]  /*53f0*/  IABS R166, R19 ;  /* 0x0000001300a67213 */ /* 0x000fe20000000000 */
[----:B------:R-:W-:Y:S01]  /*5400*/  @!P4 IMAD.IADD R56, R56, 0x1, -R4 ;  /* 0x000000013838c824 */ /* 0x000fe200078e0a04 */
[----:B------:R-:W-:Y:S01]  /*5410*/  ISETP.GT.U32.AND P6, PT, R4, R44, PT ;  /* 0x0000002c0400720c */ /* 0x000fe20003fc4070 */
[----:B------:R-:W-:Y:S01]  /*5420*/  IMAD.HI.U32 R7, R3, R162, RZ ;  /* 0x000000a203077227 */ /* 0x000fe200078e00ff */
[----:B------:R-:W-:-:S03]  /*5430*/  ISETP.GE.AND P4, PT, R13, RZ, PT ;  /* 0x000000ff0d00720c */ /* 0x000fc60003f86270 */
[----:B------:R-:W-:-:S04]  /*5440*/  IMAD.HI.U32 R11, R3, R166, RZ ;  /* 0x000000a6030b7227 */ /* 0x000fc800078e00ff */
[----:B------:R-:W-:Y:S02]  /*5450*/  VIADD R13, R0, 0x11 ;  /* 0x00000011000d7836 */ /* 0x000fe40000000000 */
[----:B------:R-:W-:Y:S02]  /*5460*/  IMAD.MOV R11, RZ, RZ, -R11 ;  /* 0x000000ffff0b7224 */ /* 0x000fe400078e0a0b */
[----:B------:R-:W-:Y:S01]  /*5470*/  @!P1 IMAD.IADD R46, R46, 0x1, -R4 ;  /* 0x000000012e2e9824 */ /* 0x000fe200078e0a04 */
[----:B------:R-:W-:Y:S01]  /*5480*/  IABS R164, R13 ;  /* 0x0000000d00a47213 */ /* 0x000fe20000000000 */
[C---:B------:R-:W-:Y:S01]  /*5490*/  IMAD R166, R4.reuse, R11, R166 ;  /* 0x0000000b04a67224 */ /* 0x040fe200078e02a6 */
[----:B------:R-:W-:Y:S01]  /*54a0*/  ISETP.GT.U32.AND P1, PT, R4, R48, PT ;  /* 0x000000300400720c */ /* 0x000fe20003f24070 */
[----:B------:R-:W-:Y:S02]  /*54b0*/  @!P6 IMAD.IADD R44, R44, 0x1, -R4 ;  /* 0x000000012c2ce824 */ /* 0x000fe400078e0a04 */
[----:B------:R-:W-:Y:S01]  /*54c0*/  @!P0 IMAD.MOV R58, RZ, RZ, -R58 ;  /* 0x000000ffff3a8224 */ /* 0x000fe200078e0a3a */
[C---:B------:R-:W-:Y:S01]  /*54d0*/  ISETP.GT.U32.AND P0, PT, R4.reuse, R168, PT ;  /* 0x000000a80400720c */ /* 0x040fe20003f04070 */
[----:B------:R-:W-:Y:S01]  /*54e0*/  IMAD.HI.U32 R5, R3, R164, RZ ;  /* 0x000000a403057227 */ /* 0x000fe200078e00ff */
[----:B------:R-:W-:-:S03]  /*54f0*/  ISETP.GT.U32.AND P6, PT, R4, R166, PT ;  /* 0x000000a60400720c */ /* 0x000fc60003fc4070 */
[----:B------:R-:W-:Y:S02]  /*5500*/  IMAD.MOV R7, RZ, RZ, -R7 ;  /* 0x000000ffff077224 */ /* 0x000fe400078e0a07 */
[----:B------:R-:W-:Y:S01]  /*5510*/  @!P5 IMAD.MOV R56, RZ, RZ, -R56 ;  /* 0x000000ffff38d224 */ /* 0x000fe200078e0a38 */
[----:B------:R-:W-:Y:S01]  /*5520*/  ISETP.GT.U32.AND P5, PT, R4, R44, PT ;  /* 0x0000002c0400720c */ /* 0x000fe20003fa4070 */
[----:B------:R-:W-:-:S04]  /*5530*/  IMAD.HI.U32 R9, R3, R160, RZ ;  /* 0x000000a003097227 */ /* 0x000fc800078e00ff */
[----:B------:R-:W-:Y:S02]  /*5540*/  IMAD.MOV R5, RZ, RZ, -R5 ;  /* 0x000000ffff057224 */ /* 0x000fe400078e0a05 */
[C---:B------:R-:W-:Y:S02]  /*5550*/  IMAD R162, R4.reuse, R7, R162 ;  /* 0x0000000704a27224 */ /* 0x040fe400078e02a2 */
[----:B------:R-:W-:Y:S02]  /*5560*/  IMAD.MOV R9, RZ, RZ, -R9 ;  /* 0x000000ffff097224 */ /* 0x000fe400078e0a09 */
[----:B------:R-:W-:Y:S02]  /*5570*/  IMAD R164, R4, R5, R164 ;  /* 0x0000000504a47224 */ /* 0x000fe400078e02a4 */
[----:B------:R-:W-:Y:S01]  /*5580*/  @!P1 IMAD.IADD R48, R48, 0x1, -R4 ;  /* 0x0000000130309824 */ /* 0x000fe200078e0a04 */
[C---:B------:R-:W-:Y:S01]  /*5590*/  ISETP.GT.U32.AND P1, PT, R4.reuse, R162, PT ;  /* 0x000000a20400720c */ /* 0x040fe20003f24070 */
[----:B------:R-:W-:-:S02]  /*55a0*/  IMAD R160, R4, R9, R160 ;  /* 0x0000000904a07224 */ /* 0x000fc400078e02a0 */
[--C-:B------:R-:W-:Y:S01]  /*55b0*/  @!P0 IMAD.IADD R168, R168, 0x1, -R4.reuse ;  /* 0x00000001a8a88824 */ /* 0x100fe200078e0a04 */
[----:B------:R-:W-:Y:S01]  /*55c0*/  ISETP.GT.U32.AND P0, PT, R4, R164, PT ;  /* 0x000000a40400720c */ /* 0x000fe20003f04070 */
[--C-:B------:R-:W-:Y:S01]  /*55d0*/  @!P6 IMAD.IADD R166, R166, 0x1, -R4.reuse ;  /* 0x00000001a6a6e824 */ /* 0x100fe200078e0a04 */
[----:B------:R-:W-:Y:S01]  /*55e0*/  ISETP.GT.U32.AND P6, PT, R4, R46, PT ;  /* 0x0000002e0400720c */ /* 0x000fe20003fc4070 */
[----:B------:R-:W-:Y:S01]  /*55f0*/  @!P5 IMAD.IADD R44, R44, 0x1, -R4 ;  /* 0x000000012c2cd824 */ /* 0x000fe200078e0a04 */
[C---:B------:R-:W-:Y:S01]  /*5600*/  ISETP.GT.U32.AND P5, PT, R4.reuse, R160, PT ;  /* 0x000000a00400720c */ /* 0x040fe20003fa4070 */
[----:B------:R-:W-:Y:S01]  /*5610*/  @!P3 IMAD.MOV R54, RZ, RZ, -R54 ;  /* 0x000000ffff36b224 */ /* 0x000fe200078e0a36 */
[----:B------:R-:W-:Y:S01]  /*5620*/  ISETP.GT.U32.AND P3, PT, R4, R166, PT ;  /* 0x000000a60400720c */ /* 0x000fe20003f64070 */
[----:B------:R-:W-:Y:S02]  /*5630*/  VIADD R7, R0, 0xd ;  /* 0x0000000d00077836 */ /* 0x000fe40000000000 */
[----:B------:R-:W-:Y:S01]  /*5640*/  @!P1 IMAD.IADD R162, R162, 0x1, -R4 ;  /* 0x00000001a2a29824 */ /* 0x000fe200078e0a04 */
[----:B------:R-:W-:Y:S01]  /*5650*/  ISETP.GE.AND P1, PT, R19, RZ, PT ;  /* 0x000000ff1300720c */ /* 0x000fe20003f26270 */
[----:B------:R-:W-:Y:S01]  /*5660*/  IMAD.HI.U32 R11, R3, R158, RZ ;  /* 0x0000009e030b7227 */ /* 0x000fe200078e00ff */
[----:B------:R-:W-:-:S03]  /*5670*/  IABS R156, R7 ;  /* 0x00000007009c7213 */ /* 0x000fc60000000000 */
[--C-:B------:R-:W-:Y:S01]  /*5680*/  @!P0 IMAD.IADD R164, R164, 0x1, -R4.reuse ;  /* 0x00000001a4a48824 */ /* 0x100fe200078e0a04 */
[----:B------:R-:W-:Y:S01]  /*5690*/  ISETP.GE.AND P0, PT, R17, RZ, PT ;  /* 0x000000ff1100720c */ /* 0x000fe20003f06270 */
[----:B------:R-:W-:Y:S02]  /*56a0*/  IMAD.MOV R11, RZ, RZ, -R11 ;  /* 0x000000ffff0b7224 */ /* 0x000fe400078e0a0b */
[----:B------:R-:W-:Y:S02]  /*56b0*/  VIADD R9, R0, 0xc ;  /* 0x0000000c00097836 */ /* 0x000fe40000000000 */
[----:B------:R-:W-:Y:S01]  /*56c0*/  @!P5 IMAD.IADD R160, R160, 0x1, -R4 ;  /* 0x00000001a0a0d824 */ /* 0x000fe200078e0a04 */
[----:B------:R-:W-:Y:S01]  /*56d0*/  ISETP.GE.AND P5, PT, R13, RZ, PT ;  /* 0x000000ff0d00720c */ /* 0x000fe20003fa6270 */
[----:B------:R-:W-:Y:S01]  /*56e0*/  @!P2 IMAD.MOV R168, RZ, RZ, -R168 ;  /* 0x000000ffffa8a224 */ /* 0x000fe200078e0aa8 */
[----:B------:R-:W-:Y:S01]  /*56f0*/  ISETP.GT.U32.AND P2, PT, R4, R164, PT ;  /* 0x000000a40400720c */ /* 0x000fe20003f44070 */
[----:B------:R-:W-:Y:S01]  /*5700*/  IMAD.HI.U32 R5, R3, R156, RZ ;  /* 0x0000009c03057227 */ /* 0x000fe200078e00ff */
[----:B------:R-:W-:-:S03]  /*5710*/  IABS R152, R9 ;  /* 0x0000000900987213 */ /* 0x000fc60000000000 */
[----:B------:R-:W-:Y:S02]  /*5720*/  IMAD R158, R4, R11, R158 ;  /* 0x0000000b049e7224 */ /* 0x000fe400078e029e */
[----:B------:R-:W-:Y:S02]  /*5730*/  @!P3 IMAD.IADD R166, R166, 0x1, -R4 ;  /* 0x00000001a6a6b824 */ /* 0x000fe400078e0a04 */
[----:B------:R-:W-:Y:S01]  /*5740*/  @!P4 IMAD.MOV R48, RZ, RZ, -R48 ;  /* 0x000000ffff30c224 */ /* 0x000fe200078e0a30 */
[C---:B------:R-:W-:Y:S01]  /*5750*/  ISETP.GT.U32.AND P4, PT, R4.reuse, R160, PT ;  /* 0x000000a00400720c */ /* 0x040fe20003f84070 */
[----:B------:R-:W-:Y:S01]  /*5760*/  IMAD.MOV R5, RZ, RZ, -R5 ;  /* 0x000000ffff057224 */ /* 0x000fe200078e0a05 */
[C---:B------:R-:W-:Y:S01]  /*5770*/  ISETP.GT.U32.AND P3, PT, R4.reuse, R158, PT ;  /* 0x0000009e0400720c */ /* 0x040fe20003f64070 */
[----:B------:R-:W-:Y:S01]  /*5780*/  @!P1 IMAD.MOV R166, RZ, RZ, -R166 ;  /* 0x000000ffffa69224 */ /* 0x000fe200078e0aa6 */
[----:B------:R-:W-:Y:S01]  /*5790*/  ISETP.GE.AND P1, PT, R25, RZ, PT ;  /* 0x000000ff1900720c */ /* 0x000fe20003f26270 */
[----:B------:R-:W-:-:S02]  /*57a0*/  IMAD R156, R4, R5, R156 ;  /* 0x00000005049c7224 */ /* 0x000fc400078e029c */
[----:B------:R-:W-:-:S04]  /*57b0*/  IMAD.HI.U32 R5, R3, R152, RZ ;  /* 0x0000009803057227 */ /* 0x000fc800078e00ff */
[--C-:B------:R-:W-:Y:S01]  /*57c0*/  @!P2 IMAD.IADD R164, R164, 0x1, -R4.reuse ;  /* 0x00000001a4a4a824 */ /* 0x100fe200078e0a04 */
[----:B------:R-:W-:Y:S01]  /*57d0*/  ISETP.GT.U32.AND P2, PT, R4, R156, PT ;  /* 0x0000009c0400720c */ /* 0x000fe20003f44070 */
[----:B------:R-:W-:Y:S02]  /*57e0*/  IMAD.MOV R5, RZ, RZ, -R5 ;  /* 0x000000ffff057224 */ /* 0x000fe400078e0a05 */
[----:B------:R-:W-:Y:S01]  /*57f0*/  @!P4 IMAD.IADD R160, R160, 0x1, -R4 ;  /* 0x00000001a0a0c824 */ /* 0x000fe200078e0a04 */
[----:B------:R-:W-:Y:S01]  /*5800*/  ISETP.GE.AND P4, PT, R7, RZ, PT ;  /* 0x000000ff0700720c */ /* 0x000fe20003f86270 */
[----:B------:R-:W-:Y:S02]  /*5810*/  IMAD R152, R4, R5, R152 ;  /* 0x0000000504987224 */ /* 0x000fe400078e0298 */
[--C-:B------:R-:W-:Y:S01]  /*5820*/  @!P6 IMAD.IADD R46, R46, 0x1, -R4.reuse ;  /* 0x000000012e2ee824 */ /* 0x100fe200078e0a04 */
[----:B------:R-:W-:Y:S01]  /*5830*/  ISETP.GE.AND P6, PT, R15, RZ, PT ;  /* 0x000000ff0f00720c */ /* 0x000fe20003fc6270 */
[----:B------:R-:W-:Y:S01]  /*5840*/  @!P3 IMAD.IADD R158, R158, 0x1, -R4 ;  /* 0x000000019e9eb824 */ /* 0x000fe200078e0a04 */
[C---:B------:R-:W-:Y:S01]  /*5850*/  ISETP.GT.U32.AND P3, PT, R4.reuse, R162, PT ;  /* 0x000000a20400720c */ /* 0x040fe20003f64070 */
[----:B------:R-:W-:Y:S01]  /*5860*/  @!P1 IMAD.MOV R160, RZ, RZ, -R160 ;  /* 0x000000ffffa09224 */ /* 0x000fe200078e0aa0 */
[----:B------:R-:W-:Y:S01]  /*5870*/  ISETP.GT.U32.AND P1, PT, R4, R152, PT ;  /* 0x000000980400720c */ /* 0x000fe20003f24070 */
[----:B------:R-:W-:Y:S01]  /*5880*/  @!P0 IMAD.MOV R46, RZ, RZ, -R46 ;  /* 0x000000ffff2e8224 */ /* 0x000fe200078e0a2e */
[----:B------:R-:W-:Y:S01]  /*5890*/  ISETP.GE.AND P0, PT, R24, RZ, PT ;  /* 0x000000ff1800720c */ /* 0x000fe20003f06270 */
[----:B------:R-:W-:-:S02]  /*58a0*/  VIADD R5, R0, 0xb ;  /* 0x0000000b00057836 */ /* 0x000fc40000000000 */
[----:B------:R-:W-:Y:S02]  /*58b0*/  @!P2 IMAD.IADD R156, R156, 0x1, -R4 ;  /* 0x000000019c9ca824 */ /* 0x000fe400078e0a04 */
        /* <DEDUP_REMOVED lines=8> */
[----:B------:R-:W-:Y:S01]  /*5940*/  IMAD.HI.U32 R5, R3, R154, RZ ;  /* 0x0000009a03057227 */ /* 0x000fe200078e00ff */
[----:B------:R-:W-:-:S02]  /*5950*/  ISETP.GE.AND P3, PT, R26, RZ, PT ;  /* 0x000000ff1a00720c */ /* 0x000fc40003f66270 */
[C---:B------:R-:W-:Y:S01]  /*5960*/  ISETP.GT.U32.AND P1, PT, R4.reuse, R152, PT ;  /* 0x000000980400720c */ /* 0x040fe20003f24070 */
[----:B------:R-:W-:Y:S01]  /*5970*/  @!P6 IMAD.MOV R44, RZ, RZ, -R44 ;  /* 0x000000ffff2ce224 */ /* 0x000fe200078e0a2c */
[----:B------:R-:W-:Y:S01]  /*5980*/  ISETP.GT.U32.AND P6, PT, R4, R158, PT ;  /* 0x0000009e0400720c */ /* 0x000fe20003fc4070 */
[----:B------:R-:W-:Y:S01]  /*5990*/  @!P0 IMAD.MOV R162, RZ, RZ, -R162 ;  /* 0x000000ffffa28224 */ /* 0x000fe200078e0aa2 */
[----:B------:R-:W-:Y:S01]  /*59a0*/  ISETP.GE.AND P0, PT, R7, RZ, PT ;  /* 0x000000ff0700720c */ /* 0x000fe20003f06270 */
[----:B------:R-:W-:-:S04]  /*59b0*/  IMAD.HI.U32 R7, R3, R116, RZ ;  /* 0x0000007403077227 */ /* 0x000fc800078e00ff */
[----:B------:R-:W-:Y:S02]  /*59c0*/  IMAD.MOV R5, RZ, RZ, -R5 ;  /* 0x000000ffff057224 */ /* 0x000fe400078e0a05 */
[----:B------:R-:W-:Y:S02]  /*59d0*/  @!P5 IMAD.IADD R156, R156, 0x1, -R4 ;  /* 0x000000019c9cd824 */ /* 0x000fe400078e0a04 */
[----:B------:R-:W-:Y:S02]  /*59e0*/  IMAD.MOV R7, RZ, RZ, -R7 ;  /* 0x000000ffff077224 */ /* 0x000fe400078e0a07 */
[C---:B------:R-:W-:Y:S02]  /*59f0*/  IMAD R154, R4.reuse, R5, R154 ;  /* 0x00000005049a7224 */ /* 0x040fe400078e029a */
[C---:B------:R-:W-:Y:S02]  /*5a00*/  IMAD R116, R4.reuse, R7, R116 ;  /* 0x0000000704747224 */ /* 0x040fe400078e0274 */
[----:B------:R-:W-:Y:S01]  /*5a10*/  @!P4 IMAD.MOV R156, RZ, RZ, -R156 ;  /* 0x000000ffff9cc224 */ /* 0x000fe200078e0a9c */
[----:B------:R-:W-:Y:S01]  /*5a20*/  ISETP.GT.U32.AND P4, PT, R4, R154, PT ;  /* 0x0000009a0400720c */ /* 0x000fe20003f84070 */
[--C-:B------:R-:W-:Y:S01]  /*5a30*/  @!P6 IMAD.IADD R158, R158, 0x1, -R4.reuse ;  /* 0x000000019e9ee824 */ /* 0x100fe200078e0a04 */
[----:B------:R-:W-:Y:S01]  /*5a40*/  ISETP.GE.AND P6, PT, R9, RZ, PT ;  /* 0x000000ff0900720c */ /* 0x000fe20003fc6270 */
[----:B------:R-:W-:Y:S01]  /*5a50*/  @!P1 IMAD.IADD R152, R152, 0x1, -R4 ;  /* 0x0000000198989824 */ /* 0x000fe200078e0a04 */
[----:B------:R-:W-:Y:S01]  /*5a60*/  ISETP.GT.U32.AND P1, PT, R4, R116, PT ;  /* 0x000000740400720c */ /* 0x000fe20003f24070 */
[----:B------:R-:W-:-:S02]  /*5a70*/  VIADD R9, R0, 0x9 ;  /* 0x0000000900097836 */ /* 0x000fc40000000000 */
[C---:B------:R-:W-:Y:S02]  /*5a80*/  VIADD R11, R0.reuse, 0x8 ;  /* 0x00000008000b7836 */ /* 0x040fe40000000000 */
[----:B------:R-:W-:Y:S01]  /*5a90*/  @!P3 IMAD.MOV R158, RZ, RZ, -R158 ;  /* 0x000000ffff9eb224 */ /* 0x000fe200078e0a9e */
[----:B------:R-:W-:Y:S01]  /*5aa0*/  IABS R110, R9 ;  /* 0x00000009006e7213 */ /* 0x000fe20000000000 */
[----:B------:R-:W-:Y:S01]  /*5ab0*/  VIADD R13, R0, 0x7 ;  /* 0x00000007000d7836 */ /* 0x000fe20000000000 */
[----:B------:R-:W-:Y:S01]  /*5ac0*/  ISETP.GE.AND P3, PT, R9, RZ, PT ;  /* 0x000000ff0900720c */ /* 0x000fe20003f66270 */
[--C-:B------:R-:W-:Y:S01]  /*5ad0*/  @!P4 IMAD.IADD R154, R154, 0x1, -R4.reuse ;  /* 0x000000019a9ac824 */ /* 0x100fe200078e0a04 */
[----:B------:R-:W-:Y:S01]  /*5ae0*/  IABS R106, R11 ;  /* 0x0000000b006a7213 */ /* 0x000fe20000000000 */
[----:B------:R-:W-:Y:S01]  /*5af0*/  IMAD.HI.U32 R9, R3, R110, RZ ;  /* 0x0000006e03097227 */ /* 0x000fe200078e00ff */
[----:B------:R-:W-:Y:S02]  /*5b00*/  ISETP.GE.AND P5, PT, R11, RZ, PT ;  /* 0x000000ff0b00720c */ /* 0x000fe40003fa6270 */
[----:B------:R-:W-:Y:S01]  /*5b10*/  IABS R102, R13 ;  /* 0x0000000d00667213 */ /* 0x000fe20000000000 */
[----:B------:R-:W-:Y:S01]  /*5b20*/  @!P1 IMAD.IADD R116, R116, 0x1, -R4 ;  /* 0x0000000174749824 */ /* 0x000fe200078e0a04 */
[----:B------:R-:W-:Y:S01]  /*5b30*/  ISETP.GT.U32.AND P4, PT, R4, R154, PT ;  /* 0x0000009a0400720c */ /* 0x000fe20003f84070 */
[----:B------:R-:W-:-:S02]  /*5b40*/  IMAD.MOV R9, RZ, RZ, -R9 ;  /* 0x000000ffff097224 */ /* 0x000fc400078e0a09 */
[----:B------:R-:W-:Y:S01]  /*5b50*/  IMAD.HI.U32 R11, R3, R106, RZ ;  /* 0x0000006a030b7227 */ /* 0x000fe200078e00ff */
[----:B------:R-:W-:-:S03]  /*5b60*/  ISETP.GT.U32.AND P1, PT, R4, R116, PT ;  /* 0x000000740400720c */ /* 0x000fc60003f24070 */
[----:B------:R-:W-:Y:S02]  /*5b70*/  IMAD R110, R4, R9, R110 ;  /* 0x00000009046e7224 */ /* 0x000fe400078e026e */
[----:B------:R-:W-:Y:S02]  /*5b80*/  IMAD.MOV R11, RZ, RZ, -R11 ;  /* 0x000000ffff0b7224 */ /* 0x000fe400078e0a0b */
[----:B------:R-:W-:-:S04]  /*5b90*/  IMAD.HI.U32 R5, R3, R102, RZ ;  /* 0x0000006603057227 */ /* 0x000fc800078e00ff */
[----:B------:R-:W-:Y:S01]  /*5ba0*/  @!P6 IMAD.MOV R152, RZ, RZ, -R152 ;  /* 0x000000ffff98e224 */ /* 0x000fe200078e0a98 */
[C---:B------:R-:W-:Y:S01]  /*5bb0*/  ISETP.GT.U32.AND P6, PT, R4.reuse, R110, PT ;  /* 0x0000006e0400720c */ /* 0x040fe20003fc4070 */
        /* <DEDUP_REMOVED lines=9> */
[--C-:B------:R-:W-:Y:S01]  /*5c50*/  @!P6 IMAD.IADD R110, R110, 0x1, -R4.reuse ;  /* 0x000000016e6ee824 */ /* 0x100fe200078e0a04 */
[----:B------:R-:W-:Y:S01]  /*5c60*/  IABS R112, R15 ;  /* 0x0000000f00707213 */ /* 0x000fe20000000000 */
[----:B------:R-:W-:Y:S01]  /*5c70*/  VIADD R19, R0, 0x4 ;  /* 0x0000000400137836 */ /* 0x000fe20000000000 */
[----:B------:R-:W-:Y:S01]  /*5c80*/  IABS R114, R17 ;  /* 0x0000001100727213 */ /* 0x000fe20000000000 */
[----:B------:R-:W-:Y:S01]  /*5c90*/  @!P4 IMAD.IADD R106, R106, 0x1, -R4 ;  /* 0x000000016a6ac824 */ /* 0x000fe200078e0a04 */
[----:B------:R-:W-:Y:S01]  /*5ca0*/  ISETP.GT.U32.AND P6, PT, R4, R110, PT ;  /* 0x0000006e0400720c */ /* 0x000fe20003fc4070 */
[----:B------:R-:W-:Y:S01]  /*5cb0*/  IMAD.HI.U32 R7, R3, R112, RZ ;  /* 0x0000007003077227 */ /* 0x000fe200078e00ff */
[----:B------:R-:W-:-:S02]  /*5cc0*/  IABS R108, R19 ;  /* 0x00000013006c7213 */ /* 0x000fc40000000000 */
[----:B------:R-:W-:Y:S01]  /*5cd0*/  ISETP.GT.U32.AND P4, PT, R4, R106, PT ;  /* 0x0000006a0400720c */ /* 0x000fe20003f84070 */
[----:B------:R-:W-:-:S04]  /*5ce0*/  IMAD.HI.U32 R9, R3, R114, RZ ;  /* 0x0000007203097227 */ /* 0x000fc800078e00ff */
[----:B------:R-:W-:Y:S02]  /*5cf0*/  @!P1 IMAD.IADD R102, R102, 0x1, -R4 ;  /* 0x0000000166669824 */ /* 0x000fe400078e0a04 */
[----:B------:R-:W-:Y:S02]  /*5d00*/  IMAD.MOV R7, RZ, RZ, -R7 ;  /* 0x000000ffff077224 */ /* 0x000fe400078e0a07 */
[----:B------:R-:W-:Y:S01]  /*5d10*/  IMAD.MOV R9, RZ, RZ, -R9 ;  /* 0x000000ffff097224 */ /* 0x000fe200078e0a09 */
[----:B------:R-:W-:Y:S01]  /*5d20*/  ISETP.GT.U32.AND P1, PT, R4, R102, PT ;  /* 0x000000660400720c */ /* 0x000fe20003f24070 */
[----:B------:R-:W-:-:S04]  /*5d30*/  IMAD.HI.U32 R11, R3, R108, RZ ;  /* 0x0000006c030b7227 */ /* 0x000fc800078e00ff */
[C---:B------:R-:W-:Y:S02]  /*5d40*/  IMAD R112, R4.reuse, R7, R112 ;  /* 0x0000000704707224 */ /* 0x040fe400078e0270 */
[----:B------:R-:W-:Y:S02]  /*5d50*/  IMAD R114, R4, R9, R114 ;  /* 0x0000000904727224 */ /* 0x000fe400078e0272 */
[----:B------:R-:W-:Y:S02]  /*5d60*/  IMAD.MOV R11, RZ, RZ, -R11 ;  /* 0x000000ffff0b7224 */ /* 0x000fe400078e0a0b */
[----:B------:R-:W-:Y:S02]  /*5d70*/  VIADD R9, R0, 0x3 ;  /* 0x0000000300097836 */ /* 0x000fe40000000000 */
[----:B------:R-:W-:Y:S01]  /*5d80*/  @!P6 IMAD.IADD R110, R110, 0x1, -R4 ;  /* 0x000000016e6ee824 */ /* 0x000fe200078e0a04 */
[C---:B------:R-:W-:Y:S01]  /*5d90*/  ISETP.GT.U32.AND P6, PT, R4.reuse, R112, PT ;  /* 0x000000700400720c */ /* 0x040fe20003fc4070 */
[----:B------:R-:W-:Y:S01]  /*5da0*/  IMAD R108, R4, R11, R108 ;  /* 0x0000000b046c7224 */ /* 0x000fe200078e026c */
[----:B------:R-:W-:Y:S01]  /*5db0*/  IABS R104, R9 ;  /* 0x0000000900687213 */ /* 0x000fe20000000000 */
[----:B------:R-:W-:-:S02]  /*5dc0*/  VIADD R11, R0, 0x2 ;  /* 0x00000002000b7836 */ /* 0x000fc40000000000 */
[----:B------:R-:W-:Y:S01]  /*5dd0*/  @!P4 IMAD.IADD R106, R106, 0x1, -R4 ;  /* 0x000000016a6ac824 */ /* 0x000fe200078e0a04 */
[----:B------:R-:W-:Y:S01]  /*5de0*/  ISETP.GT.U32.AND P4, PT, R4, R114, PT ;  /* 0x000000720400720c */ /* 0x000fe20003f84070 */
[----:B------:R-:W-:Y:S01]  /*5df0*/  IMAD.HI.U32 R5, R3, R104, RZ ;  /* 0x0000006803057227 */ /* 0x000fe200078e00ff */
[----:B------:R-:W-:-:S03]  /*5e00*/  IABS R100, R11 ;  /* 0x0000000b00647213 */ /* 0x000fc60000000000 */
[--C-:B------:R-:W-:Y:S01]  /*5e10*/  @!P1 IMAD.IADD R102, R102, 0x1, -R4.reuse ;  /* 0x0000000166669824 */ /* 0x100fe200078e0a04 */
[----:B------:R-:W-:Y:S01]  /*5e20*/  ISETP.GT.U32.AND P1, PT, R4, R108, PT ;  /* 0x0000006c0400720c */ /* 0x000fe20003f24070 */
[----:B------:R-:W-:Y:S02]  /*5e30*/  IMAD.MOV R7, RZ, RZ, -R5 ;  /* 0x000000ffff077224 */ /* 0x000fe400078e0a05 */
[----:B------:R-:W-:Y:S02]  /*5e40*/  @!P6 IMAD.IADD R112, R112, 0x1, -R4 ;  /* 0x000000017070e824 */ /* 0x000fe400078e0a04 */
[----:B------:R-:W-:-:S03]  /*5e50*/  IMAD.HI.U32 R5, R3, R100, RZ ;  /* 0x0000006403057227 */ /* 0x000fc600078e00ff */
[----:B------:R-:W-:Y:S01]  /*5e60*/  ISETP.GT.U32.AND P6, PT, R4, R112, PT ;  /* 0x000000700400720c */ /* 0x000fe20003fc4070 */
[----:B------:R-:W-:Y:S02]  /*5e70*/  VIADD R25, R0, 0x1 ;  /* 0x0000000100197836 */ /* 0x000fe40000000000 */
[----:B------:R-:W-:Y:S02]  /*5e80*/  IMAD.MOV R5, RZ, RZ, -R5 ;  /* 0x000000ffff057224 */ /* 0x000fe400078e0a05 */
[----:B------:R-:W-:Y:S01]  /*5e90*/  @!P4 IMAD.IADD R114, R114, 0x1, -R4 ;  /* 0x000000017272c824 */ /* 0x000fe200078e0a04 */
[----:B------:R-:W-:Y:S01]  /*5ea0*/  IABS R42, R25 ;  /* 0x00000019002a7213 */ /* 0x000fe20000000000 */
[----:B------:R-:W-:Y:S01]  /*5eb0*/  IMAD R100, R4, R5, R100 ;  /* 0x0000000504647224 */ /* 0x000fe200078e0264 */
[----:B------:R-:W-:Y:S01]  /*5ec0*/  ISETP.GE.AND P4, PT, R13, RZ, PT ;  /* 0x000000ff0d00720c */ /* 0x000fe20003f86270 */
[----:B------:R-:W-:Y:S01]  /*5ed0*/  @!P1 IMAD.IADD R108, R108, 0x1, -R4 ;  /* 0x000000016c6c9824 */ /* 0x000fe200078e0a04 */
[----:B------:R-:W-:Y:S01]  /*5ee0*/  ISETP.GT.U32.AND P1, PT, R4, R114, PT ;  /* 0x000000720400720c */ /* 0x000fe20003f24070 */
[----:B------:R-:W-:-:S04]  /*5ef0*/  IMAD.HI.U32 R3, R3, R42, RZ ;  /* 0x0000002a03037227 */ /* 0x000fc800078e00ff */
[----:B------:R-:W-:Y:S01]  /*5f00*/  @!P2 IMAD.MOV R154, RZ, RZ, -R154 ;  /* 0x000000ffff9aa224 */ /* 0x000fe200078e0a9a */
[C---:B------:R-:W-:Y:S01]  /*5f10*/  ISETP.GT.U32.AND P2, PT, R4.reuse, R100, PT ;  /* 0x000000640400720c */ /* 0x040fe20003f44070 */
[----:B------:R-:W-:Y:S01]  /*5f20*/  IMAD R104, R4, R7, R104 ;  /* 0x0000000704687224 */ /* 0x000fe200078e0268 */
[----:B------:R-:W-:Y:S01]  /*5f30*/  SHF.R.S32.HI R7, RZ, 0x1f, R120 ;  /* 0x0000001fff077819 */ /* 0x000fe20000011478 */
[----:B------:R-:W-:Y:S02]  /*5f40*/  IMAD.MOV R3, RZ, RZ, -R3 ;  /* 0x000000ffff037224 */ /* 0x000fe400078e0a03 */
[----:B------:R-:W-:Y:S01]  /*5f50*/  @!P6 IMAD.IADD R112, R112, 0x1, -R4 ;  /* 0x000000017070e824 */ /* 0x000fe200078e0a04 */
[C---:B------:R-:W-:Y:S01]  /*5f60*/  ISETP.GT.U32.AND P6, PT, R4.reuse, R104, PT ;  /* 0x000000680400720c */ /* 0x040fe20003fc4070 */
[----:B------:R-:W-:Y:S01]  /*5f70*/  IMAD R42, R4, R3, R42 ;  /* 0x00000003042a7224 */ /* 0x000fe200078e022a */
[----:B------:R-:W-:Y:S01]  /*5f80*/  LOP3.LUT R3, R91, 0x40, RZ, 0xc0, !PT ;  /* 0x000000405b037812 */ /* 0x000fe200078ec0ff */
[----:B------:R-:W-:Y:S01]  /*5f90*/  @!P1 IMAD.IADD R114, R114, 0x1, -R4 ;  /* 0x0000000172729824 */ /* 0x000fe200078e0a04 */
[----:B------:R-:W-:Y:S01]  /*5fa0*/  LEA.HI R120, R7, R120, RZ, 0x7 ;  /* 0x0000007807787211 */ /* 0x000fe200078f38ff */
[----:B------:R-:W-:Y:S01]  /*5fb0*/  @!P5 IMAD.MOV R106, RZ, RZ, -R106 ;  /* 0x000000ffff6ad224 */ /* 0x000fe200078e0a6a */
[----:B------:R-:W-:Y:S01]  /*5fc0*/  ISETP.GT.U32.AND P1, PT, R4, R42, PT ;  /* 0x0000002a0400720c */ /* 0x000fe20003f24070 */
[----:B------:R-:W-:Y:S01]  /*5fd0*/  @!P2 IMAD.IADD R100, R100, 0x1, -R4 ;  /* 0x000000016464a824 */ /* 0x000fe200078e0a04 */
[----:B------:R-:W-:Y:S01]  /*5fe0*/  ISETP.GE.AND P2, PT, R17, RZ, PT ;  /* 0x000000ff1100720c */ /* 0x000fe20003f46270 */
[----:B------:R-:W-:Y:S01]  /*5ff0*/  @!P0 IMAD.MOV R116, RZ, RZ, -R116 ;  /* 0x000000ffff748224 */ /* 0x000fe200078e0a74 */
[C---:B------:R-:W-:Y:S01]  /*6000*/  ISETP.GT.U32.AND P0, PT, R4.reuse, R108, PT ;  /* 0x0000006c0400720c */ /* 0x040fe20003f04070 */
[----:B------:R-:W-:Y:S01]  /*6010*/  @!P3 IMAD.MOV R110, RZ, RZ, -R110 ;  /* 0x000000ffff6eb224 */ /* 0x000fe200078e0a6e */
[----:B------:R-:W-:Y:S01]  /*6020*/  ISETP.GT.U32.AND P5, PT, R4, R100, PT ;  /* 0x000000640400720c */ /* 0x000fe20003fa4070 */
[----:B------:R-:W-:Y:S01]  /*6030*/  @!P6 IMAD.IADD R104, R104, 0x1, -R4 ;  /* 0x000000016868e824 */ /* 0x000fe200078e0a04 */
[----:B------:R-:W-:Y:S01]  /*6040*/  ISETP.GE.AND P6, PT, R15, RZ, PT ;  /* 0x000000ff0f00720c */ /* 0x000fe20003fc6270 */
[----:B------:R-:W-:-:S02]  /*6050*/  @!P4 IMAD.MOV R102, RZ, RZ, -R102 ;  /* 0x000000ffff66c224 */ /* 0x000fc400078e0a66 */
[----:B------:R-:W-:Y:S01]  /*6060*/  IMAD.SHL.U32 R24, R2, 0x2, RZ ;  /* 0x0000000202187824 */ /* 0x000fe200078e00ff */
[----:B------:R-:W-:Y:S01]  /*6070*/  ISETP.GT.U32.AND P3, PT, R4, R104, PT ;  /* 0x000000680400720c */ /* 0x000fe20003f64070 */
[----:B------:R-:W-:Y:S01]  /*6080*/  @!P1 IMAD.IADD R42, R42, 0x1, -R4 ;  /* 0x000000012a2a9824 */ /* 0x000fe200078e0a04 */
[----:B------:R-:W-:Y:S01]  /*6090*/  ISETP.GE.AND P1, PT, R11, RZ, PT ;  /* 0x000000ff0b00720c */ /* 0x000fe20003f26270 */
[C---:B------:R-:W-:Y:S02]  /*60a0*/  IMAD R2, R3.reuse, 0x100, R24 ;  /* 0x0000010003027824 */ /* 0x040fe400078e0218 */
[--C-:B------:R-:W-:Y:S01]  /*60b0*/  @!P0 IMAD.IADD R108, R108, 0x1, -R4.reuse ;  /* 0x000000016c6c8824 */ /* 0x100fe200078e0a04 */
[----:B------:R-:W-:Y:S01]  /*60c0*/  ISETP.GT.U32.AND P4, PT, R4, R42, PT ;  /* 0x0000002a0400720c */ /* 0x000fe20003f84070 */
[----:B------:R-:W-:Y:S01]  /*60d0*/  @!P5 IMAD.IADD R100, R100, 0x1, -R4 ;  /* 0x000000016464d824 */ /* 0x000fe200078e0a04 */
[----:B------:R-:W-:Y:S01]  /*60e0*/  ISETP.NE.U32.AND P5, PT, R3, RZ, PT ;  /* 0x000000ff0300720c */ /* 0x000fe20003fa5070 */
[----:B------:R-:W-:Y:S01]  /*60f0*/  @!P6 IMAD.MOV R112, RZ, RZ, -R112 ;  /* 0x000000ffff70e224 */ /* 0x000fe200078e0a70 */
[----:B------:R-:W-:Y:S01]  /*6100*/  ISETP.GE.AND P0, PT, R19, RZ, PT ;  /* 0x000000ff1300720c */ /* 0x000fe20003f06270 */
[----:B------:R-:W-:Y:S01]  /*6110*/  @!P2 IMAD.MOV R114, RZ, RZ, -R114 ;  /* 0x000000ffff72a224 */ /* 0x000fe200078e0a72 */
[----:B------:R-:W-:Y:S01]  /*6120*/  SEL R5, RZ, 0x90, !P5 ;  /* 0x00000090ff057807 */ /* 0x000fe20006800000 */
[----:B------:R-:W-:Y:S01]  /*6130*/  @!P3 IMAD.IADD R104, R104, 0x1, -R4 ;  /* 0x000000016868b824 */ /* 0x000fe200078e0a04 */
[----:B------:R-:W-:Y:S01]  /*6140*/  ISETP.GE.AND P3, PT, R9, RZ, PT ;  /* 0x000000ff0900720c */ /* 0x000fe20003f66270 */
[----:B------:R-:W-:Y:S01]  /*6150*/  @!P1 IMAD.MOV R100, RZ, RZ, -R100 ;  /* 0x000000ffff649224 */ /* 0x000fe200078e0a64 */
[----:B------:R-:W-:Y:S01]  /*6160*/  ISETP.GE.AND P5, PT, R25, RZ, PT ;  /* 0x000000ff1900720c */ /* 0x000fe20003fa6270 */
[----:B------:R-:W-:Y:S01]  /*6170*/  IMAD R26, R93, UR9, RZ ;  /* 0x000000095d1a7c24 */ /* 0x000fe2000f8e02ff */
[----:B------:R-:W-:Y:S01]  /*6180*/  LOP3.LUT R3, R5, R24, RZ, 0x3c, !PT ;  /* 0x0000001805037212 */ /* 0x000fe200078e3cff */
[----:B------:R-:W-:Y:S01]  /*6190*/  IMAD R24, R89, UR10, RZ ;  /* 0x0000000a59187c24 */ /* 0x000fe2000f8e02ff */
[----:B------:R-:W-:Y:S01]  /*61a0*/  USHF.L.U32 UR10, UR10, 0x7, URZ ;  /* 0x000000070a0a7899 */ /* 0x000fe2000800063f */
[----:B------:R-:W-:Y:S01]  /*61b0*/  @!P4 IMAD.IADD R42, R42, 0x1, -R4 ;  /* 0x000000012a2ac824 */ /* 0x000fe200078e0a04 */
[----:B------:R-:W-:Y:S01]  /*61c0*/  ISETP.NE.AND P4, PT, R87, RZ, PT ;  /* 0x000000ff5700720c */ /* 0x000fe20003f85270 */
[----:B------:R-:W-:Y:S01]  /*61d0*/  @!P0 IMAD.MOV R108, RZ, RZ, -R108 ;  /* 0x000000ffff6c8224 */ /* 0x000fe200078e0a6c */
[----:B------:R-:W-:Y:S01]  /*61e0*/  LOP3.LUT R87, RZ, R87, RZ, 0x33, !PT ;  /* 0x00000057ff577212 */ /* 0x000fe200078e33ff */
[----:B------:R-:W-:Y:S01]  /*61f0*/  IMAD R50, R52, 0x2, R26 ;  /* 0x0000000234327824 */ /* 0x000fe200078e021a */
[C---:B------:R-:W-:Y:S01]  /*6200*/  LEA R25, P6, R24.reuse, UR4, 0x1 ;  /* 0x0000000418197c11 */ /* 0x040fe2000f8c08ff */
[----:B------:R-:W-:Y:S01]  /*6210*/  @!P3 IMAD.MOV R104, RZ, RZ, -R104 ;  /* 0x000000ffff68b224 */ /* 0x000fe200078e0a68 */
[C---:B------:R-:W-:Y:S01]  /*6220*/  SEL R97, R87.reuse, R6, !P4 ;  /* 0x0000000657617207 */ /* 0x040fe20006000000 */
[----:B------:R-:W-:Y:S01]  /*6230*/  @!P5 IMAD.MOV R42, RZ, RZ, -R42 ;  /* 0x000000ffff2ad224 */ /* 0x000fe200078e0a2a */
[----:B------:R-:W-:Y:S01]  /*6240*/  LEA.HI.X.SX32 R24, R24, UR5, 0x1, P6 ;  /* 0x0000000518187c11 */ /* 0x000fe2000b0f0eff */
[----:B------:R-:W-:Y:S01]  /*6250*/  ULDC UR5, c[0x0][0x240] ;  /* 0x0000900000057ab9 */ /* 0x000fe20000000800 */
[----:B------:R-:W-:Y:S01]  /*6260*/  SEL R12, R87, R12, !P4 ;  /* 0x0000000c570c7207 */ /* 0x000fe20006000000 */
[----:B------:R-:W-:Y:S01]  /*6270*/  IMAD R97, R97, UR5, RZ ;  /* 0x0000000561617c24 */ /* 0x000fe2000f8e02ff */
[C---:B------:R-:W-:Y:S01]  /*6280*/  SEL R117, R87.reuse, R8, !P4 ;  /* 0x0000000857757207 */ /* 0x040fe20006000000 */
[----:B------:R-:W-:Y:S01]  /*6290*/  ULDC UR4, c[0x0][0x234] ;  /* 0x00008d0000047ab9 */ /* 0x000fe20000000800 */
[C---:B------:R-:W-:Y:S01]  /*62a0*/  SEL R4, R87.reuse, R10, !P4 ;  /* 0x0000000a57047207 */ /* 0x040fe20006000000 */
[----:B------:R-:W-:Y:S01]  /*62b0*/  IMAD R12, R12, UR5, RZ ;  /* 0x000000050c0c7c24 */ /* 0x000fe2000f8e02ff */
[----:B------:R-:W-:Y:S01]  /*62c0*/  SEL R5, R87, R20, !P4 ;  /* 0x0000001457057207 */ /* 0x000fe20006000000 */
[----:B------:R-:W-:Y:S01]  /*62d0*/  IMAD R117, R117, UR5, RZ ;  /* 0x0000000575757c24 */ /* 0x000fe2000f8e02ff */
        /* <DEDUP_REMOVED lines=24> */
[C---:B------:R-:W-:Y:S01]  /*6460*/  SEL R88, R87.reuse, R132, !P4 ;  /* 0x0000008457587207 */ /* 0x040fe20006000000 */
        /* <DEDUP_REMOVED lines=221> */
[-C--:B------:R-:W-:Y:S01]  /*7240*/  LEA R89, P4, R97, R25.reuse, 0x1 ;  /* 0x0000001961597211 */ /* 0x080fe200078808ff */
[----:B------:R-:W-:Y:S01]  /*7250*/  IMAD R85, R85, UR5, RZ ;  /* 0x0000000555557c24 */ /* 0x000fe2000f8e02ff */
[-C--:B------:R-:W-:Y:S01]  /*7260*/  LEA R21, P3, R12, R25.reuse, 0x1 ;  /* 0x000000190c157211 */ /* 0x080fe200078608ff */
[----:B------:R-:W-:Y:S01]  /*7270*/  IMAD R87, R87, UR5, RZ ;  /* 0x0000000557577c24 */ /* 0x000fe2000f8e02ff */
[-C--:B------:R-:W-:Y:S01]  /*7280*/  LEA.HI.X.SX32 R99, R97, R24.reuse, 0x1, P4 ;  /* 0x0000001861637211 */ /* 0x080fe200020f0eff */
[----:B------:R0:W-:Y:S01]  /*7290*/  STL [R1+0x444], R89 ;  /* 0x0004445901007387 */ /* 0x0001e20000100800 */
[-C--:B------:R-:W-:Y:S01]  /*72a0*/  LEA R97, P4, R5, R25.reuse, 0x1 ;  /* 0x0000001905617211 */ /* 0x080fe200078808ff */
[----:B------:R-:W-:Y:S01]  /*72b0*/  IMAD R77, R52, 0x2, R50 ;  /* 0x00000002344d7824 */ /* 0x000fe200078e0232 */
[-C--:B------:R-:W-:Y:S01]  /*72c0*/  LEA.HI.X.SX32 R12, R12, R24.reuse, 0x1, P3 ;  /* 0x000000180c0c7211 */ /* 0x080fe200018f0eff */
[----:B------:R1:W-:Y:S01]  /*72d0*/  STL [R1+0x440], R99 ;  /* 0x0004406301007387 */ /* 0x0003e20000100800 */
[-C--:B------:R-:W-:Y:S01]  /*72e0*/  LEA R23, P2, R14, R25.reuse, 0x1 ;  /* 0x000000190e177211 */ /* 0x080fe200078408ff */
[----:B------:R-:W-:Y:S01]  /*72f0*/  IMAD R47, R47, UR4, RZ ;  /* 0x000000042f2f7c24 */ /* 0x000fe2000f8e02ff */
[-C--:B------:R-:W-:Y:S01]  /*7300*/  LEA.HI.X.SX32 R5, R5, R24.reuse, 0x1, P4 ;  /* 0x0000001805057211 */ /* 0x080fe200020f0eff */
[----:B------:R-:W-:Y:S01]  /*7310*/  IMAD R28, R52, 0x2, R77 ;  /* 0x00000002341c7824 */ /* 0x000fe200078e024d */
[-C--:B------:R-:W-:Y:S01]  /*7320*/  LEA.HI.X.SX32 R14, R14, R24.reuse, 0x1, P2 ;  /* 0x000000180e0e7211 */ /* 0x080fe200010f0eff */
[----:B------:R-:W-:Y:S01]  /*7330*/  USHF.R.S32.HI UR11, URZ, 0x1f, UR10 ;  /* 0x0000001f3f0b7899 */ /* 0x000fe2000801140a */
[-C--:B0-----:R-:W-:Y:S01]  /*7340*/  LEA R89, P1, R16, R25.reuse, 0x1 ;  /* 0x0000001910597211 */ /* 0x081fe200078208ff */
[----:B------:R-:W-:Y:S01]  /*7350*/  IMAD R29, R52, 0x2, R28 ;  /* 0x00000002341d7824 */ /* 0x000fe200078e021c */
[-C--:B------:R-:W-:Y:S01]  /*7360*/  LEA R105, P4, R13, R25.reuse, 0x1 ;  /* 0x000000190d697211 */ /* 0x080fe200078808ff */
[----:B------:R-:W-:Y:S01]  /*7370*/  UMOV UR5, URZ ;  /* 0x0000003f00057c82 */ /* 0x000fe20008000000 */
[-C--:B-1----:R-:W-:Y:S01]  /*7380*/  LEA R99, P3, R6, R25.reuse, 0x1 ;  /* 0x0000001906637211 */ /* 0x082fe200078608ff */
[----:B------:R-:W-:Y:S01]  /*7390*/  IMAD R30, R52, 0x2, R29 ;  /* 0x00000002341e7824 */ /* 0x000fe200078e021d */
[-C--:B------:R-:W-:Y:S01]  /*73a0*/  LEA R100, P2, R7, R25.reuse, 0x1 ;  /* 0x0000001907647211 */ /* 0x080fe200078408ff */
[----:B------:R-:W-:Y:S01]  /*73b0*/  USHF.L.U32 UR44, UR10, 0x1, URZ ;  /* 0x000000010a2c7899 */ /* 0x000fe2000800063f */
[-C--:B------:R-:W-:Y:S01]  /*73c0*/  LEA.HI.X.SX32 R6, R6, R24.reuse, 0x1, P3 ;  /* 0x0000001806067211 */ /* 0x080fe200018f0eff */
[----:B------:R-:W-:Y:S01]  /*73d0*/  IMAD R31, R52, 0x2, R30 ;  /* 0x00000002341f7824 */ /* 0x000fe200078e021e */
[-C--:B------:R-:W-:Y:S01]  /*73e0*/  LEA.HI.X.SX32 R16, R16, R24.reuse, 0x1, P1 ;  /* 0x0000001810107211 */ /* 0x080fe200008f0eff */
[----:B------:R-:W-:Y:S01]  /*73f0*/  USHF.L.U64.HI UR6, UR10, 0x1, UR11 ;  /* 0x000000010a067899 */ /* 0x000fe2000801020b */
[-C--:B------:R-:W-:Y:S01]  /*7400*/  LEA R106, P3, R15, R25.reuse, 0x1 ;  /* 0x000000190f6a7211 */ /* 0x080fe200078608ff */
[----:B------:R-:W-:Y:S01]  /*7410*/  IMAD R32, R52, 0x2, R31 ;  /* 0x0000000234207824 */ /* 0x000fe200078e021f */
[-C--:B------:R-:W-:Y:S01]  /*7420*/  LEA R91, P0, R18, R25.reuse, 0x1 ;  /* 0x00000019125b7211 */ /* 0x080fe200078008ff */
[----:B------:R-:W-:Y:S01]  /*7430*/  UMOV UR10, UR15 ;  /* 0x0000000f000a7c82 */ /* 0x000fe20008000000 */
[-C--:B------:R-:W-:Y:S01]  /*7440*/  LEA R101, P1, R8, R25.reuse, 0x1 ;  /* 0x0000001908657211 */ /* 0x080fe200078208ff */
[C---:B------:R-:W-:Y:S01]  /*7450*/  IMAD R33, R52.reuse, 0x2, R32 ;  /* 0x0000000234217824 */ /* 0x040fe200078e0220 */
[-C--:B------:R-:W-:Y:S01]  /*7460*/  LEA R93, P6, R117, R25.reuse, 0x1 ;  /* 0x00000019755d7211 */ /* 0x080fe200078c08ff */
[----:B------:R-:W-:Y:S01]  /*7470*/  UMOV UR11, UR19 ;  /* 0x00000013000b7c82 */ /* 0x000fe20008000000 */
[-C--:B------:R-:W-:Y:S01]  /*7480*/  LEA.HI.X.SX32 R13, R13, R24.reuse, 0x1, P4 ;  /* 0x000000180d0d7211 */ /* 0x080fe200020f0eff */
[----:B------:R-:W-:Y:S01]  /*7490*/  IMAD R34, R52, 0x2, R33 ;  /* 0x0000000234227824 */ /* 0x000fe200078e0221 */
[-C--:B------:R-:W-:Y:S01]  /*74a0*/  LEA.HI.X.SX32 R7, R7, R24.reuse, 0x1, P2 ;  /* 0x0000001807077211 */ /* 0x080fe200010f0eff */
[----:B------:R-:W-:Y:S01]  /*74b0*/  UMOV UR4, URZ ;  /* 0x0000003f00047c82 */ /* 0x000fe20008000000 */
[-C--:B------:R-:W-:Y:S01]  /*74c0*/  LEA R112, P4, R90, R25.reuse, 0x1 ;  /* 0x000000195a707211 */ /* 0x080fe200078808ff */
[----:B------:R-:W-:Y:S01]  /*74d0*/  IMAD R35, R52, 0x2, R34 ;  /* 0x0000000234237824 */ /* 0x000fe200078e0222 */
[-C--:B------:R-:W-:Y:S01]  /*74e0*/  LEA.HI.X.SX32 R15, R15, R24.reuse, 0x1, P3 ;  /* 0x000000180f0f7211 */ /* 0x080fe200018f0eff */
[----:B------:R-:W-:Y:S01]  /*74f0*/  UIADD3.64 UR22, UR10, 0x2, URZ ;  /* 0x000000020a167897 */ /* 0x000fe2000fffe03f */
[-C--:B------:R-:W-:Y:S01]  /*7500*/  LEA.HI.X.SX32 R18, R18, R24.reuse, 0x1, P0 ;  /* 0x0000001812127211 */ /* 0x080fe200000f0eff */
[----:B------:R-:W-:Y:S01]  /*7510*/  IMAD R36, R52, 0x2, R35 ;  /* 0x0000000234247824 */ /* 0x000fe200078e0223 */
[-C--:B------:R-:W-:Y:S01]  /*7520*/  LEA R107, P2, R17, R25.reuse, 0x1 ;  /* 0x00000019116b7211 */ /* 0x080fe200078408ff */
[----:B------:R-:W-:Y:S01]  /*7530*/  UIADD3.64 UR26, UR10, 0x4, URZ ;  /* 0x000000040a1a7897 */ /* 0x000fe2000fffe03f */
[-C--:B------:R-:W-:Y:S01]  /*7540*/  LEA.HI.X.SX32 R8, R8, R24.reuse, 0x1, P1 ;  /* 0x0000001808087211 */ /* 0x080fe200008f0eff */
[----:B------:R-:W-:Y:S01]  /*7550*/  IMAD R37, R52, 0x2, R36 ;  /* 0x0000000234257824 */ /* 0x000fe200078e0224 */
[-C--:B------:R-:W-:Y:S01]  /*7560*/  LEA R113, P3, R92, R25.reuse, 0x1 ;  /* 0x000000195c717211 */ /* 0x080fe200078608ff */
[----:B------:R-:W-:Y:S01]  /*7570*/  UIADD3.64 UR30, UR10, 0x3fe, URZ ;  /* 0x000003fe0a1e7897 */ /* 0x000fe2000fffe03f */
[-C--:B------:R-:W-:Y:S01]  /*7580*/  LEA R95, P5, R4, R25.reuse, 0x1 ;  /* 0x00000019045f7211 */ /* 0x080fe200078a08ff */
[C---:B------:R-:W-:Y:S01]  /*7590*/  IMAD R38, R52.reuse, 0x2, R37 ;  /* 0x0000000234267824 */ /* 0x040fe200078e0225 */
[-C--:B------:R-:W-:Y:S01]  /*75a0*/  LEA R102, P0, R9, R25.reuse, 0x1 ;  /* 0x0000001909667211 */ /* 0x080fe200078008ff */
[----:B------:R-:W-:Y:S01]  /*75b0*/  UIADD3.64 UR34, UR10, 0x400, URZ ;  /* 0x000004000a227897 */ /* 0x000fe2000fffe03f */
[-C--:B------:R-:W-:Y:S01]  /*75c0*/  LEA.HI.X.SX32 R117, R117, R24.reuse, 0x1, P6 ;  /* 0x0000001875757211 */ /* 0x080fe200030f0eff */
[----:B------:R-:W-:Y:S01]  /*75d0*/  IMAD R39, R52, 0x2, R38 ;  /* 0x0000000234277824 */ /* 0x000fe200078e0226 */
[-C--:B------:R-:W-:Y:S01]  /*75e0*/  LEA R108, P1, R19, R25.reuse, 0x1 ;  /* 0x00000019136c7211 */ /* 0x080fe200078208ff */
[----:B------:R-:W-:Y:S01]  /*75f0*/  UIADD3.64 UR38, UR10, 0x402, URZ ;  /* 0x000004020a267897 */ /* 0x000fe2000fffe03f */
[-C--:B------:R-:W-:Y:S01]  /*7600*/  LEA R103, P6, R10, R25.reuse, 0x1 ;  /* 0x000000190a677211 */ /* 0x080fe200078c08ff */
[----:B------:R-:W-:Y:S01]  /*7610*/  IMAD R40, R52, 0x2, R39 ;  /* 0x0000000234287824 */ /* 0x000fe200078e0227 */
[-C--:B------:R-:W-:Y:S01]  /*7620*/  LEA.HI.X.SX32 R90, R90, R24.reuse, 0x1, P4 ;  /* 0x000000185a5a7211 */ /* 0x080fe200020f0eff */
[----:B------:R-:W-:Y:S01]  /*7630*/  UIADD3.64 UR42, UR10, 0x404, URZ ;  /* 0x000004040a2a7897 */ /* 0x000fe2000fffe03f */
[-C--:B------:R-:W-:Y:S01]  /*7640*/  LEA.HI.X.SX32 R17, R17, R24.reuse, 0x1, P2 ;  /* 0x0000001811117211 */ /* 0x080fe200010f0eff */
[----:B------:R-:W-:Y:S01]  /*7650*/  IMAD R41, R52, 0x2, R40 ;  /* 0x0000000234297824 */ /* 0x000fe200078e0228 */
[----:B------:R-:W-:Y:S01]  /*7660*/  LEA R198, P4, R197, R25, 0x1 ;  /* 0x00000019c5c67211 */ /* 0x000fe200078808ff */
[----:B------:R-:W-:Y:S01]  /*7670*/  ULDC UR19, c[0x0][0x230] ;  /* 0x00008c0000137ab9 */ /* 0x000fe20000000800 */
[-C--:B------:R-:W-:Y:S01]  /*7680*/  LEA.HI.X.SX32 R92, R92, R24.reuse, 0x1, P3 ;  /* 0x000000185c5c7211 */ /* 0x080fe200018f0eff */
[----:B------:R-:W-:Y:S01]  /*7690*/  IMAD R42, R52, 0x2, R41 ;  /* 0x00000002342a7824 */ /* 0x000fe200078e0229 */
[----:B------:R-:W-:-:S02]  /*76a0*/  LEA.HI.X.SX32 R4, R4, R24, 0x1, P5 ;  /* 0x0000001804047211 */ /* 0x000fc400028f0eff */
[-C--:B------:R-:W-:Y:S01]  /*76b0*/  LEA.HI.X.SX32 R9, R9, R24.reuse, 0x1, P0 ;  /* 0x0000001809097211 */ /* 0x080fe200000f0eff */
[----:B------:R-:W-:Y:S01]  /*76c0*/  IMAD R43, R52, 0x2, R42 ;  /* 0x00000002342b7824 */ /* 0x000fe200078e022a */
[-C--:B------:R-:W-:Y:S02]  /*76d0*/  LEA R114, P2, R94, R25.reuse, 0x1 ;  /* 0x000000195e727211 */ /* 0x080fe400078408ff */
[----:B------:R-:W-:Y:S01]  /*76e0*/  LEA.HI.X.SX32 R19, R19, R24, 0x1, P1 ;  /* 0x0000001813137211 */ /* 0x000fe200008f0eff */
[----:B------:R-:W-:Y:S01]  /*76f0*/  IMAD R45, R52, 0x2, R43 ;  /* 0x00000002342d7824 */ /* 0x000fe200078e022b */
[-C--:B------:R-:W-:Y:S02]  /*7700*/  LEA R200, P3, R199, R25.reuse, 0x1 ;  /* 0x00000019c7c87211 */ /* 0x080fe400078608ff */
[-C--:B------:R-:W-:Y:S02]  /*7710*/  LEA R104, P5, R11, R25.reuse, 0x1 ;  /* 0x000000190b687211 */ /* 0x080fe400078a08ff */
[----:B------:R-:W-:-:S02]  /*7720*/  LEA R109, P0, R20, R25, 0x1 ;  /* 0x00000019146d7211 */ /* 0x000fc400078008ff */
[-C--:B------:R-:W-:Y:S02]  /*7730*/  LEA.HI.X.SX32 R10, R10, R24.reuse, 0x1, P6 ;  /* 0x000000180a0a7211 */ /* 0x080fe400030f0eff */
[-C--:B------:R-:W-:Y:S02]  /*7740*/  LEA R115, P1, R96, R25.reuse, 0x1 ;  /* 0x0000001960737211 */ /* 0x080fe400078208ff */
[-C--:B------:R-:W-:Y:S02]  /*7750*/  LEA R110, P6, R22, R25.reuse, 0x1 ;  /* 0x00000019166e7211 */ /* 0x080fe400078c08ff */
[-C--:B------:R-:W-:Y:S02]  /*7760*/  LEA.HI.X.SX32 R197, R197, R24.reuse, 0x1, P4 ;  /* 0x00000018c5c57211 */ /* 0x080fe400020f0eff */
[----:B------:R-:W-:Y:S02]  /*7770*/  LEA.HI.X.SX32 R94, R94, R24, 0x1, P2 ;  /* 0x000000185e5e7211 */ /* 0x000fe400010f0eff */
[----:B------:R-:W-:-:S02]  /*7780*/  LEA R212, P4, R211, R25, 0x1 ;  /* 0x00000019d3d47211 */ /* 0x000fc400078808ff */
[-C--:B------:R-:W-:Y:S02]  /*7790*/  LEA.HI.X.SX32 R199, R199, R24.reuse, 0x1, P3 ;  /* 0x00000018c7c77211 */ /* 0x080fe400018f0eff */
[-C--:B------:R-:W-:Y:S02]  /*77a0*/  LEA.HI.X.SX32 R11, R11, R24.reuse, 0x1, P5 ;  /* 0x000000180b0b7211 */ /* 0x080fe400028f0eff */
[-C--:B------:R-:W-:Y:S02]  /*77b0*/  LEA.HI.X.SX32 R20, R20, R24.reuse, 0x1, P0 ;  /* 0x0000001814147211 */ /* 0x080fe400000f0eff */
[-C--:B------:R-:W-:Y:S02]  /*77c0*/  LEA R202, P2, R201, R25.reuse, 0x1 ;  /* 0x00000019c9ca7211 */ /* 0x080fe400078408ff */
[----:B------:R-:W-:Y:S02]  /*77d0*/  LEA.HI.X.SX32 R96, R96, R24, 0x1, P1 ;  /* 0x0000001860607211 */ /* 0x000fe400008f0eff */
[----:B------:R-:W-:-:S02]  /*77e0*/  LEA R214, P3, R213, R25, 0x1 ;  /* 0x00000019d5d67211 */ /* 0x000fc400078608ff */
[-C--:B------:R-:W-:Y:S02]  /*77f0*/  LEA R111, P5, R88, R25.reuse, 0x1 ;  /* 0x00000019586f7211 */ /* 0x080fe400078a08ff */
[-C--:B------:R-:W-:Y:S02]  /*7800*/  LEA R116, P0, R98, R25.reuse, 0x1 ;  /* 0x0000001962747211 */ /* 0x080fe400078008ff */
[-C--:B------:R-:W-:Y:S02]  /*7810*/  LEA.HI.X.SX32 R22, R22, R24.reuse, 0x1, P6 ;  /* 0x0000001816167211 */ /* 0x080fe400030f0eff */
[-C--:B------:R-:W-:Y:S02]  /*7820*/  LEA R204, P1, R203, R25.reuse, 0x1 ;  /* 0x00000019cbcc7211 */ /* 0x080fe400078208ff */
[----:B------:R-:W-:Y:S02]  /*7830*/  LEA R194, P6, R193, R25, 0x1 ;  /* 0x00000019c1c27211 */ /* 0x000fe400078c08ff */
[----:B------:R-:W-:-:S02]  /*7840*/  LEA.HI.X.SX32 R211, R211, R24, 0x1, P4 ;  /* 0x00000018d3d37211 */ /* 0x000fc400020f0eff */
[-C--:B------:R-:W-:Y:S02]  /*7850*/  LEA.HI.X.SX32 R201, R201, R24.reuse, 0x1, P2 ;  /* 0x00000018c9c97211 */ /* 0x080fe400010f0eff */
[-C--:B------:R-:W-:Y:S02]  /*7860*/  LEA R226, P4, R225, R25.reuse, 0x1 ;  /* 0x00000019e1e27211 */ /* 0x080fe400078808ff */
[-C--:B------:R-:W-:Y:S02]  /*7870*/  LEA.HI.X.SX32 R213, R213, R24.reuse, 0x1, P3 ;  /* 0x00000018d5d57211 */ /* 0x080fe400018f0eff */
[-C--:B------:R-:W-:Y:S02]  /*7880*/  LEA.HI.X.SX32 R88, R88, R24.reuse, 0x1, P5 ;  /* 0x0000001858587211 */ /* 0x080fe400028f0eff */
[----:B------:R-:W-:Y:S02]  /*7890*/  LEA.HI.X.SX32 R98, R98, R24, 0x1, P0 ;  /* 0x0000001862627211 */ /* 0x000fe400000f0eff */
[----:B------:R-:W-:-:S02]  /*78a0*/  LEA R216, P2, R215, R25, 0x1 ;  /* 0x00000019d7d87211 */ /* 0x000fc400078408ff */
[-C--:B------:R-:W-:Y:S02]  /*78b0*/  LEA.HI.X.SX32 R203, R203, R24.reuse, 0x1, P1 ;  /* 0x00000018cbcb7211 */ /* 0x080fe400008f0eff */
[-C--:B------:R-:W-:Y:S02]  /*78c0*/  LEA R228, P3, R227, R25.reuse, 0x1 ;  /* 0x00000019e3e47211 */ /* 0x080fe400078608ff */
[-C--:B------:R-:W-:Y:S02]  /*78d0*/  LEA R196, P5, R195, R25.reuse, 0x1 ;  /* 0x00000019c3c47211 */ /* 0x080fe400078a08ff */
[-C--:B------:R-:W-:Y:S02]  /*78e0*/  LEA R206, P0, R205, R25.reuse, 0x1 ;  /* 0x00000019cdce7211 */ /* 0x080fe400078008ff */
[----:B------:R-:W-:Y:S02]  /*78f0*/  LEA.HI.X.SX32 R193, R193, R24, 0x1, P6 ;  /* 0x00000018c1c17211 */ /* 0x000fe400030f0eff */
[----:B------:R-:W-:-:S02]  /*7900*/  LEA R218, P1, R217, R25, 0x1 ;  /* 0x00000019d9da7211 */ /* 0x000fc400078208ff */
[-C--:B------:R-:W-:Y:S02]  /*7910*/  LEA R208, P6, R207, R25.reuse, 0x1 ;  /* 0x00000019cfd07211 */ /* 0x080fe400078c08ff */
[-C--:B------:R-:W-:Y:S02]  /*7920*/  LEA.HI.X.SX32 R225, R225, R24.reuse, 0x1, P4 ;  /* 0x00000018e1e17211 */ /* 0x080fe400020f0eff */
[-C--:B------:R-:W-:Y:S02]  /*7930*/  LEA.HI.X.SX32 R215, R215, R24.reuse, 0x1, P2 ;  /* 0x00000018d7d77211 */ /* 0x080fe400010f0eff */
[----:B------:R-:W-:Y:S02]  /*7940*/  LEA R240, P4, R239, R25, 0x1 ;  /* 0x00000019eff07211 */ /* 0x000fe400078808ff */
[-C--:B------:R-:W-:Y:S02]  /*7950*/  LEA.HI.X.SX32 R227, R227, R24.reuse, 0x1, P3 ;  /* 0x00000018e3e37211 */ /* 0x080fe400018f0eff */
[----:B------:R-:W-:-:S02]  /*7960*/  LEA.HI.X.SX32 R195, R195, R24, 0x1, P5 ;  /* 0x00000018c3c37211 */ /* 0x000fc400028f0eff */
[-C--:B------:R-:W-:Y:S02]  /*7970*/  LEA.HI.X.SX32 R205, R205, R24.reuse, 0x1, P0 ;  /* 0x00000018cdcd7211 */ /* 0x080fe400000f0eff */
[-C--:B------:R-:W-:Y:S02]  /*7980*/  LEA R230, P2, R229, R25.reuse, 0x1 ;  /* 0x00000019e5e67211 */ /* 0x080fe400078408ff */
[----:B------:R-:W-:Y:S02]  /*7990*/  LEA.HI.X.SX32 R217, R217, R24, 0x1, P1 ;  /* 0x00000018d9d97211 */ /* 0x000fe400008f0eff */
        /* <DEDUP_REMOVED lines=10> */
[-C--:B------:R-:W-:Y:S01]  /*7a40*/  LEA.HI.X.SX32 R209, R209, R24.reuse, 0x1, P5 ;  /* 0x00000018d1d17211 */ /* 0x080fe200028f0eff */
[----:B------:R0:W-:Y:S01]  /*7a50*/  STL [R1+0x4], R153 ;  /* 0x0000049901007387 */ /* 0x0001e20000100800 */
[-C--:B------:R-:W-:Y:S02]  /*7a60*/  LEA.HI.X.SX32 R219, R219, R24.reuse, 0x1, P0 ;  /* 0x00000018dbdb7211 */ /* 0x080fe400000f0eff */
[-C--:B------:R-:W-:Y:S02]  /*7a70*/  LEA R244, P2, R243, R25.reuse, 0x1 ;  /* 0x00000019f3f47211 */ /* 0x080fe400078408ff */
[----:B------:R-:W-:Y:S02]  /*7a80*/  LEA.HI.X.SX32 R231, R231, R24, 0x1, P1 ;  /* 0x00000018e7e77211 */ /* 0x000fe400008f0eff */
[----:B------:R-:W-:-:S02]  /*7a90*/  LEA R152, P3, R150, R25, 0x1 ;  /* 0x0000001996987211 */ /* 0x000fc400078608ff */
[-C--:B------:R-:W-:Y:S02]  /*7aa0*/  LEA R224, P5, R223, R25.reuse, 0x1 ;  /* 0x00000019dfe07211 */ /* 0x080fe400078a08ff */
[-C--:B------:R-:W-:Y:S01]  /*7ab0*/  LEA R234, P0, R233, R25.reuse, 0x1 ;  /* 0x00000019e9ea7211 */ /* 0x080fe200078008ff */
[----:B------:R1:W-:Y:S01]  /*7ac0*/  STL [R1+0xc], R152 ;  /* 0x00000c9801007387 */ /* 0x0003e20000100800 */
[-C--:B------:R-:W-:Y:S02]  /*7ad0*/  LEA.HI.X.SX32 R221, R221, R24.reuse, 0x1, P6 ;  /* 0x00000018dddd7211 */ /* 0x080fe400030f0eff */
[-C--:B------:R-:W-:Y:S02]  /*7ae0*/  LEA R246, P1, R245, R25.reuse, 0x1 ;  /* 0x00000019f5f67211 */ /* 0x080fe400078208ff */
[----:B------:R-:W-:Y:S02]  /*7af0*/  LEA R236, P6, R235, R25, 0x1 ;  /* 0x00000019ebec7211 */ /* 0x000fe400078c08ff */
[----:B------:R-:W-:-:S02]  /*7b00*/  LEA.HI.X.SX32 R243, R243, R24, 0x1, P2 ;  /* 0x00000018f3f37211 */ /* 0x000fc400010f0eff */
[-C--:B------:R-:W-:Y:S02]  /*7b10*/  LEA.HI.X.SX32 R223, R223, R24.reuse, 0x1, P5 ;  /* 0x00000018dfdf7211 */ /* 0x080fe400028f0eff */
[-C--:B------:R-:W-:Y:S02]  /*7b20*/  LEA.HI.X.SX32 R233, R233, R24.reuse, 0x1, P0 ;  /* 0x00000018e9e97211 */ /* 0x080fe400000f0eff */
[-C--:B0-----:R-:W-:Y:S02]  /*7b30*/  LEA R153, P2, R149, R25.reuse, 0x1 ;  /* 0x0000001995997211 */ /* 0x081fe400078408ff */
[----:B------:R-:W-:Y:S02]  /*7b40*/  LEA.HI.X.SX32 R245, R245, R24, 0x1, P1 ;  /* 0x00000018f5f57211 */ /* 0x000fe400008f0eff */
[-C--:B------:R-:W-:Y:S01]  /*7b50*/  LEA R238, P5, R237, R25.reuse, 0x1 ;  /* 0x00000019edee7211 */ /* 0x080fe200078a08ff */
[----:B------:R0:W-:Y:S01]  /*7b60*/  STL [R1+0x14], R153 ;  /* 0x0000149901007387 */ /* 0x0001e20000100800 */
[----:B------:R-:W-:-:S02]  /*7b70*/  LEA R248, P0, R247, R25, 0x1 ;  /* 0x00000019f7f87211 */ /* 0x000fc400078008ff */
[-C--:B------:R-:W-:Y:S02]  /*7b80*/  LEA.HI.X.SX32 R235, R235, R24.reuse, 0x1, P6 ;  /* 0x00000018ebeb7211 */ /* 0x080fe400030f0eff */
[-C--:B-1----:R-:W-:Y:S02]  /*7b90*/  LEA R152, P1, R148, R25.reuse, 0x1 ;  /* 0x0000001994987211 */ /* 0x082fe400078208ff */
[-C--:B------:R-:W-:Y:S02]  /*7ba0*/  LEA R250, P6, R249, R25.reuse, 0x1 ;  /* 0x00000019f9fa7211 */ /* 0x080fe400078c08ff */
[-C--:B------:R-:W-:Y:S01]  /*7bb0*/  LEA.HI.X.SX32 R237, R237, R24.reuse, 0x1, P5 ;  /* 0x00000018eded7211 */ /* 0x080fe200028f0eff */
[----:B------:R1:W-:Y:S01]  /*7bc0*/  STL [R1+0x1c], R152 ;  /* 0x00001c9801007387 */ /* 0x0003e20000100800 */
[----:B------:R-:W-:Y:S02]  /*7bd0*/  LEA.HI.X.SX32 R247, R247, R24, 0x1, P0 ;  /* 0x00000018f7f77211 */ /* 0x000fe400000f0eff */
[----:B------:R-:W-:-:S02]  /*7be0*/  LEA R252, P5, R251, R25, 0x1 ;  /* 0x00000019fbfc7211 */ /* 0x000fc400078a08ff */
[-C--:B0-----:R-:W-:Y:S02]  /*7bf0*/  LEA R153, P0, R147, R25.reuse, 0x1 ;  /* 0x0000001993997211 */ /* 0x081fe400078008ff */
[-C--:B------:R-:W-:Y:S02]  /*7c00*/  LEA.HI.X.SX32 R249, R249, R24.reuse, 0x1, P6 ;  /* 0x00000018f9f97211 */ /* 0x080fe400030f0eff */
[-C--:B------:R-:W-:Y:S01]  /*7c10*/  LEA.HI.X.SX32 R251, R251, R24.reuse, 0x1, P5 ;  /* 0x00000018fbfb7211 */ /* 0x080fe200028f0eff */
[----:B------:R0:W-:Y:S01]  /*7c20*/  STL [R1+0x24], R153 ;  /* 0x0000249901007387 */ /* 0x0001e20000100800 */
[CC--:B-1----:R-:W-:Y:S02]  /*7c30*/  LEA R152, P6, R146.reuse, R25.reuse, 0x1 ;  /* 0x0000001992987211 */ /* 0x0c2fe400078c08ff */
[----:B------:R-:W-:Y:S02]  /*7c40*/  LEA R154, P5, R145, R25, 0x1 ;  /* 0x00000019919a7211 */ /* 0x000fe400078a08ff */
[-C--:B------:R-:W-:Y:S01]  /*7c50*/  LEA.HI.X.SX32 R149, R149, R24.reuse, 0x1, P2 ;  /* 0x0000001895957211 */ /* 0x080fe200010f0eff */
[----:B------:R1:W-:Y:S01]  /*7c60*/  STL [R1+0x2c], R152 ;  /* 0x00002c9801007387 */ /* 0x0003e20000100800 */
[----:B------:R-:W-:-:S02]  /*7c70*/  LEA.HI.X.SX32 R146, R146, R24, 0x1, P6 ;  /* 0x0000001892927211 */ /* 0x000fc400030f0eff */
[-C--:B0-----:R-:W-:Y:S01]  /*7c80*/  LEA.HI.X.SX32 R153, R151, R24.reuse, 0x1, P4 ;  /* 0x0000001897997211 */ /* 0x081fe200020f0eff */
[----:B------:R-:W-:Y:S01]  /*7c90*/  STL [R1+0x34], R154 ;  /* 0x0000349a01007387 */ /* 0x000fe20000100800 */
[-C--:B------:R-:W-:Y:S02]  /*7ca0*/  LEA.HI.X.SX32 R151, R150, R24.reuse, 0x1, P3 ;  /* 0x0000001896977211 */ /* 0x080fe400018f0eff */
[CC--:B------:R-:W-:Y:S01]  /*7cb0*/  LEA R150, P3, R143.reuse, R25.reuse, 0x1 ;  /* 0x000000198f967211 */ /* 0x0c0fe200078608ff */
[----:B------:R-:W-:Y:S01]  /*7cc0*/  STL [R1], R153 ;  /* 0x0000009901007387 */ /* 0x000fe20000100800 */
[----:B-1----:R-:W-:Y:S02]  /*7cd0*/  LEA R152, P4, R144, R25, 0x1 ;  /* 0x0000001990987211 */ /* 0x002fe400078808ff */
[----:B------:R-:W-:-:S03]  /*7ce0*/  LEA.HI.X.SX32 R143, R143, R24, 0x1, P3 ;  /* 0x000000188f8f7211 */ /* 0x000fc600018f0eff */
[----:B------:R-:W-:Y:S04]  /*7cf0*/  STL [R1+0x3c], R152 ;  /* 0x00003c9801007387 */ /* 0x000fe80000100800 */
[----:B------:R0:W-:Y:S04]  /*7d00*/  STL [R1+0x8], R151 ;  /* 0x0000089701007387 */ /* 0x0001e80000100800 */
[----:B------:R1:W-:Y:S04]  /*7d10*/  STL [R1+0x44], R150 ;  /* 0x0000449601007387 */ /* 0x0003e80000100800 */
[----:B------:R2:W-:Y:S01]  /*7d20*/  STL [R1+0x10], R149 ;  /* 0x0000109501007387 */ /* 0x0005e20000100800 */
[----:B0-----:R-:W-:-:S02]  /*7d30*/  LEA R151, P2, R142, R25, 0x1 ;  /* 0x000000198e977211 */ /* 0x001fc400078408ff */
[----:B-1----:R-:W-:-:S03]  /*7d40*/  LEA.HI.X.SX32 R150, R148, R24, 0x1, P1 ;  /* 0x0000001894967211 */ /* 0x002fc600008f0eff */
[----:B------:R-:W-:Y:S01]  /*7d50*/  STL [R1+0x4c], R151 ;  /* 0x00004c9701007387 */ /* 0x000fe20000100800 */
[----:B------:R-:W-:Y:S02]  /*7d60*/  LEA.HI.X.SX32 R148, R147, R24, 0x1, P0 ;  /* 0x0000001893947211 */ /* 0x000fe400000f0eff */
[-C--:B--2---:R-:W-:Y:S01]  /*7d70*/  LEA R149, P1, R141, R25.reuse, 0x1 ;  /* 0x000000198d957211 */ /* 0x084fe200078208ff */
[----:B------:R-:W-:Y:S01]  /*7d80*/  STL [R1+0x18], R150 ;  /* 0x0000189601007387 */ /* 0x000fe20000100800 */
[----:B------:R-:W-:-:S03]  /*7d90*/  LEA R147, P0, R140, R25, 0x1 ;  /* 0x000000198c937211 */ /* 0x000fc600078008ff */
[----:B------:R-:W-:Y:S01]  /*7da0*/  STL [R1+0x54], R149 ;  /* 0x0000549501007387 */ /* 0x000fe20000100800 */
[----:B------:R-:W-:-:S03]  /*7db0*/  LEA.HI.X.SX32 R140, R140, R24, 0x1, P0 ;  /* 0x000000188c8c7211 */ /* 0x000fc600000f0eff */
[----:B------:R0:W-:Y:S04]  /*7dc0*/  STL [R1+0x20], R148 ;  /* 0x0000209401007387 */ /* 0x0001e80000100800 */
[----:B------:R1:W-:Y:S04]  /*7dd0*/  STL [R1+0x5c], R147 ;  /* 0x00005c9301007387 */ /* 0x0003e80000100800 */
[----:B------:R2:W-:Y:S01]  /*7de0*/  STL [R1+0x28], R146 ;  /* 0x0000289201007387 */ /* 0x0005e20000100800 */
[----:B0-----:R-:W-:Y:S02]  /*7df0*/  LEA R148, P6, R139, R25, 0x1 ;  /* 0x000000198b947211 */ /* 0x001fe400078c08ff */
        /* <DEDUP_REMOVED lines=107> */
[----:B------:R0:W-:Y:S01]  /*84b0*/  STL [R1+0x13c], R121 ;  /* 0x00013c7901007387 */ /* 0x0001e20000100800 */
[----:B--2---:R-:W-:-:S03]  /*84c0*/  LEA R118, P6, R72, R25, 0x1 ;  /* 0x0000001948767211 */ /* 0x004fc600078c08ff */
[----:B------:R1:W-:Y:S04]  /*84d0*/  STL [R1+0x108], R119 ;  /* 0x0001087701007387 */ /* 0x0003e80000100800 */
[----:B------:R2:W-:Y:S01]  /*84e0*/  STL [R1+0x144], R118 ;  /* 0x0001447601007387 */ /* 0x0005e20000100800 */
[----:B0-----:R-:W-:Y:S02]  /*84f0*/  LEA.HI.X.SX32 R121, R84, R24, 0x1, P5 ;  /* 0x0000001854797211 */ /* 0x001fe400028f0eff */
[----:B-1----:R-:W-:-:S03]  /*8500*/  LEA R119, P5, R70, R25, 0x1 ;  /* 0x0000001946777211 */ /* 0x002fc600078a08ff */
[----:B------:R0:W-:Y:S01]  /*8510*/  STL [R1+0x110], R121 ;  /* 0x0001107901007387 */ /* 0x0001e20000100800 */
[----:B--2---:R-:W-:-:S03]  /*8520*/  LEA.HI.X.SX32 R118, R82, R24, 0x1, P4 ;  /* 0x0000001852767211 */ /* 0x004fc600020f0eff */
[----:B------:R1:W-:Y:S04]  /*8530*/  STL [R1+0x14c], R119 ;  /* 0x00014c7701007387 */ /* 0x0003e80000100800 */
[----:B------:R2:W-:Y:S01]  /*8540*/  STL [R1+0x118], R118 ;  /* 0x0001187601007387 */ /* 0x0005e20000100800 */
[----:B0-----:R-:W-:Y:S02]  /*8550*/  LEA R121, P4, R68, R25, 0x1 ;  /* 0x0000001944797211 */ /* 0x001fe400078808ff */
        /* <DEDUP_REMOVED lines=65> */
[----:B0-----:R-:W-:Y:S01]  /*8970*/  LEA.HI.X.SX32 R121, R44, R24, 0x1, P1 ;  /* 0x000000182c797211 */ /* 0x001fe200008f0eff */
[----:B------:R-:W-:Y:S01]  /*8980*/  IMAD R44, R52, 0x2, R45 ;  /* 0x00000002342c7824 */ /* 0x000fe200078e022d */
[----:B-1----:R-:W-:-:S03]  /*8990*/  LEA R119, P1, R61, R25, 0x1 ;  /* 0x000000193d777211 */ /* 0x002fc600078208ff */
[----:B------:R0:W-:Y:S01]  /*89a0*/  STL [R1+0x1a0], R121 ;  /* 0x0001a07901007387 */ /* 0x0001e20000100800 */
[----:B--2---:R-:W-:-:S03]  /*89b0*/  LEA.HI.X.SX32 R118, R46, R24, 0x1, P0 ;  /* 0x000000182e767211 */ /* 0x004fc600000f0eff */
[----:B------:R1:W-:Y:S01]  /*89c0*/  STL [R1+0x1dc], R119 ;  /* 0x0001dc7701007387 */ /* 0x0003e20000100800 */
[----:B------:R-:W-:-:S03]  /*89d0*/  IMAD R46, R52, 0x2, R44 ;  /* 0x00000002342e7824 */ /* 0x000fc600078e022c */
[----:B------:R2:W-:Y:S01]  /*89e0*/  STL [R1+0x1a8], R118 ;  /* 0x0001a87601007387 */ /* 0x0005e20000100800 */
[----:B0-----:R-:W-:Y:S02]  /*89f0*/  LEA R121, P0, R63, R25, 0x1 ;  /* 0x000000193f797211 */ /* 0x001fe400078008ff */
[----:B-1----:R-:W-:-:S03]  /*8a00*/  LEA.HI.X.SX32 R119, R49, R24, 0x1, P6 ;  /* 0x0000001831777211 */ /* 0x002fc600030f0eff */
[----:B------:R0:W-:Y:S01]  /*8a10*/  STL [R1+0x1e4], R121 ;  /* 0x0001e47901007387 */ /* 0x0001e20000100800 */
[----:B--2---:R-:W-:-:S03]  /*8a20*/  LEA R118, P6, R65, R25, 0x1 ;  /* 0x0000001941767211 */ /* 0x004fc600078c08ff */
[----:B------:R1:W-:Y:S04]  /*8a30*/  STL [R1+0x1b0], R119 ;  /* 0x0001b07701007387 */ /* 0x0003e80000100800 */
[----:B------:R2:W-:Y:S01]  /*8a40*/  STL [R1+0x1ec], R118 ;  /* 0x0001ec7601007387 */ /* 0x0005e20000100800 */
[-C--:B0-----:R-:W-:Y:S01]  /*8a50*/  LEA.HI.X.SX32 R121, R53, R24.reuse, 0x1, P5 ;  /* 0x0000001835797211 */ /* 0x081fe200028f0eff */
[----:B------:R-:W-:Y:S01]  /*8a60*/  IMAD R53, R27, UR9, RZ ;  /* 0x000000091b357c24 */ /* 0x000fe2000f8e02ff */
[----:B------:R-:W-:Y:S01]  /*8a70*/  USHF.L.U32 UR9, UR9, 0x7, URZ ;  /* 0x0000000709097899 */ /* 0x000fe2000800063f */
[----:B-1----:R-:W-:Y:S02]  /*8a80*/  LEA R119, P5, R67, R25, 0x1 ;  /* 0x0000001943777211 */ /* 0x002fe400078a08ff */
[----:B------:R0:W-:Y:S01]  /*8a90*/  STL [R1+0x1b8], R121 ;  /* 0x0001b87901007387 */ /* 0x0001e20000100800 */
[----:B------:R-:W-:Y:S01]  /*8aa0*/  USHF.L.U32 UR45, UR9, 0x1, URZ ;  /* 0x00000001092d7899 */ /* 0x000fe2000800063f */
[----:B--2---:R-:W-:-:S02]  /*8ab0*/  LEA.HI.X.SX32 R118, R55, R24, 0x1, P4 ;  /* 0x0000001837767211 */ /* 0x004fc400020f0eff */
[----:B------:R1:W-:Y:S01]  /*8ac0*/  STL [R1+0x1f4], R119 ;  /* 0x0001f47701007387 */ /* 0x0003e20000100800 */
[----:B------:R-:W-:-:S03]  /*8ad0*/  CS2R R54, SRZ ;  /* 0x0000000000367805 */ /* 0x000fc6000001ff00 */
[----:B------:R2:W-:Y:S01]  /*8ae0*/  STL [R1+0x1c0], R118 ;  /* 0x0001c07601007387 */ /* 0x0005e20000100800 */
[----:B0-----:R-:W-:Y:S02]  /*8af0*/  LEA R121, P4, R69, R25, 0x1 ;  /* 0x0000001945797211 */ /* 0x001fe400078808ff */
[----:B-1----:R-:W-:-:S03]  /*8b00*/  LEA.HI.X.SX32 R119, R57, R24, 0x1, P3 ;  /* 0x0000001839777211 */ /* 0x002fc600018f0eff */
[----:B------:R0:W-:Y:S01]  /*8b10*/  STL [R1+0x1fc], R121 ;  /* 0x0001fc7901007387 */ /* 0x0001e20000100800 */
[----:B------:R-:W-:Y:S02]  /*8b20*/  CS2R R56, SRZ ;  /* 0x0000000000387805 */ /* 0x000fe4000001ff00 */
[----:B--2---:R-:W-:Y:S01]  /*8b30*/  LEA R118, P3, R71, R25, 0x1 ;  /* 0x0000001947767211 */ /* 0x004fe200078608ff */
[----:B------:R1:W-:Y:S04]  /*8b40*/  STL [R1+0x1c8], R119 ;  /* 0x0001c87701007387 */ /* 0x0003e80000100800 */
[----:B------:R2:W-:Y:S01]  /*8b50*/  STL [R1+0x204], R118 ;  /* 0x0002047601007387 */ /* 0x0005e20000100800 */
[----:B0-----:R-:W-:Y:S02]  /*8b60*/  LEA.HI.X.SX32 R121, R59, R24, 0x1, P2 ;  /* 0x000000183b797211 */ /* 0x001fe400010f0eff */
[----:B------:R-:W-:-:S02]  /*8b70*/  CS2R R58, SRZ ;  /* 0x00000000003a7805 */ /* 0x000fc4000001ff00 */
[----:B-1----:R-:W-:Y:S01]  /*8b80*/  LEA R119, P2, R73, R25, 0x1 ;  /* 0x0000001949777211 */ /* 0x002fe200078408ff */
[----:B------:R0:W-:Y:S01]  /*8b90*/  STL [R1+0x1d0], R121 ;  /* 0x0001d07901007387 */ /* 0x0001e20000100800 */
[----:B--2---:R-:W-:-:S03]  /*8ba0*/  LEA.HI.X.SX32 R118, R61, R24, 0x1, P1 ;  /* 0x000000183d767211 */ /* 0x004fc600008f0eff */
        /* <DEDUP_REMOVED lines=31> */
[----:B------:R-:W-:Y:S01]  /*8da0*/  LEA R25, P2, R47, UR12, 0x1 ;  /* 0x0000000c2f197c11 */ /* 0x000fe2000f8408ff */
[----:B------:R-:W-:Y:S01]  /*8db0*/  USGXT.U32 UR12, UR8, 0xe ;  /* 0x0000000e080c789a */ /* 0x000fe20008000000 */
[----:B------:R-:W-:Y:S01]  /*8dc0*/  CS2R R72, SRZ ;  /* 0x0000000000487805 */ /* 0x000fe2000001ff00 */
[----:B------:R2:W-:Y:S01]  /*8dd0*/  STL [R1+0x208], R118 ;  /* 0x0002087601007387 */ /* 0x0005e20000100800 */
[----:B------:R-:W-:Y:S01]  /*8de0*/  USHF.R.S32.HI UR8, URZ, 0x1f, UR9 ;  /* 0x0000001f3f087899 */ /* 0x000fe20008011409 */
[-C--:B0-----:R-:W-:Y:S02]  /*8df0*/  LEA.HI.X.SX32 R121, R75, R24.reuse, 0x1, P1 ;  /* 0x000000184b797211 */ /* 0x081fe400008f0eff */
[----:B------:R-:W-:Y:S01]  /*8e00*/  CS2R R74, SRZ ;  /* 0x00000000004a7805 */ /* 0x000fe2000001ff00 */
[----:B------:R-:W-:Y:S01]  /*8e10*/  USHF.L.U64.HI UR18, UR9, 0x1, UR8 ;  /* 0x0000000109127899 */ /* 0x000fe20008010208 */
[----:B-1----:R-:W-:Y:S01]  /*8e20*/  LEA.HI.X.SX32 R119, R79, R24, 0x1, P0 ;  /* 0x000000184f777211 */ /* 0x002fe200000f0eff */
[----:B------:R0:W-:Y:S01]  /*8e30*/  STL [R1+0x210], R121 ;  /* 0x0002107901007387 */ /* 0x0001e20000100800 */
[----:B------:R-:W-:-:S02]  /*8e40*/  CS2R R78, SRZ ;  /* 0x00000000004e7805 */ /* 0x000fc4000001ff00 */
[----:B--2---:R-:W-:Y:S01]  /*8e50*/  LEA.HI.X.SX32 R118, R81, R24, 0x1, P6 ;  /* 0x0000001851767211 */ /* 0x004fe200030f0eff */
[----:B------:R1:W-:Y:S01]  /*8e60*/  STL [R1+0x218], R119 ;  /* 0x0002187701007387 */ /* 0x0003e20000100800 */
[----:B------:R-:W-:-:S03]  /*8e70*/  CS2R R80, SRZ ;  /* 0x0000000000507805 */ /* 0x000fc6000001ff00 */
[----:B------:R2:W-:Y:S01]  /*8e80*/  STL [R1+0x220], R118 ;  /* 0x0002207601007387 */ /* 0x0005e20000100800 */
[-C--:B0-----:R-:W-:Y:S02]  /*8e90*/  LEA.HI.X.SX32 R121, R83, R24.reuse, 0x1, P5 ;  /* 0x0000001853797211 */ /* 0x081fe400028f0eff */
[----:B------:R-:W-:Y:S02]  /*8ea0*/  CS2R R82, SRZ ;  /* 0x0000000000527805 */ /* 0x000fe4000001ff00 */
[-C--:B-1----:R-:W-:Y:S01]  /*8eb0*/  LEA.HI.X.SX32 R119, R85, R24.reuse, 0x1, P4 ;  /* 0x0000001855777211 */ /* 0x082fe200020f0eff */
[----:B------:R0:W-:Y:S01]  /*8ec0*/  STL [R1+0x42c], R121 ;  /* 0x00042c7901007387 */ /* 0x0001e20000100800 */
[----:B------:R-:W-:Y:S02]  /*8ed0*/  CS2R R84, SRZ ;  /* 0x0000000000547805 */ /* 0x000fe4000001ff00 */
[----:B--2---:R-:W-:Y:S01]  /*8ee0*/  LEA.HI.X.SX32 R118, R87, R24, 0x1, P3 ;  /* 0x0000001857767211 */ /* 0x004fe200018f0eff */
[----:B------:R1:W-:Y:S01]  /*8ef0*/  STL [R1+0x434], R119 ;  /* 0x0004347701007387 */ /* 0x0003e20000100800 */
[----:B------:R-:W-:Y:S01]  /*8f00*/  LEA.HI.X.SX32 R24, R47, UR13, 0x1, P2 ;  /* 0x0000000d2f187c11 */ /* 0x000fe200090f0eff */
[----:B------:R-:W-:Y:S01]  /*8f10*/  IMAD R47, R52, 0x2, R46 ;  /* 0x00000002342f7824 */ /* 0x000fe200078e022e */
[----:B------:R-:W-:Y:S01]  /*8f20*/  UIADD3 UR13, UP0, UR12, 0x80, URZ ;  /* 0x000000800c0d7890 */ /* 0x000fe2000ff1e03f */
[----:B------:R2:W-:Y:S01]  /*8f30*/  STL [R1+0x238], R118 ;  /* 0x0002387601007387 */ /* 0x0005e20000100800 */
[----:B------:R-:W-:-:S02]  /*8f40*/  CS2R R86, SRZ ;  /* 0x0000000000567805 */ /* 0x000fc4000001ff00 */
[-C--:B0-----:R-:W-:Y:S01]  /*8f50*/  LEA R121, P3, R26, R25.reuse, 0x1 ;  /* 0x000000191a797211 */ /* 0x081fe200078608ff */
[----:B------:R-:W-:Y:S01]  /*8f60*/  IMAD R48, R52, 0x2, R47 ;  /* 0x0000000234307824 */ /* 0x000fe200078e022f */
[----:B------:R-:W-:Y:S01]  /*8f70*/  UIADD3.X UR9, UR5, 0x40000040, URZ, UP0, !UPT ;  /* 0x4000004005097890 */ /* 0x000fe200087fe43f */
[-C--:B-1----:R-:W-:Y:S02]  /*8f80*/  LEA R119, P5, R50, R25.reuse, 0x1 ;  /* 0x0000001932777211 */ /* 0x082fe400078a08ff */
[----:B------:R0:W-:Y:S01]  /*8f90*/  STL [R1+0x240], R121 ;  /* 0x0002407901007387 */ /* 0x0001e20000100800 */
[----:B------:R-:W-:Y:S01]  /*8fa0*/  IMAD R49, R52, 0x2, R48 ;  /* 0x0000000234317824 */ /* 0x000fe200078e0230 */
[----:B------:R-:W-:Y:S01]  /*8fb0*/  UMOV UR8, UR13 ;  /* 0x0000000d00087c82 */ /* 0x000fe20008000000 */
[----:B--2---:R-:W-:Y:S01]  /*8fc0*/  LEA R118, P4, R77, R25, 0x1 ;  /* 0x000000194d767211 */ /* 0x004fe200078808ff */
[----:B------:R1:W-:Y:S01]  /*8fd0*/  STL [R1+0x248], R119 ;  /* 0x0002487701007387 */ /* 0x0003e20000100800 */
[----:B------:R-:W-:-:S02]  /*8fe0*/  UIADD3.64 UR20, UR8, 0x80, URZ ;  /* 0x0000008008147897 */ /* 0x000fc4000fffe03f */
[----:B------:R-:W-:Y:S01]  /*8ff0*/  UIADD3.64 UR24, UR8, 0x100, URZ ;  /* 0x0000010008187897 */ /* 0x000fe2000fffe03f */
[----:B------:R2:W-:Y:S01]  /*9000*/  STL [R1+0x250], R118 ;  /* 0x0002507601007387 */ /* 0x0005e20000100800 */
[----:B------:R-:W-:Y:S01]  /*9010*/  UIADD3.64 UR28, UR8, 0x180, URZ ;  /* 0x00000180081c7897 */ /* 0x000fe2000fffe03f */
[-C--:B0-----:R-:W-:Y:S01]  /*9020*/  LEA R121, P0, R28, R25.reuse, 0x1 ;  /* 0x000000191c797211 */ /* 0x081fe200078008ff */
[----:B------:R-:W-:Y:S02]  /*9030*/  UIADD3.64 UR32, UR8, 0x200, URZ ;  /* 0x0000020008207897 */ /* 0x000fe4000fffe03f */
[----:B------:R-:W-:Y:S01]  /*9040*/  UIADD3.64 UR36, UR8, 0x280, URZ ;  /* 0x0000028008247897 */ /* 0x000fe2000fffe03f */
[-C--:B-1----:R-:W-:Y:S01]  /*9050*/  LEA R119, P1, R29, R25.reuse, 0x1 ;  /* 0x000000191d777211 */ /* 0x082fe200078208ff */
[----:B------:R0:W-:Y:S01]  /*9060*/  STL [R1+0x258], R121 ;  /* 0x0002587901007387 */ /* 0x0001e20000100800 */
[----:B------:R-:W-:Y:S01]  /*9070*/  UIADD3.64 UR40, UR8, 0x300, URZ ;  /* 0x0000030008287897 */ /* 0x000fe2000fffe03f */
[----:B--2---:R-:W-:-:S02]  /*9080*/  LEA R118, P2, R30, R25, 0x1 ;  /* 0x000000191e767211 */ /* 0x004fc400078408ff */
        /* <DEDUP_REMOVED lines=13> */
[----:B------:R-:W-:Y:S02]  /*9160*/  CS2R R76, SRZ ;  /* 0x00000000004c7805 */ /* 0x000fe4000001ff00 */
[-C--:B--2---:R-:W-:Y:S01]  /*9170*/  LEA R118, P4, R33, R25.reuse, 0x1 ;  /* 0x0000001921767211 */ /* 0x084fe200078808ff */
[----:B------:R1:W-:Y:S04]  /*9180*/  STL [R1+0x24c], R119 ;  /* 0x00024c7701007387 */ /* 0x0003e80000100800 */
[----:B------:R2:W-:Y:S01]  /*9190*/  STL [R1+0x280], R118 ;  /* 0x0002807601007387 */ /* 0x0005e20000100800 */
[----:B0-----:R-:W-:Y:S02]  /*91a0*/  LEA.HI.X.SX32 R121, R28, R24, 0x1, P0 ;  /* 0x000000181c797211 */ /* 0x001fe400000f0eff */
[----:B-1----:R-:W-:-:S03]  /*91b0*/  LEA R119, P0, R34, R25, 0x1 ;  /* 0x0000001922777211 */ /* 0x002fc600078008ff */
[----:B------:R0:W-:Y:S01]  /*91c0*/  STL [R1+0x254], R121 ;  /* 0x0002547901007387 */ /* 0x0001e20000100800 */
[----:B--2---:R-:W-:-:S03]  /*91d0*/  LEA.HI.X.SX32 R118, R29, R24, 0x1, P1 ;  /* 0x000000181d767211 */ /* 0x004fc600008f0eff */
[----:B------:R1:W-:Y:S01]  /*91e0*/  STL [R1+0x288], R119 ;  /* 0x0002887701007387 */ /* 0x0003e20000100800 */
[----:B------:R-:W-:-:S03]  /*91f0*/  IMAD R29, R52, 0x2, R50 ;  /* 0x00000002341d7824 */ /* 0x000fc600078e0232 */
[----:B------:R2:W-:Y:S01]  /*9200*/  STL [R1+0x25c], R118 ;  /* 0x00025c7601007387 */ /* 0x0005e20000100800 */
[----:B------:R-:W-:Y:S01]  /*9210*/  IMAD R28, R52, 0x2, R29 ;  /* 0x00000002341c7824 */ /* 0x000fe200078e021d */
        /* <DEDUP_REMOVED lines=14> */
[----:B0-----:R-:W-:-:S03]  /*9300*/  LEA R121, P5, R38, R25, 0x1 ;  /* 0x0000001926797211 */ /* 0x001fc600078a08ff */
[C---:B------:R-:W-:Y:S01]  /*9310*/  IMAD R30, R52.reuse, 0x2, R31 ;  /* 0x00000002341e7824 */ /* 0x040fe200078e021f */
[-C--:B-1----:R-:W-:Y:S01]  /*9320*/  LEA.HI.X.SX32 R119, R33, R24.reuse, 0x1, P4 ;  /* 0x0000001821777211 */ /* 0x082fe200020f0eff */
[----:B------:R0:W-:Y:S02]  /*9330*/  STL [R1+0x2a8], R121 ;  /* 0x0002a87901007387 */ /* 0x0001e40000100800 */
[----:B------:R-:W-:Y:S01]  /*9340*/  IMAD R51, R52, 0x2, R30 ;  /* 0x0000000234337824 */ /* 0x000fe200078e021e */
[----:B--2---:R-:W-:Y:S01]  /*9350*/  LEA R118, P4, R39, R25, 0x1 ;  /* 0x0000001927767211 */ /* 0x004fe200078808ff */
[----:B------:R1:W-:Y:S04]  /*9360*/  STL [R1+0x27c], R119 ;  /* 0x00027c7701007387 */ /* 0x0003e80000100800 */
[----:B------:R2:W-:Y:S01]  /*9370*/  STL [R1+0x2b0], R118 ;  /* 0x0002b07601007387 */ /* 0x0005e20000100800 */
[----:B0-----:R-:W-:-:S02]  /*9380*/  LEA.HI.X.SX32 R121, R34, R24, 0x1, P0 ;  /* 0x0000001822797211 */ /* 0x001fc400000f0eff */
        /* <DEDUP_REMOVED lines=8> */
[----:B------:R-:W-:Y:S01]  /*9410*/  IMAD R36, R52, 0x2, R51 ;  /* 0x0000000234247824 */ /* 0x000fe200078e0233 */
[----:B--2---:R-:W-:Y:S02]  /*9420*/  LEA R118, P2, R42, R25, 0x1 ;  /* 0x000000192a767211 */ /* 0x004fe400078408ff */
[----:B------:R1:W-:Y:S01]  /*9430*/  STL [R1+0x294], R119 ;  /* 0x0002947701007387 */ /* 0x0003e20000100800 */
[----:B------:R-:W-:-:S03]  /*9440*/  IMAD R35, R52, 0x2, R36 ;  /* 0x0000000234237824 */ /* 0x000fc600078e0224 */
        /* <DEDUP_REMOVED lines=15> */
[----:B------:R1:W-:Y:S02]  /*9540*/  STL [R1+0x2ac], R119 ;  /* 0x0002ac7701007387 */ /* 0x0003e40000100800 */
[----:B------:R-:W-:Y:S02]  /*9550*/  IMAD R39, R52, 0x2, R37 ;  /* 0x0000000234277824 */ /* 0x000fe400078e0225 */
[----:B------:R2:W-:Y:S01]  /*9560*/  STL [R1+0x2e0], R118 ;  /* 0x0002e07601007387 */ /* 0x0005e20000100800 */
[----:B0-----:R-:W-:-:S02]  /*9570*/  LEA.HI.X.SX32 R121, R40, R24, 0x1, P0 ;  /* 0x0000001828797211 */ /* 0x001fc400000f0eff */
[----:B-1----:R-:W-:-:S03]  /*9580*/  LEA R119, P0, R53, R25, 0x1 ;  /* 0x0000001935777211 */ /* 0x002fc600078008ff */
[----:B------:R0:W-:Y:S01]  /*9590*/  STL [R1+0x2b4], R121 ;  /* 0x0002b47901007387 */ /* 0x0001e20000100800 */
[----:B--2---:R-:W-:-:S03]  /*95a0*/  LEA.HI.X.SX32 R118, R41, R24, 0x1, P1 ;  /* 0x0000001829767211 */ /* 0x004fc600008f0eff */
[----:B------:R1:W-:Y:S04]  /*95b0*/  STL [R1+0x424], R119 ;  /* 0x0004247701007387 */ /* 0x0003e80000100800 */
[----:B------:R2:W-:Y:S01]  /*95c0*/  STL [R1+0x2bc], R118 ;  /* 0x0002bc7601007387 */ /* 0x0005e20000100800 */
[-C--:B0-----:R-:W-:Y:S02]  /*95d0*/  LEA.HI.X.SX32 R121, R42, R24.reuse, 0x1, P2 ;  /* 0x000000182a797211 */ /* 0x081fe400010f0eff */
[----:B-1----:R-:W-:-:S03]  /*95e0*/  LEA.HI.X.SX32 R119, R43, R24, 0x1, P3 ;  /* 0x000000182b777211 */ /* 0x002fc600018f0eff */
[----:B------:R0:W-:Y:S01]  /*95f0*/  STL [R1+0x2c4], R121 ;  /* 0x0002c47901007387 */ /* 0x0001e20000100800 */
[----:B------:R-:W-:Y:S02]  /*9600*/  CS2R R42, SRZ ;  /* 0x00000000002a7805 */ /* 0x000fe4000001ff00 */
[-C--:B--2---:R-:W-:Y:S01]  /*9610*/  LEA.HI.X.SX32 R118, R45, R24.reuse, 0x1, P5 ;  /* 0x000000182d767211 */ /* 0x084fe200028f0eff */
[----:B------:R1:W-:Y:S04]  /*9620*/  STL [R1+0x2cc], R119 ;  /* 0x0002cc7701007387 */ /* 0x0003e80000100800 */
[----:B------:R2:W-:Y:S01]  /*9630*/  STL [R1+0x2d4], R118 ;  /* 0x0002d47601007387 */ /* 0x0005e20000100800 */
[----:B0-----:R-:W-:Y:S02]  /*9640*/  LEA.HI.X.SX32 R121, R44, R24, 0x1, P4 ;  /* 0x000000182c797211 */ /* 0x001fe400020f0eff */
[----:B------:R-:W-:-:S02]  /*9650*/  CS2R R44, SRZ ;  /* 0x00000000002c7805 */ /* 0x000fc4000001ff00 */
[-C--:B-1----:R-:W-:Y:S01]  /*9660*/  LEA R119, P1, R46, R25.reuse, 0x1 ;  /* 0x000000192e777211 */ /* 0x082fe200078208ff */
[----:B------:R0:W-:Y:S01]  /*9670*/  STL [R1+0x2dc], R121 ;  /* 0x0002dc7901007387 */ /* 0x0001e20000100800 */
[----:B--2---:R-:W-:-:S03]  /*9680*/  LEA R118, P2, R47, R25, 0x1 ;  /* 0x000000192f767211 */ /* 0x004fc600078408ff */
[----:B------:R1:W-:Y:S04]  /*9690*/  STL [R1+0x2e8], R119 ;  /* 0x0002e87701007387 */ /* 0x0003e80000100800 */
[----:B------:R2:W-:Y:S01]  /*96a0*/  STL [R1+0x2f0], R118 ;  /* 0x0002f07601007387 */ /* 0x0005e20000100800 */
[-C--:B0-----:R-:W-:Y:S02]  /*96b0*/  LEA.HI.X.SX32 R121, R53, R24.reuse, 0x1, P0 ;  /* 0x0000001835797211 */ /* 0x081fe400000f0eff */
[----:B-1----:R-:W-:-:S03]  /*96c0*/  LEA.HI.X.SX32 R119, R46, R24, 0x1, P1 ;  /* 0x000000182e777211 */ /* 0x002fc600008f0eff */
[----:B------:R0:W-:Y:S01]  /*96d0*/  STL [R1+0x420], R121 ;  /* 0x0004207901007387 */ /* 0x0001e20000100800 */
[----:B--2---:R-:W-:-:S03]  /*96e0*/  LEA.HI.X.SX32 R118, R47, R24, 0x1, P2 ;  /* 0x000000182f767211 */ /* 0x004fc600010f0eff */
[----:B------:R1:W-:Y:S01]  /*96f0*/  STL [R1+0x2e4], R119 ;  /* 0x0002e47701007387 */ /* 0x0003e20000100800 */
[----:B------:R-:W-:-:S03]  /*9700*/  CS2R R46, SRZ ;  /* 0x00000000002e7805 */ /* 0x000fc6000001ff00 */
[----:B------:R2:W-:Y:S01]  /*9710*/  STL [R1+0x2ec], R118 ;  /* 0x0002ec7601007387 */ /* 0x0005e20000100800 */
[-C--:B0-----:R-:W-:Y:S02]  /*9720*/  LEA R121, P0, R48, R25.reuse, 0x1 ;  /* 0x0000001930797211 */ /* 0x081fe400078008ff */
[----:B-1----:R-:W-:-:S03]  /*9730*/  LEA R119, P1, R49, R25, 0x1 ;  /* 0x0000001931777211 */ /* 0x002fc600078208ff */
[----:B------:R0:W-:Y:S01]  /*9740*/  STL [R1+0x2f8], R121 ;  /* 0x0002f87901007387 */ /* 0x0001e20000100800 */
[----:B--2---:R-:W-:-:S03]  /*9750*/  LEA R118, P2, R26, R25, 0x1 ;  /* 0x000000191a767211 */ /* 0x004fc600078408ff */
[----:B------:R1:W-:Y:S04]  /*9760*/  STL [R1+0x300], R119 ;  /* 0x0003007701007387 */ /* 0x0003e80000100800 */
[----:B------:R2:W-:Y:S01]  /*9770*/  STL [R1+0x308], R118 ;  /* 0x0003087601007387 */ /* 0x0005e20000100800 */
[-C--:B0-----:R-:W-:Y:S02]  /*9780*/  LEA.HI.X.SX32 R121, R48, R24.reuse, 0x1, P0 ;  /* 0x0000001830797211 */ /* 0x081fe400000f0eff */
[----:B-1----:R-:W-:-:S03]  /*9790*/  LEA.HI.X.SX32 R119, R49, R24, 0x1, P1 ;  /* 0x0000001831777211 */ /* 0x002fc600008f0eff */
[----:B------:R0:W-:Y:S01]  /*97a0*/  STL [R1+0x2f4], R121 ;  /* 0x0002f47901007387 */ /* 0x0001e20000100800 */
[----:B------:R-:W-:Y:S02]  /*97b0*/  CS2R R48, SRZ ;  /* 0x0000000000307805 */ /* 0x000fe4000001ff00 */
[----:B--2---:R-:W-:Y:S01]  /*97c0*/  LEA.HI.X.SX32 R118, R26, R24, 0x1, P2 ;  /* 0x000000181a767211 */ /* 0x004fe200010f0eff */
[----:B------:R1:W-:Y:S01]  /*97d0*/  STL [R1+0x2fc], R119 ;  /* 0x0002fc7701007387 */ /* 0x0003e20000100800 */
[----:B------:R-:W-:-:S03]  /*97e0*/  IMAD R26, R52, 0x2, R39 ;  /* 0x00000002341a7824 */ /* 0x000fc600078e0227 */
[----:B------:R2:W-:Y:S01]  /*97f0*/  STL [R1+0x304], R118 ;  /* 0x0003047601007387 */ /* 0x0005e20000100800 */
[----:B------:R-:W-:Y:S01]  /*9800*/  IMAD R41, R52, 0x2, R26 ;  /* 0x0000000234297824 */ /* 0x000fe200078e021a */
        /* <DEDUP_REMOVED lines=28> */
[----:B0-----:R-:W-:-:S03]  /*99d0*/  LEA R121, P0, R51, R25, 0x1 ;  /* 0x0000001933797211 */ /* 0x001fc600078008ff */
[----:B------:R-:W-:Y:S01]  /*99e0*/  IMAD R29, R52, 0x2, R32 ;  /* 0x00000002341d7824 */ /* 0x000fe200078e0220 */
[-C--:B-1----:R-:W-:Y:S01]  /*99f0*/  LEA R119, P1, R36, R25.reuse, 0x1 ;  /* 0x0000001924777211 */ /* 0x082fe200078208ff */
[----:B------:R0:W-:Y:S01]  /*9a00*/  STL [R1+0x340], R121 ;  /* 0x0003407901007387 */ /* 0x0001e20000100800 */
[----:B--2---:R-:W-:-:S03]  /*9a10*/  LEA R118, P2, R35, R25, 0x1 ;  /* 0x0000001923767211 */ /* 0x004fc600078408ff */
[----:B------:R1:W-:Y:S04]  /*9a20*/  STL [R1+0x348], R119 ;  /* 0x0003487701007387 */ /* 0x0003e80000100800 */
[----:B------:R2:W-:Y:S01]  /*9a30*/  STL [R1+0x350], R118 ;  /* 0x0003507601007387 */ /* 0x0005e20000100800 */
[-C--:B0-----:R-:W-:Y:S02]  /*9a40*/  LEA.HI.X.SX32 R121, R51, R24.reuse, 0x1, P0 ;  /* 0x0000001833797211 */ /* 0x081fe400000f0eff */
[----:B------:R-:W-:Y:S02]  /*9a50*/  CS2R R50, SRZ ;  /* 0x0000000000327805 */ /* 0x000fe4000001ff00 */
[-C--:B-1----:R-:W-:Y:S01]  /*9a60*/  LEA.HI.X.SX32 R119, R36, R24.reuse, 0x1, P1 ;  /* 0x0000001824777211 */ /* 0x082fe200008f0eff */
        /* <DEDUP_REMOVED lines=45> */
[----:B------:R-:W-:Y:S01]  /*9d40*/  IMAD R28, R52, 0x2, R37 ;  /* 0x00000002341c7824 */ /* 0x000fe200078e0225 */
[----:B--2---:R-:W-:Y:S02]  /*9d50*/  LEA.HI.X.SX32 R118, R40, R24, 0x1, P2 ;  /* 0x0000001828767211 */ /* 0x004fe400010f0eff */
        /* <DEDUP_REMOVED lines=28> */
[----:B------:R1:W-:Y:S04]  /*9f20*/  STL [R1+0x3bc], R119 ;  /* 0x0003bc7701007387 */ /* 0x0003e80000100800 */
        /* <DEDUP_REMOVED lines=26> */
[----:B------:R-:W-:Y:S01]  /*a0d0*/  IMAD R28, R52, 0x2, R32 ;  /* 0x00000002341c7824 */ /* 0x000fe200078e0220 */
[----:B--2---:R-:W-:-:S02]  /*a0e0*/  LEA.HI.X.SX32 R118, R29, R24, 0x1, P2 ;  /* 0x000000181d767211 */ /* 0x004fc400010f0eff */
        /* <DEDUP_REMOVED lines=15> */
[----:B------:R1:W-:Y:S04]  /*a1e0*/  STL [R1+0x404], R119 ;  /* 0x0004047701007387 */ /* 0x0003e80000100800 */
[----:B------:R2:W-:Y:S01]  /*a1f0*/  STL [R1+0x40c], R118 ;  /* 0x00040c7601007387 */ /* 0x0005e20000100800 */
[-C--:B0-----:R-:W-:Y:S02]  /*a200*/  LEA R121, P2, R29, R25.reuse, 0x1 ;  /* 0x000000191d797211 */ /* 0x081fe400078408ff */
[----:B-1----:R-:W-:-:S02]  /*a210*/  LEA R119, P0, R32, R25, 0x1 ;  /* 0x0000001920777211 */ /* 0x002fc400078008ff */
[----:B--2---:R-:W-:-:S03]  /*a220*/  LEA R118, P1, R28, R25, 0x1 ;  /* 0x000000191c767211 */ /* 0x004fc600078208ff */
[----:B------:R0:W-:Y:S04]  /*a230*/  STL [R1+0x414], R119 ;  /* 0x0004147701007387 */ /* 0x0001e80000100800 */
[----:B------:R1:W-:Y:S04]  /*a240*/  STL [R1+0x418], R118 ;  /* 0x0004187601007387 */ /* 0x0003e80000100800 */
[----:B------:R2:W-:Y:S01]  /*a250*/  STL [R1+0x41c], R121 ;  /* 0x00041c7901007387 */ /* 0x0005e20000100800 */
[----:B0-----:R-:W-:Y:S02]  /*a260*/  LEA R119, P3, R52, R25, 0x1 ;  /* 0x0000001934777211 */ /* 0x001fe400078608ff */
        /* <DEDUP_REMOVED lines=8> */
[----:B-1----:R-:W-:Y:S01]  /*a2f0*/  LEA.HI.X.SX32 R118, R52, R24, 0x1, P3 ;  /* 0x0000001834767211 */ /* 0x002fe200018f0eff */
[----:B------:R0:W-:Y:S01]  /*a300*/  STL [R1+0x230], R119 ;  /* 0x0002307701007387 */ /* 0x0001e20000100800 */
[----:B------:R-:W-:Y:S02]  /*a310*/  CS2R R24, SRZ ;  /* 0x0000000000187805 */ /* 0x000fe4000001ff00 */
[----:B------:R-:W-:Y:S02]  /*a320*/  CS2R R52, SRZ ;  /* 0x0000000000347805 */ /* 0x000fe4000001ff00 */
[C---:B--2---:R-:W-:Y:S01]  /*a330*/  LOP3.LUT R121, R27.reuse, 0x6, RZ, 0xfc, !PT ;  /* 0x000000061b797812 */ /* 0x044fe200078efcff */
[----:B------:R1:W-:Y:S01]  /*a340*/  STL [R1+0x228], R118 ;  /* 0x0002287601007387 */ /* 0x0003e20000100800 */
[C---:B------:R-:W-:Y:S02]  /*a350*/  LOP3.LUT R121, R27.reuse, 0xc, RZ, 0xfc, !PT ;  /* 0x0000000c1b797812 */ /* 0x040fe400078efcff */
[----:B------:R-:W-:-:S02]  /*a360*/  LOP3.LUT R121, R27, 0x12, RZ, 0xfc, !PT ;  /* 0x000000121b797812 */ /* 0x000fc400078efcff */
[C---:B------:R-:W-:Y:S02]  /*a370*/  LOP3.LUT R121, R27.reuse, 0x18, RZ, 0xfc, !PT ;  /* 0x000000181b797812 */ /* 0x040fe400078efcff */
[C---:B0-----:R-:W-:Y:S02]  /*a380*/  LOP3.LUT R119, R27.reuse, 0x2, RZ, 0xfc, !PT ;  /* 0x000000021b777812 */ /* 0x041fe400078efcff */
[C---:B------:R-:W-:Y:S02]  /*a390*/  LOP3.LUT R119, R27.reuse, 0x8, RZ, 0xfc, !PT ;  /* 0x000000081b777812 */ /* 0x040fe400078efcff */
[C---:B-1----:R-:W-:Y:S02]  /*a3a0*/  LOP3.LUT R118, R27.reuse, 0x4, RZ, 0xfc, !PT ;  /* 0x000000041b767812 */ /* 0x042fe400078efcff */
[C---:B------:R-:W-:Y:S02]  /*a3b0*/  LOP3.LUT R118, R27.reuse, 0xa, RZ, 0xfc, !PT ;  /* 0x0000000a1b767812 */ /* 0x040fe400078efcff */
[----:B------:R-:W-:-:S02]  /*a3c0*/  LOP3.LUT R118, R27, 0x10, RZ, 0xfc, !PT ;  /* 0x000000101b767812 */ /* 0x000fc400078efcff */
[C---:B------:R-:W-:Y:S02]  /*a3d0*/  LOP3.LUT R118, R27.reuse, 0x16, RZ, 0xfc, !PT ;  /* 0x000000161b767812 */ /* 0x040fe400078efcff */
[C---:B------:R-:W-:Y:S02]  /*a3e0*/  LOP3.LUT R118, R27.reuse, 0x1c, RZ, 0xfc, !PT ;  /* 0x0000001c1b767812 */ /* 0x040fe400078efcff */
[C---:B------:R-:W-:Y:S02]  /*a3f0*/  LOP3.LUT R118, R27.reuse, 0x22, RZ, 0xfc, !PT ;  /* 0x000000221b767812 */ /* 0x040fe400078efcff */
[C---:B------:R-:W-:Y:S02]  /*a400*/  LOP3.LUT R118, R27.reuse, 0x28, RZ, 0xfc, !PT ;  /* 0x000000281b767812 */ /* 0x040fe400078efcff */
        /* <DEDUP_REMOVED lines=28> */
[----:B------:R-:W-:Y:S02]  /*a5d0*/  SHF.R.S32.HI R118, RZ, 0x7, R120 ;  /* 0x00000007ff767819 */ /* 0x000fe40000011478 */
[C---:B------:R-:W-:Y:S02]  /*a5e0*/  LOP3.LUT R119, R27.reuse, 0x62, RZ, 0xfc, !PT ;  /* 0x000000621b777812 */ /* 0x040fe400078efcff */
[C---:B------:R-:W-:Y:S01]  /*a5f0*/  LOP3.LUT R119, R27.reuse, 0x68, RZ, 0xfc, !PT ;  /* 0x000000681b777812 */ /* 0x040fe200078efcff */
[----:B------:R0:W-:Y:S01]  /*a600*/  STL [R1+0x448], R118 ;  /* 0x0004487601007387 */ /* 0x0001e20000100800 */
[----:B------:R-:W-:-:S02]  /*a610*/  LOP3.LUT R119, R27, 0x6e, RZ, 0xfc, !PT ;  /* 0x0000006e1b777812 */ /* 0x000fc400078efcff */
[C---:B------:R-:W-:Y:S02]  /*a620*/  LOP3.LUT R119, R27.reuse, 0x74, RZ, 0xfc, !PT ;  /* 0x000000741b777812 */ /* 0x040fe400078efcff */
[----:B------:R-:W-:Y:S02]  /*a630*/  LOP3.LUT R119, R27, 0x7a, RZ, 0xfc, !PT ;  /* 0x0000007a1b777812 */ /* 0x000fe400078efcff */
[C---:B------:R-:W-:Y:S02]  /*a640*/  LOP3.LUT R120, R2.reuse, 0x20, RZ, 0x3c, !PT ;  /* 0x0000002002787812 */ /* 0x040fe400078e3cff */
[C---:B------:R-:W-:Y:S02]  /*a650*/  LOP3.LUT R119, R2.reuse, 0x30, RZ, 0x3c, !PT ;  /* 0x0000003002777812 */ /* 0x040fe400078e3cff */
[C---:B0-----:R-:W-:Y:S02]  /*a660*/  LOP3.LUT R118, R2.reuse, 0x10, RZ, 0x3c, !PT ;  /* 0x0000001002767812 */ /* 0x041fe400078e3cff */
[----:B------:R-:W-:-:S02]  /*a670*/  LOP3.LUT R120, R2, 0x50, RZ, 0x3c, !PT ;  /* 0x0000005002787812 */ /* 0x000fc400078e3cff */
[C---:B------:R-:W-:Y:S02]  /*a680*/  LOP3.LUT R118, R2.reuse, 0x40, RZ, 0x3c, !PT ;  /* 0x0000004002767812 */ /* 0x040fe400078e3cff */
[C---:B------:R-:W-:Y:S02]  /*a690*/  LOP3.LUT R119, R2.reuse, 0x60, RZ, 0x3c, !PT ;  /* 0x0000006002777812 */ /* 0x040fe400078e3cff */
[C---:B------:R-:W-:Y:S02]  /*a6a0*/  LOP3.LUT R120, R3.reuse, 0x20, RZ, 0x3c, !PT ;  /* 0x0000002003787812 */ /* 0x040fe400078e3cff */
[----:B------:R-:W-:Y:S02]  /*a6b0*/  LOP3.LUT R118, R2, 0x70, RZ, 0x3c, !PT ;  /* 0x0000007002767812 */ /* 0x000fe400078e3cff */
[C---:B------:R-:W-:Y:S01]  /*a6c0*/  LOP3.LUT R119, R3.reuse, 0x40, RZ, 0x3c, !PT ;  /* 0x0000004003777812 */ /* 0x040fe200078e3cff */
[----:B------:R0:W-:Y:S01]  /*a6d0*/  STL [R1+0x56c], R120 ;  /* 0x00056c7801007387 */ /* 0x0001e20000100800 */
[----:B------:R-:W-:-:S02]  /*a6e0*/  LOP3.LUT R118, R3, 0x60, RZ, 0x3c, !PT ;  /* 0x0000006003767812 */ /* 0x000fc400078e3cff */
[C---:B------:R-:W-:Y:S01]  /*a6f0*/  LOP3.LUT R121, R27.reuse, 0x1e, RZ, 0xfc, !PT ;  /* 0x0000001e1b797812 */ /* 0x040fe200078efcff */
[----:B------:R0:W-:Y:S01]  /*a700*/  STL [R1+0x568], R119 ;  /* 0x0005687701007387 */ /* 0x0001e20000100800 */
[C---:B------:R-:W-:Y:S02]  /*a710*/  LOP3.LUT R121, R27.reuse, 0x24, RZ, 0xfc, !PT ;  /* 0x000000241b797812 */ /* 0x040fe400078efcff */
[C---:B------:R-:W-:Y:S01]  /*a720*/  LOP3.LUT R121, R27.reuse, 0x2a, RZ, 0xfc, !PT ;  /* 0x0000002a1b797812 */ /* 0x040fe200078efcff */
[----:B------:R0:W-:Y:S01]  /*a730*/  STL [R1+0x564], R118 ;  /* 0x0005647601007387 */ /* 0x0001e20000100800 */
        /* <DEDUP_REMOVED lines=12> */
[----:B------:R-:W-:Y:S02]  /*a800*/  LOP3.LUT R121, R27, 0x78, RZ, 0xfc, !PT ;  /* 0x000000781b797812 */ /* 0x000fe400078efcff */
[----:B0-----:R-:W-:-:S07]  /*a810*/  CS2R R26, SRZ ;  /* 0x00000000001a7805 */ /* 0x001fce000001ff00 */
.L_x_1:
[----:B------:R-:W2:Y:S04]  /*a820*/  LDL R119, [R1+0x234] ;  /* 0x0002340001777983 */ /* 0x000ea80000100800 */
[----:B------:R-:W3:Y:S04]  /*a830*/  LDL R159, [R1+0x230] ;  /* 0x00023000019f7983 */ /* 0x000ee80000100800 */
[----:B------:R-:W4:Y:S04]  /*a840*/  LDL R121, [R1+0x41c] ;  /* 0x00041c0001797983 */ /* 0x000f280000100800 */
[----:B------:R0:W-:Y:S04]  /*a850*/  STL [R1+0x6cc], R98 ;  /* 0x0006cc6201007387 */ /* 0x0001e80000100800 */
[----:B0-----:R-:W3:Y:S01]  /*a860*/  LDL R98, [R1+0x228] ;  /* 0x0002280001627983 */ /* 0x001ee20000100800 */
[----:B------:R-:W-:-:S03]  /*a870*/  UIMAD UR5, UR4, -0x80, UR19 ;  /* 0xffffff80040578a4 */ /* 0x000fc6000f8e0213 */
[----:B------:R-:W-:Y:S04]  /*a880*/  STL [R1+0x6c8], R108 ;  /* 0x0006c86c01007387 */ /* 0x000fe80000100800 */
[----:B------:R-:W-:Y:S04]  /*a890*/  STL [R1+0x6c4], R19 ;  /* 0x0006c41301007387 */ /* 0x000fe80000100800 */
[----:B------:R0:W-:Y:S04]  /*a8a0*/  STL [R1+0x6c0], R100 ;  /* 0x0006c06401007387 */ /* 0x0001e80000100800 */
[----:B------:R-:W-:Y:S04]  /*a8b0*/  STL [R1+0x6bc], R7 ;  /* 0x0006bc0701007387 */ /* 0x000fe80000100800 */
[----:B-----5:R1:W-:Y:S04]  /*a8c0*/  STL [R1+0x574], R0 ;  /* 0x0005740001007387 */ /* 0x0203e80000100800 */
[----:B0-----:R-:W4:Y:S01]  /*a8d0*/  LDL R100, [R1+0x22c] ;  /* 0x00022c0001647983 */ /* 0x001f220000100800 */
[----:B------:R-:W0:Y:S03]  /*a8e0*/  S2R R118, SR_TID.X ;  /* 0x0000000000767919 */ /* 0x000e260000002100 */
[----:B-1----:R-:W4:Y:S01]  /*a8f0*/  LDL R0, [R1+0x418] ;  /* 0x0004180001007983 */ /* 0x002f220000100800 */
[----:B------:R-:W1:Y:S01]  /*a900*/  S2R R120, SR_TID.X ;  /* 0x0000000000787919 */ /* 0x000e620000002100 */
[----:B------:R-:W1:Y:S01]  /*a910*/  S2R R7, SR_TID.X ;  /* 0x0000000000077919 */ /* 0x000e620000002100 */
[----:B0-----:R-:W-:-:S02]  /*a920*/  SHF.R.U32.HI R108, RZ, 0x6, R118 ;  /* 0x00000006ff6c7819 */ /* 0x001fc40000011676 */
[----:B------:R-:W-:Y:S02]  /*a930*/  SHF.R.U32.HI R19, RZ, 0x6, R118 ;  /* 0x00000006ff137819 */ /* 0x000fe40000011676 */
[----:B------:R-:W-:Y:S02]  /*a940*/  SGXT.U32 R108, R108, 0x1 ;  /* 0x000000016c6c781a */ /* 0x000fe40000000000 */
[----:B------:R-:W-:Y:S02]  /*a950*/  SGXT.U32 R19, R19, 0x1 ;  /* 0x000000011313781a */ /* 0x000fe40000000000 */
[----:B------:R-:W-:Y:S02]  /*a960*/  LOP3.LUT R108, R108, 0x4, RZ, 0xfc, !PT ;  /* 0x000000046c6c7812 */ /* 0x000fe400078efcff */
[----:B-1----:R-:W-:Y:S02]  /*a970*/  SHF.R.U32.HI R120, RZ, 0x6, R120 ;  /* 0x00000006ff787819 */ /* 0x002fe40000011678 */
[----:B------:R-:W-:-:S02]  /*a980*/  ISETP.GE.AND P2, PT, R108, UR5, PT ;  /* 0x000000056c007c0c */ /* 0x000fc4000bf46270 */
[----:B------:R-:W0:Y:S01]  /*a990*/  S2R R108, SR_TID.X ;  /* 0x00000000006c7919 */ /* 0x000e220000002100 */
[----:B------:R-:W-:Y:S02]  /*a9a0*/  LOP3.LUT R19, R19, 0x2, RZ, 0xfc, !PT ;  /* 0x0000000213137812 */ /* 0x000fe400078efcff */
[----:B------:R-:W-:Y:S02]  /*a9b0*/  SGXT.U32 R120, R120, 0x1 ;  /* 0x000000017878781a */ /* 0x000fe40000000000 */
[----:B------:R-:W-:Y:S02]  /*a9c0*/  ISETP.GE.AND P1, PT, R19, UR5, PT ;  /* 0x0000000513007c0c */ /* 0x000fe4000bf26270 */
[----:B------:R-:W-:Y:S02]  /*a9d0*/  LOP3.LUT R120, R120, 0x6, RZ, 0xfc, !PT ;  /* 0x0000000678787812 */ /* 0x000fe400078efcff */
[----:B------:R-:W-:Y:S02]  /*a9e0*/  SHF.R.U32.HI R118, RZ, 0x6, R7 ;  /* 0x00000006ff767819 */ /* 0x000fe40000011607 */
[----:B------:R-:W-:-:S02]  /*a9f0*/  ISETP.GE.AND P3, PT, R120, UR5, PT ;  /* 0x0000000578007c0c */ /* 0x000fc4000bf66270 */
[----:B------:R-:W-:Y:S02]  /*aa00*/  SGXT.U32 R118, R118, 0x1 ;  /* 0x000000017676781a */ /* 0x000fe40000000000 */
[----:B------:R-:W-:Y:S02]  /*aa10*/  PRMT R126, RZ, 0x7610, R126 ;  /* 0x00007610ff7e7816 */ /* 0x000fe4000000007e */
[----:B------:R-:W-:Y:S02]  /*aa20*/  ISETP.GE.AND P0, PT, R118, UR5, PT ;  /* 0x0000000576007c0c */ /* 0x000fe4000bf06270 */
[--C-:B0-----:R-:W-:Y:S02]  /*aa30*/  SHF.R.U32.HI R120, RZ, 0x6, R108.reuse ;  /* 0x00000006ff787819 */ /* 0x101fe4000001166c */
[----:B------:R-:W-:Y:S02]  /*aa40*/  SHF.R.U32.HI R19, RZ, 0x6, R108 ;  /* 0x00000006ff137819 */ /* 0x000fe4000001166c */
[----:B------:R-:W-:Y:S01]  /*aa50*/  SGXT.U32 R120, R120, 0x1 ;  /* 0x000000017878781a */ /* 0x000fe20000000000 */
[----:B------:R-:W4:Y:S01]  /*aa60*/  LDL R108, [R1+0x414] ;  /* 0x00041400016c7983 */ /* 0x000f220000100800 */
[----:B------:R-:W-:-:S02]  /*aa70*/  SGXT.U32 R19, R19, 0x1 ;  /* 0x000000011313781a */ /* 0x000fc40000000000 */
[----:B------:R-:W-:Y:S02]  /*aa80*/  LOP3.LUT R120, R120, 0x8, RZ, 0xfc, !PT ;  /* 0x0000000878787812 */ /* 0x000fe400078efcff */
[----:B------:R-:W-:Y:S02]  /*aa90*/  LOP3.LUT R19, R19, 0xa, RZ, 0xfc, !PT ;  /* 0x0000000a13137812 */ /* 0x000fe400078efcff */
[----:B------:R-:W-:Y:S02]  /*aaa0*/  ISETP.GE.AND P4, PT, R120, UR5, PT ;  /* 0x0000000578007c0c */ /* 0x000fe4000bf86270 */
[----:B------:R-:W4:Y:S01]  /*aab0*/  LDL R120, [R1+0x224] ;  /* 0x0002240001787983 */ /* 0x000f220000100800 */
[----:B------:R-:W-:-:S03]  /*aac0*/  ISETP.GE.AND P5, PT, R19, UR5, PT ;  /* 0x0000000513007c0c */ /* 0x000fc6000bfa6270 */
[----:B------:R-:W4:Y:S01]  /*aad0*/  LDL R19, [R1+0x410] ;  /* 0x0004100001137983 */ /* 0x000f220000100800 */
[----:B------:R-:W-:Y:S01]  /*aae0*/  PRMT R166, RZ, 0x7610, R166 ;  /* 0x00007610ffa67816 */ /* 0x000fe200000000a6 */
[----:B--2---:R-:W-:Y:S02]  /*aaf0*/  @!P1 IMAD.MOV.U32 R118, RZ, RZ, R119 ;  /* 0x000000ffff769224 */ /* 0x004fe400078e0077 */
[----:B---3--:R-:W-:Y:S02]  /*ab00*/  @!P1 IMAD.MOV.U32 R119, RZ, RZ, R98 ;  /* 0x000000ffff779224 */ /* 0x008fe400078e0062 */
[----:B------:R-:W2:Y:S04]  /*ab10*/  LDL R98, [R1+0x40c] ;  /* 0x00040c0001627983 */ /* 0x000ea80000100800 */
[----:B------:R4:W3:Y:S02]  /*ab20*/  @!P1 LDG.E.U16 R126, desc[UR16][R118.64] ;  /* 0x00000010767e9981 */ /* 0x0008e4000c1e1500 */
[----:B----4-:R-:W-:-:S02]  /*ab30*/  @!P2 IMAD.MOV.U32 R118, RZ, RZ, R121 ;  /* 0x000000ffff76a224 */ /* 0x010fc400078e0079 */
[----:B------:R-:W0:Y:S01]  /*ab40*/  S2R R121, SR_TID.X ;  /* 0x0000000000797919 */ /* 0x000e220000002100 */
[----:B------:R-:W-:Y:S01]  /*ab50*/  @!P2 IMAD.MOV.U32 R119, RZ, RZ, R159 ;  /* 0x000000ffff77a224 */ /* 0x000fe200078e009f */
[----:B------:R-:W-:Y:S02]  /*ab60*/  PRMT R182, RZ, 0x7610, R182 ;  /* 0x00007610ffb67816 */ /* 0x000fe400000000b6 */
[----:B------:R-:W-:Y:S01]  /*ab70*/  PRMT R141, RZ, 0x7610, R141 ;  /* 0x00007610ff8d7816 */ /* 0x000fe2000000008d */
[----:B------:R-:W4:Y:S04]  /*ab80*/  LDL R159, [R1+0x3fc] ;  /* 0x0003fc00019f7983 */ /* 0x000f280000100800 */
[----:B------:R1:W3:Y:S02]  /*ab90*/  @!P2 LDG.E.U16 R166, desc[UR16][R118.64] ;  /* 0x0000001076a6a981 */ /* 0x0002e4000c1e1500 */
[----:B-1----:R-:W-:Y:S01]  /*aba0*/  @!P3 IMAD.MOV.U32 R118, RZ, RZ, R0 ;  /* 0x000000ffff76b224 */ /* 0x002fe200078e0000 */
[----:B0-----:R-:W-:-:S04]  /*abb0*/  SHF.R.U32.HI R0, RZ, 0x6, R121 ;  /* 0x00000006ff007819 */ /* 0x001fc80000011679 */
[----:B------:R-:W-:-:S04]  /*abc0*/  SGXT.U32 R0, R0, 0x1 ;  /* 0x000000010000781a */ /* 0x000fc80000000000 */
[----:B------:R-:W-:-:S04]  /*abd0*/  LOP3.LUT R0, R0, 0xc, RZ, 0xfc, !PT ;  /* 0x0000000c00007812 */ /* 0x000fc800078efcff */
[----:B------:R-:W-:Y:S02]  /*abe0*/  ISETP.GE.AND P1, PT, R0, UR5, PT ;  /* 0x0000000500007c0c */ /* 0x000fe4000bf26270 */
[----:B------:R-:W-:-:S04]  /*abf0*/  SHF.R.U32.HI R0, RZ, 0x6, R121 ;  /* 0x00000006ff007819 */ /* 0x000fc80000011679 */
[----:B------:R-:W-:-:S04]  /*ac00*/  SGXT.U32 R0, R0, 0x1 ;  /* 0x000000010000781a */ /* 0x000fc80000000000 */
[----:B------:R-:W-:Y:S01]  /*ac10*/  LOP3.LUT R0, R0, 0xe, RZ, 0xfc, !PT ;  /* 0x0000000e00007812 */ /* 0x000fe200078efcff */
[----:B------:R-:W-:Y:S02]  /*ac20*/  @!P3 IMAD.MOV.U32 R119, RZ, RZ, R100 ;  /* 0x000000ffff77b224 */ /* 0x000fe400078e0064 */
[----:B------:R-:W4:Y:S01]  /*ac30*/  LDL R100, [R1+0x404] ;  /* 0x0004040001647983 */ /* 0x000f220000100800 */
[----:B------:R-:W-:-:S03]  /*ac40*/  ISETP.GE.AND P2, PT, R0, UR5, PT ;  /* 0x0000000500007c0c */ /* 0x000fc6000bf46270 */
[----:B------:R-:W3:Y:S04]  /*ac50*/  LDL R0, [R1+0x408] ;  /* 0x0004080001007983 */ /* 0x000ee80000100800 */
[----:B------:R0:W3:Y:S01]  /*ac60*/  @!P3 LDG.E.U16 R182, desc[UR16][R118.64] ;  /* 0x0000001076b6b981 */ /* 0x0000e2000c1e1500 */
[----:B------:R-:W-:Y:S02]  /*ac70*/  PRMT R125, RZ, 0x7610, R125 ;  /* 0x00007610ff7d7816 */ /* 0x000fe4000000007d */
[----:B------:R-:W-:-:S04]  /*ac80*/  SHF.R.U32.HI R121, RZ, 0x6, R121 ;  /* 0x00000006ff797819 */ /* 0x000fc80000011679 */
[----:B------:R-:W-:Y:S01]  /*ac90*/  SGXT.U32 R121, R121, 0x1 ;  /* 0x000000017979781a */ /* 0x000fe20000000000 */
[----:B0-----:R-:W-:Y:S02]  /*aca0*/  @!P4 IMAD.MOV.U32 R118, RZ, RZ, R108 ;  /* 0x000000ffff76c224 */ /* 0x001fe400078e006c */
[----:B------:R-:W-:Y:S01]  /*acb0*/  @!P4 IMAD.MOV.U32 R119, RZ, RZ, R120 ;  /* 0x000000ffff77c224 */ /* 0x000fe200078e0078 */
[----:B------:R-:W-:Y:S01]  /*acc0*/  LOP3.LUT R121, R121, 0x10, RZ, 0xfc, !PT ;  /* 0x0000001079797812 */ /* 0x000fe200078efcff */
[----:B------:R-:W3:Y:S04]  /*acd0*/  LDL R120, [R1+0x3f4] ;  /* 0x0003f40001787983 */ /* 0x000ee80000100800 */
[----:B------:R0:W3:Y:S04]  /*ace0*/  @!P4 LDG.E.U16 R141, desc[UR16][R118.64] ;  /* 0x00000010768dc981 */ /* 0x0000e8000c1e1500 */
[----:B------:R-:W3:Y:S01]  /*acf0*/  LDL R108, [R1+0x3f8] ;  /* 0x0003f800016c7983 */ /* 0x000ee20000100800 */
[----:B0-----:R-:W-:Y:S01]  /*ad00*/  @!P5 IMAD.MOV.U32 R118, RZ, RZ, R19 ;  /* 0x000000ffff76d224 */ /* 0x001fe200078e0013 */
[----:B------:R-:W-:-:S02]  /*ad10*/  ISETP.GE.AND P3, PT, R121, UR5, PT ;  /* 0x0000000579007c0c */ /* 0x000fc4000bf66270 */
[----:B------:R-:W3:Y:S04]  /*ad20*/  LDL R19, [R1+0x3f0] ;  /* 0x0003f00001137983 */ /* 0x000ee80000100800 */
[----:B------:R-:W3:Y:S01]  /*ad30*/  LDL R121, [R1+0x400] ;  /* 0x0004000001797983 */ /* 0x000ee20000100800 */
[----:B--2---:R-:W-:-:S03]  /*ad40*/  @!P5 IMAD.MOV.U32 R119, RZ, RZ, R98 ;  /* 0x000000ffff77d224 */ /* 0x004fc600078e0062 */
[----:B------:R-:W2:Y:S04]  /*ad50*/  LDL R98, [R1+0x3ec] ;  /* 0x0003ec0001627983 */ /* 0x000ea80000100800 */
[----:B------:R0:W2:Y:S02]  /*ad60*/  @!P5 LDG.E.U16 R125, desc[UR16][R118.64] ;  /* 0x00000010767dd981 */ /* 0x0000a4000c1e1500 */
[----:B0-----:R-:W0:Y:S02]  /*ad70*/  S2R R118, SR_TID.X ;  /* 0x0000000000767919 */ /* 0x001e240000002100 */
[--C-:B0-----:R-:W-:Y:S02]  /*ad80*/  SHF.R.U32.HI R119, RZ, 0x6, R118.reuse ;  /* 0x00000006ff777819 */ /* 0x101fe40000011676 */
[----:B------:R-:W-:-:S02]  /*ad90*/  SHF.R.U32.HI R118, RZ, 0x6, R118 ;  /* 0x00000006ff767819 */ /* 0x000fc40000011676 */
[----:B------:R-:W-:Y:S02]  /*ada0*/  SGXT.U32 R119, R119, 0x1 ;  /* 0x000000017777781a */ /* 0x000fe40000000000 */
[----:B------:R-:W-:Y:S02]  /*adb0*/  SGXT.U32 R118, R118, 0x1 ;  /* 0x000000017676781a */ /* 0x000fe40000000000 */
[----:B------:R-:W-:Y:S02]  /*adc0*/  LOP3.LUT R119, R119, 0x14, RZ, 0xfc, !PT ;  /* 0x0000001477777812 */ /* 0x000fe400078efcff */
[----:B------:R-:W-:Y:S02]  /*add0*/  LOP3.LUT R118, R118, 0x12, RZ, 0xfc, !PT ;  /* 0x0000001276767812 */ /* 0x000fe400078efcff */
[----:B------:R-:W-:Y:S02]  /*ade0*/  ISETP.GE.AND P5, PT, R119, UR5, PT ;  /* 0x0000000577007c0c */ /* 0x000fe4000bfa6270 */
[----:B------:R-:W-:Y:S01]  /*adf0*/  ISETP.GE.AND P4, PT, R118, UR5, PT ;  /* 0x0000000576007c0c */ /* 0x000fe2000bf86270 */
[----:B----4-:R-:W-:-:S02]  /*ae00*/  @!P1 IMAD.MOV.U32 R119, RZ, RZ, R100 ;  /* 0x000000ffff779224 */ /* 0x010fc400078e0064 */
[----:B------:R-:W4:Y:S01]  /*ae10*/  LDL R100, [R1+0x3e4] ;  /* 0x0003e40001647983 */ /* 0x000f220000100800 */
[----:B---3--:R-:W-:-:S03]  /*ae20*/  @!P1 IMAD.MOV.U32 R118, RZ, RZ, R0 ;  /* 0x000000ffff769224 */ /* 0x008fc600078e0000 */
[----:B------:R-:W3:Y:S01]  /*ae30*/  LDL R0, [R1+0x3e8] ;  /* 0x0003e80001007983 */ /* 0x000ee20000100800 */
[----:B------:R-:W-:-:S06]  /*ae40*/  PRMT R169, RZ, 0x7610, R169 ;  /* 0x00007610ffa97816 */ /* 0x000fcc00000000a9 */
[----:B------:R0:W3:Y:S01]  /*ae50*/  @!P1 LDG.E.U16 R169, desc[UR16][R118.64] ;  /* 0x0000001076a99981 */ /* 0x0000e2000c1e1500 */
[----:B------:R-:W-:Y:S02]  /*ae60*/  PRMT R180, RZ, 0x7610, R180 ;  /* 0x00007610ffb47816 */ /* 0x000fe400000000b4 */
[----:B------:R-:W-:Y:S01]  /*ae70*/  PRMT R140, RZ, 0x7610, R140 ;  /* 0x00007610ff8c7816 */ /* 0x000fe2000000008c */
[----:B0-----:R-:W-:Y:S01]  /*ae80*/  @!P2 IMAD.MOV.U32 R119, RZ, RZ, R159 ;  /* 0x000000ffff77a224 */ /* 0x001fe200078e009f */
[----:B------:R-:W-:Y:S01]  /*ae90*/  PRMT R124, RZ, 0x7610, R124 ;  /* 0x00007610ff7c7816 */ /* 0x000fe2000000007c */
[----:B------:R-:W3:Y:S01]  /*aea0*/  LDL R159, [R1+0x3d4] ;  /* 0x0003d400019f7983 */ /* 0x000ee20000100800 */
[----:B------:R-:W-:Y:S01]  /*aeb0*/  PRMT R170, RZ, 0x7610, R170 ;  /* 0x00007610ffaa7816 */ /* 0x000fe200000000aa */
[----:B------:R-:W-:Y:S02]  /*aec0*/  @!P2 IMAD.MOV.U32 R118, RZ, RZ, R121 ;  /* 0x000000ffff76a224 */ /* 0x000fe400078e0079 */
[----:B------:R-:W0:Y:S03]  /*aed0*/  S2R R121, SR_TID.X ;  /* 0x0000000000797919 */ /* 0x000e260000002100 */
[----:B------:R1:W3:Y:S02]  /*aee0*/  @!P2 LDG.E.U16 R180, desc[UR16][R118.64] ;  /* 0x0000001076b4a981 */ /* 0x0002e4000c1e1500 */
[----:B-1----:R-:W-:-:S02]  /*aef0*/  @!P3 IMAD.MOV.U32 R118, RZ, RZ, R108 ;  /* 0x000000ffff76b224 */ /* 0x002fc400078e006c */
[----:B------:R-:W-:-:S05]  /*af00*/  @!P3 IMAD.MOV.U32 R119, RZ, RZ, R120 ;  /* 0x000000ffff77b224 */ /* 0x000fca00078e0078 */
[----:B------:R1:W3:Y:S02]  /*af10*/  @!P3 LDG.E.U16 R140, desc[UR16][R118.64] ;  /* 0x00000010768cb981 */ /* 0x0002e4000c1e1500 */
[----:B-1----:R-:W-:Y:S01]  /*af20*/  @!P4 IMAD.MOV.U32 R118, RZ, RZ, R19 ;  /* 0x000000ffff76c224 */ /* 0x002fe200078e0013 */
[--C-:B0-----:R-:W-:Y:S01]  /*af30*/  SHF.R.U32.HI R108, RZ, 0x6, R121.reuse ;  /* 0x00000006ff6c7819 */ /* 0x101fe20000011679 */
[----:B------:R-:W3:Y:S01]  /*af40*/  LDL R19, [R1+0x3d0] ;  /* 0x0003d00001137983 */ /* 0x000ee20000100800 */
[--C-:B------:R-:W-:Y:S02]  /*af50*/  SHF.R.U32.HI R120, RZ, 0x6, R121.reuse ;  /* 0x00000006ff787819 */ /* 0x100fe40000011679 */
[----:B------:R-:W-:-:S04]  /*af60*/  SHF.R.U32.HI R121, RZ, 0x6, R121 ;  /* 0x00000006ff797819 */ /* 0x000fc80000011679 */
[----:B------:R-:W-:-:S04]  /*af70*/  SGXT.U32 R121, R121, 0x1 ;  /* 0x000000017979781a */ /* 0x000fc80000000000 */
[----:B------:R-:W-:-:S04]  /*af80*/  LOP3.LUT R121, R121, 0x16, RZ, 0xfc, !PT ;  /* 0x0000001679797812 */ /* 0x000fc800078efcff */
[----:B------:R-:W-:Y:S02]  /*af90*/  ISETP.GE.AND P3, PT, R121, UR5, PT ;  /* 0x0000000579007c0c */ /* 0x000fe4000bf66270 */
[----:B------:R-:W3:Y:S01]  /*afa0*/  LDL R121, [R1+0x3d8] ;  /* 0x0003d80001797983 */ /* 0x000ee20000100800 */
[----:B--2---:R-:W-:-:S03]  /*afb0*/  @!P4 IMAD.MOV.U32 R119, RZ, RZ, R98 ;  /* 0x000000ffff77c224 */ /* 0x004fc600078e0062 */
[----:B------:R-:W2:Y:S04]  /*afc0*/  LDL R98, [R1+0x3cc] ;  /* 0x0003cc0001627983 */ /* 0x000ea80000100800 */
[----:B------:R4:W2:Y:S02]  /*afd0*/  @!P4 LDG.E.U16 R124, desc[UR16][R118.64] ;  /* 0x00000010767cc981 */ /* 0x0008a4000c1e1500 */
[----:B----4-:R-:W-:Y:S02]  /*afe0*/  @!P5 IMAD.MOV.U32 R119, RZ, RZ, R100 ;  /* 0x000000ffff77d224 */ /* 0x010fe400078e0064 */
[----:B---3--:R-:W-:-:S05]  /*aff0*/  @!P5 IMAD.MOV.U32 R118, RZ, RZ, R0 ;  /* 0x000000ffff76d224 */ /* 0x008fca00078e0000 */
[----:B------:R0:W3:Y:S04]  /*b000*/  @!P5 LDG.E.U16 R170, desc[UR16][R118.64] ;  /* 0x0000001076aad981 */ /* 0x0000e8000c1e1500 */
[----:B------:R-:W0:Y:S04]  /*b010*/  LDL R118, [R1+0x3dc] ;  /* 0x0003dc0001767983 */ /* 0x000e280000100800 */
[----:B------:R-:W0:Y:S01]  /*b020*/  LDL R119, [R1+0x3e0] ;  /* 0x0003e00001777983 */ /* 0x000e220000100800 */
[----:B------:R-:W-:-:S04]  /*b030*/  SGXT.U32 R120, R120, 0x1 ;  /* 0x000000017878781a */ /* 0x000fc80000000000 */
[----:B------:R-:W-:-:S04]  /*b040*/  LOP3.LUT R120, R120, 0x18, RZ, 0xfc, !PT ;  /* 0x0000001878787812 */ /* 0x000fc800078efcff */
[----:B------:R-:W-:Y:S02]  /*b050*/  ISETP.GE.AND P2, PT, R120, UR5, PT ;  /* 0x0000000578007c0c */ /* 0x000fe4000bf46270 */
[----:B------:R-:W1:Y:S01]  /*b060*/  S2R R120, SR_TID.X ;  /* 0x0000000000787919 */ /* 0x000e620000002100 */
[----:B------:R-:W-:-:S04]  /*b070*/  SGXT.U32 R108, R108, 0x1 ;  /* 0x000000016c6c781a */ /* 0x000fc80000000000 */
[----:B------:R-:W-:Y:S02]  /*b080*/  LOP3.LUT R108, R108, 0x1a, RZ, 0xfc, !PT ;  /* 0x0000001a6c6c7812 */ /* 0x000fe400078efcff */
[----:B------:R-:W-:Y:S02]  /*b090*/  PRMT R178, RZ, 0x7610, R178 ;  /* 0x00007610ffb27816 */ /* 0x000fe400000000b2 */
[----:B------:R-:W-:Y:S02]  /*b0a0*/  ISETP.GE.AND P1, PT, R108, UR5, PT ;  /* 0x000000056c007c0c */ /* 0x000fe4000bf26270 */
[----:B------:R-:W-:Y:S01]  /*b0b0*/  PRMT R139, RZ, 0x7610, R139 ;  /* 0x00007610ff8b7816 */ /* 0x000fe2000000008b */
[----:B------:R-:W4:Y:S01]  /*b0c0*/  LDL R108, [R1+0x3bc] ;  /* 0x0003bc00016c7983 */ /* 0x000f220000100800 */
[--C-:B-1----:R-:W-:Y:S02]  /*b0d0*/  SHF.R.U32.HI R0, RZ, 0x6, R120.reuse ;  /* 0x00000006ff007819 */ /* 0x102fe40000011678 */
[----:B------:R-:W-:-:S02]  /*b0e0*/  SHF.R.U32.HI R100, RZ, 0x6, R120 ;  /* 0x00000006ff647819 */ /* 0x000fc40000011678 */
[----:B------:R-:W3:Y:S01]  /*b0f0*/  LDL R120, [R1+0x3c4] ;  /* 0x0003c40001787983 */ /* 0x000ee20000100800 */
[----:B------:R-:W-:Y:S02]  /*b100*/  SGXT.U32 R0, R0, 0x1 ;  /* 0x000000010000781a */ /* 0x000fe40000000000 */
[----:B------:R-:W-:Y:S02]  /*b110*/  SGXT.U32 R100, R100, 0x1 ;  /* 0x000000016464781a */ /* 0x000fe40000000000 */
[----:B------:R-:W-:Y:S02]  /*b120*/  LOP3.LUT R0, R0, 0x1c, RZ, 0xfc, !PT ;  /* 0x0000001c00007812 */ /* 0x000fe400078efcff */
[----:B------:R-:W-:Y:S02]  /*b130*/  LOP3.LUT R100, R100, 0x1e, RZ, 0xfc, !PT ;  /* 0x0000001e64647812 */ /* 0x000fe400078efcff */
[----:B------:R-:W-:Y:S02]  /*b140*/  ISETP.GE.AND P4, PT, R0, UR5, PT ;  /* 0x0000000500007c0c */ /* 0x000fe4000bf86270 */
[----:B------:R-:W4:Y:S01]  /*b150*/  LDL R0, [R1+0x3c8] ;  /* 0x0003c80001007983 */ /* 0x000f220000100800 */
[----:B------:R-:W-:-:S03]  /*b160*/  ISETP.GE.AND P5, PT, R100, UR5, PT ;  /* 0x0000000564007c0c */ /* 0x000fc6000bfa6270 */
[----:B------:R-:W4:Y:S01]  /*b170*/  LDL R100, [R1+0x3c0] ;  /* 0x0003c00001647983 */ /* 0x000f220000100800 */
[----:B------:R-:W-:Y:S02]  /*b180*/  PRMT R123, RZ, 0x7610, R123 ;  /* 0x00007610ff7b7816 */ /* 0x000fe4000000007b */
[----:B0-----:R-:W-:-:S04]  /*b190*/  @!P3 LOP3.LUT R119, R119, R118, RZ, 0x3c, !PT ;  /* 0x000000767777b212 */ /* 0x001fc800078e3cff */
[----:B------:R-:W-:-:S04]  /*b1a0*/  @!P3 LOP3.LUT R118, R119, R118, RZ, 0x3c, !PT ;  /* 0x000000767776b212 */ /* 0x000fc800078e3cff */
[----:B------:R-:W-:-:S05]  /*b1b0*/  @!P3 LOP3.LUT R119, R119, R118, RZ, 0x3c, !PT ;  /* 0x000000767777b212 */ /* 0x000fca00078e3cff */
[----:B------:R0:W4:Y:S02]  /*b1c0*/  @!P3 LDG.E.U16 R178, desc[UR16][R118.64] ;  /* 0x0000001076b2b981 */ /* 0x000124000c1e1500 */
[----:B0-----:R-:W-:Y:S02]  /*b1d0*/  @!P2 IMAD.MOV.U32 R118, RZ, RZ, R121 ;  /* 0x000000ffff76a224 */ /* 0x001fe400078e0079 */
[----:B------:R-:W-:-:S05]  /*b1e0*/  @!P2 IMAD.MOV.U32 R119, RZ, RZ, R159 ;  /* 0x000000ffff77a224 */ /* 0x000fca00078e009f */
[----:B------:R0:W4:Y:S02]  /*b1f0*/  @!P2 LDG.E.U16 R139, desc[UR16][R118.64] ;  /* 0x00000010768ba981 */ /* 0x000124000c1e1500 */
[----:B0-----:R-:W-:Y:S02]  /*b200*/  @!P1 IMAD.MOV.U32 R118, RZ, RZ, R19 ;  /* 0x000000ffff769224 */ /* 0x001fe400078e0013 */
[----:B--2---:R-:W-:Y:S01]  /*b210*/  @!P1 IMAD.MOV.U32 R119, RZ, RZ, R98 ;  /* 0x000000ffff779224 */ /* 0x004fe200078e0062 */
[----:B------:R-:W2:Y:S04]  /*b220*/  LDL R19, [R1+0x3b8] ;  /* 0x0003b80001137983 */ /* 0x000ea80000100800 */
[----:B------:R-:W2:Y:S04]  /*b230*/  LDL R98, [R1+0x3b4] ;  /* 0x0003b40001627983 */ /* 0x000ea80000100800 */
[----:B------:R0:W2:Y:S02]  /*b240*/  @!P1 LDG.E.U16 R123, desc[UR16][R118.64] ;  /* 0x00000010767b9981 */ /* 0x0000a4000c1e1500 */
[----:B0-----:R-:W0:Y:S02]  /*b250*/  S2R R119, SR_TID.X ;  /* 0x0000000000777919 */ /* 0x001e240000002100 */
[----:B0-----:R-:W-:-:S02]  /*b260*/  SHF.R.U32.HI R121, RZ, 0x6, R119 ;  /* 0x00000006ff797819 */ /* 0x001fc40000011677 */
[--C-:B------:R-:W-:Y:S02]  /*b270*/  SHF.R.U32.HI R159, RZ, 0x6, R119.reuse ;  /* 0x00000006ff9f7819 */ /* 0x100fe40000011677 */
[----:B------:R-:W-:-:S04]  /*b280*/  SHF.R.U32.HI R119, RZ, 0x6, R119 ;  /* 0x00000006ff777819 */ /* 0x000fc80000011677 */
[----:B------:R-:W-:-:S04]  /*b290*/  SGXT.U32 R119, R119, 0x1 ;  /* 0x000000017777781a */ /* 0x000fc80000000000 */
[----:B------:R-:W-:-:S04]  /*b2a0*/  LOP3.LUT R119, R119, 0x20, RZ, 0xfc, !PT ;  /* 0x0000002077777812 */ /* 0x000fc800078efcff */
[----:B------:R-:W-:Y:S01]  /*b2b0*/  ISETP.GE.AND P3, PT, R119, UR5, PT ;  /* 0x0000000577007c0c */ /* 0x000fe2000bf66270 */
[----:B---3--:R-:W-:Y:S02]  /*b2c0*/  @!P4 IMAD.MOV.U32 R119, RZ, RZ, R120 ;  /* 0x000000ffff77c224 */ /* 0x008fe400078e0078 */
[----:B------:R-:W0:Y:S01]  /*b2d0*/  S2R R120, SR_TID.X ;  /* 0x0000000000787919 */ /* 0x000e220000002100 */
[----:B------:R-:W-:Y:S01]  /*b2e0*/  PRMT R173, RZ, 0x7610, R173 ;  /* 0x00007610ffad7816 */ /* 0x000fe200000000ad */
[----:B----4-:R-:W-:Y:S01]  /*b2f0*/  @!P4 IMAD.MOV.U32 R118, RZ, RZ, R0 ;  /* 0x000000ffff76c224 */ /* 0x010fe200078e0000 */
[----:B------:R-:W-:Y:S01]  /*b300*/  PRMT R177, RZ, 0x7610, R177 ;  /* 0x00007610ffb17816 */ /* 0x000fe200000000b1 */
[----:B------:R-:W3:Y:S04]  /*b310*/  LDL R0, [R1+0x3b0] ;  /* 0x0003b00001007983 */ /* 0x000ee80000100800 */
[----:B------:R1:W4:Y:S01]  /*b320*/  @!P4 LDG.E.U16 R173, desc[UR16][R118.64] ;  /* 0x0000001076adc981 */ /* 0x000322000c1e1500 */
[----:B------:R-:W-:-:S02]  /*b330*/  SGXT.U32 R121, R121, 0x1 ;  /* 0x000000017979781a */ /* 0x000fc40000000000 */
[----:B------:R-:W-:Y:S02]  /*b340*/  SGXT.U32 R159, R159, 0x1 ;  /* 0x000000019f9f781a */ /* 0x000fe40000000000 */
[----:B------:R-:W-:Y:S01]  /*b350*/  PRMT R138, RZ, 0x7610, R138 ;  /* 0x00007610ff8a7816 */ /* 0x000fe2000000008a */
[----:B-1----:R-:W-:Y:S02]  /*b360*/  @!P5 IMAD.MOV.U32 R118, RZ, RZ, R100 ;  /* 0x000000ffff76d224 */ /* 0x002fe400078e0064 */
[----:B------:R-:W-:Y:S01]  /*b370*/  @!P5 IMAD.MOV.U32 R119, RZ, RZ, R108 ;  /* 0x000000ffff77d224 */ /* 0x000fe200078e006c */
[----:B------:R-:W-:Y:S02]  /*b380*/  LOP3.LUT R159, R159, 0x22, RZ, 0xfc, !PT ;  /* 0x000000229f9f7812 */ /* 0x000fe400078efcff */
[----:B------:R-:W-:Y:S02]  /*b390*/  LOP3.LUT R121, R121, 0x24, RZ, 0xfc, !PT ;  /* 0x0000002479797812 */ /* 0x000fe400078efcff */
[----:B------:R2:W4:Y:S01]  /*b3a0*/  @!P5 LDG.E.U16 R177, desc[UR16][R118.64] ;  /* 0x0000001076b1d981 */ /* 0x000522000c1e1500 */
[----:B0-----:R-:W-:-:S02]  /*b3b0*/  SHF.R.U32.HI R100, RZ, 0x6, R120 ;  /* 0x00000006ff647819 */ /* 0x001fc40000011678 */
[----:B------:R-:W-:Y:S02]  /*b3c0*/  SHF.R.U32.HI R108, RZ, 0x6, R120 ;  /* 0x00000006ff6c7819 */ /* 0x000fe40000011678 */
[----:B------:R-:W-:Y:S02]  /*b3d0*/  SGXT.U32 R100, R100, 0x1 ;  /* 0x000000016464781a */ /* 0x000fe40000000000 */
[----:B------:R-:W-:Y:S02]  /*b3e0*/  SGXT.U32 R108, R108, 0x1 ;  /* 0x000000016c6c781a */ /* 0x000fe40000000000 */
[----:B------:R-:W-:Y:S02]  /*b3f0*/  ISETP.GE.AND P2, PT, R159, UR5, PT ;  /* 0x000000059f007c0c */ /* 0x000fe4000bf46270 */
[----:B------:R-:W-:Y:S01]  /*b400*/  ISETP.GE.AND P1, PT, R121, UR5, PT ;  /* 0x0000000579007c0c */ /* 0x000fe2000bf26270 */
[----:B------:R-:W4:Y:S01]  /*b410*/  LDL R159, [R1+0x3a4] ;  /* 0x0003a400019f7983 */ /* 0x000f220000100800 */
[----:B------:R-:W-:-:S02]  /*b420*/  LOP3.LUT R108, R108, 0x26, RZ, 0xfc, !PT ;  /* 0x000000266c6c7812 */ /* 0x000fc400078efcff */
[----:B------:R-:W-:Y:S01]  /*b430*/  LOP3.LUT R100, R100, 0x28, RZ, 0xfc, !PT ;  /* 0x0000002864647812 */ /* 0x000fe200078efcff */
[----:B------:R-:W4:Y:S01]  /*b440*/  LDL R121, [R1+0x3a8] ;  /* 0x0003a80001797983 */ /* 0x000f220000100800 */
[----:B------:R-:W-:Y:S02]  /*b450*/  ISETP.GE.AND P4, PT, R108, UR5, PT ;  /* 0x000000056c007c0c */ /* 0x000fe4000bf86270 */
[----:B------:R-:W-:Y:S01]  /*b460*/  ISETP.GE.AND P5, PT, R100, UR5, PT ;  /* 0x0000000564007c0c */ /* 0x000fe2000bfa6270 */
[----:B------:R-:W4:Y:S04]  /*b470*/  LDL R108, [R1+0x39c] ;  /* 0x00039c00016c7983 */ /* 0x000f280000100800 */
[----:B------:R-:W4:Y:S01]  /*b480*/  LDL R100, [R1+0x3a0] ;  /* 0x0003a00001647983 */ /* 0x000f220000100800 */
[----:B--2---:R-:W-:-:S03]  /*b490*/  @!P3 IMAD.MOV.U32 R118, RZ, RZ, R19 ;  /* 0x000000ffff76b224 */ /* 0x004fc600078e0013 */
[----:B------:R-:W2:Y:S01]  /*b4a0*/  LDL R19, [R1+0x398] ;  /* 0x0003980001137983 */ /* 0x000ea20000100800 */
[----:B------:R-:W-:-:S03]  /*b4b0*/  @!P3 IMAD.MOV.U32 R119, RZ, RZ, R98 ;  /* 0x000000ffff77b224 */ /* 0x000fc600078e0062 */
[----:B------:R-:W2:Y:S04]  /*b4c0*/  LDL R98, [R1+0x394] ;  /* 0x0003940001627983 */ /* 0x000ea80000100800 */
[----:B------:R3:W2:Y:S04]  /*b4d0*/  @!P3 LDG.E.U16 R138, desc[UR16][R118.64] ;  /* 0x00000010768ab981 */ /* 0x0006a8000c1e1500 */
[----:B------:R-:W4:Y:S01]  /*b4e0*/  LDL R119, [R1+0x3ac] ;  /* 0x0003ac0001777983 */ /* 0x000f220000100800 */
[----:B------:R-:W-:Y:S02]  /*b4f0*/  PRMT R122, RZ, 0x7610, R122 ;  /* 0x00007610ff7a7816 */ /* 0x000fe4000000007a */
[----:B------:R-:W-:-:S02]  /*b500*/  PRMT R175, RZ, 0x7610, R175 ;  /* 0x00007610ffaf7816 */ /* 0x000fc400000000af */
[----:B------:R-:W-:Y:S02]  /*b510*/  PRMT R174, RZ, 0x7610, R174 ;  /* 0x00007610ffae7816 */ /* 0x000fe400000000ae */
[----:B------:R-:W-:Y:S01]  /*b520*/  PRMT R137, RZ, 0x7610, R137 ;  /* 0x00007610ff897816 */ /* 0x000fe20000000089 */
[----:B---3--:R-:W-:Y:S01]  /*b530*/  @!P2 IMAD.MOV.U32 R118, RZ, RZ, R0 ;  /* 0x000000ffff76a224 */ /* 0x008fe200078e0000 */
[----:B------:R-:W-:-:S04]  /*b540*/  SHF.R.U32.HI R0, RZ, 0x6, R120 ;  /* 0x00000006ff007819 */ /* 0x000fc80000011678 */
[----:B------:R-:W-:-:S04]  /*b550*/  SGXT.U32 R0, R0, 0x1 ;  /* 0x000000010000781a */ /* 0x000fc80000000000 */
[----:B------:R-:W-:Y:S01]  /*b560*/  LOP3.LUT R0, R0, 0x2a, RZ, 0xfc, !PT ;  /* 0x0000002a00007812 */ /* 0x000fe200078efcff */
[----:B----4-:R0:W3:Y:S03]  /*b570*/  @!P2 LDG.E.U16 R122, desc[UR16][R118.64] ;  /* 0x00000010767aa981 */ /* 0x0100e6000c1e1500 */
[----:B------:R-:W-:Y:S02]  /*b580*/  ISETP.GE.AND P2, PT, R0, UR5, PT ;  /* 0x0000000500007c0c */ /* 0x000fe4000bf46270 */
[--C-:B------:R-:W-:Y:S02]  /*b590*/  SHF.R.U32.HI R0, RZ, 0x6, R120.reuse ;  /* 0x00000006ff007819 */ /* 0x100fe40000011678 */
[----:B------:R-:W-:Y:S01]  /*b5a0*/  SHF.R.U32.HI R120, RZ, 0x6, R120 ;  /* 0x00000006ff787819 */ /* 0x000fe20000011678 */
[----:B0-----:R-:W-:Y:S02]  /*b5b0*/  @!P1 IMAD.MOV.U32 R118, RZ, RZ, R121 ;  /* 0x000000ffff769224 */ /* 0x001fe400078e0079 */
[----:B------:R-:W-:Y:S01]  /*b5c0*/  @!P1 IMAD.MOV.U32 R119, RZ, RZ, R159 ;  /* 0x000000ffff779224 */ /* 0x000fe200078e009f */
[----:B------:R-:W-:Y:S01]  /*b5d0*/  SGXT.U32 R120, R120, 0x1 ;  /* 0x000000017878781a */ /* 0x000fe20000000000 */
[----:B------:R-:W4:Y:S01]  /*b5e0*/  LDL R159, [R1+0x388] ;  /* 0x00038800019f7983 */ /* 0x000f220000100800 */
[----:B------:R-:W-:-:S03]  /*b5f0*/  SGXT.U32 R0, R0, 0x1 ;  /* 0x000000010000781a */ /* 0x000fc60000000000 */
[----:B------:R0:W3:Y:S01]  /*b600*/  @!P1 LDG.E.U16 R175, desc[UR16][R118.64] ;  /* 0x0000001076af9981 */ /* 0x0000e2000c1e1500 */
[----:B------:R-:W-:Y:S02]  /*b610*/  LOP3.LUT R120, R120, 0x2c, RZ, 0xfc, !PT ;  /* 0x0000002c78787812 */ /* 0x000fe400078efcff */
[----:B------:R-:W-:Y:S01]  /*b620*/  LOP3.LUT R0, R0, 0x2e, RZ, 0xfc, !PT ;  /* 0x0000002e00007812 */ /* 0x000fe200078efcff */
[----:B------:R-:W3:Y:S01]  /*b630*/  LDL R121, [R1+0x37c] ;  /* 0x00037c0001797983 */ /* 0x000ee20000100800 */
[----:B0-----:R-:W-:Y:S02]  /*b640*/  @!P4 IMAD.MOV.U32 R118, RZ, RZ, R100 ;  /* 0x000000ffff76c224 */ /* 0x001fe400078e0064 */
[----:B------:R-:W-:Y:S01]  /*b650*/  @!P4 IMAD.MOV.U32 R119, RZ, RZ, R108 ;  /* 0x000000ffff77c224 */ /* 0x000fe200078e006c */
[----:B------:R-:W-:Y:S02]  /*b660*/  ISETP.GE.AND P3, PT, R120, UR5, PT ;  /* 0x0000000578007c0c */ /* 0x000fe4000bf66270 */
[----:B------:R-:W-:Y:S01]  /*b670*/  ISETP.GE.AND P6, PT, R0, UR5, PT ;  /* 0x0000000500007c0c */ /* 0x000fe2000bfc6270 */
[----:B------:R-:W3:Y:S04]  /*b680*/  LDL R120, [R1+0x380] ;  /* 0x0003800001787983 */ /* 0x000ee80000100800 */
[----:B------:R2:W3:Y:S04]  /*b690*/  @!P4 LDG.E.U16 R174, desc[UR16][R118.64] ;  /* 0x0000001076aec981 */ /* 0x0004e8000c1e1500 */
[----:B------:R-:W3:Y:S01]  /*b6a0*/  LDL.LU R0, [R1+0x420] ;  /* 0x0004200001007983 */ /* 0x000ee20000300800 */
[----:B------:R-:W-:-:S03]  /*b6b0*/  PRMT R158, RZ, 0x7610, R158 ;  /* 0x00007610ff9e7816 */ /* 0x000fc6000000009e */
[----:B------:R-:W3:Y:S01]  /*b6c0*/  LDL R108, [R1+0x374] ;  /* 0x00037400016c7983 */ /* 0x000ee20000100800 */
[----:B--2---:R-:W-:Y:S02]  /*b6d0*/  @!P5 IMAD.MOV.U32 R118, RZ, RZ, R19 ;  /* 0x000000ffff76d224 */ /* 0x004fe400078e0013 */
[----:B------:R-:W-:Y:S01]  /*b6e0*/  @!P5 IMAD.MOV.U32 R119, RZ, RZ, R98 ;  /* 0x000000ffff77d224 */ /* 0x000fe200078e0062 */
[----:B------:R-:W2:Y:S04]  /*b6f0*/  LDL R100, [R1+0x378] ;  /* 0x0003780001647983 */ /* 0x000ea80000100800 */
[----:B------:R0:W2:Y:S04]  /*b700*/  @!P5 LDG.E.U16 R137, desc[UR16][R118.64] ;  /* 0x000000107689d981 */ /* 0x0000a8000c1e1500 */
[----:B------:R-:W2:Y:S04]  /*b710*/  LDL R19, [R1+0x424] ;  /* 0x0004240001137983 */ /* 0x000ea80000100800 */
[----:B------:R-:W0:Y:S04]  /*b720*/  LDL R118, [R1+0x38c] ;  /* 0x00038c0001767983 */ /* 0x000e280000100800 */
[----:B------:R-:W0:Y:S01]  /*b730*/  LDL R119, [R1+0x390] ;  /* 0x0003900001777983 */ /* 0x000e220000100800 */
[----:B------:R-:W1:Y:S02]  /*b740*/  S2R R98, SR_TID.X ;  /* 0x0000000000627919 */ /* 0x000e640000002100 */
[----:B-1----:R-:W-:-:S04]  /*b750*/  SHF.R.U32.HI R98, RZ, 0x6, R98 ;  /* 0x00000006ff627819 */ /* 0x002fc80000011662 */
[----:B------:R-:W-:-:S04]  /*b760*/  SGXT.U32 R98, R98, 0x1 ;  /* 0x000000016262781a */ /* 0x000fc80000000000 */
[----:B------:R-:W-:-:S04]  /*b770*/  LOP3.LUT R98, R98, 0x30, RZ, 0xfc, !PT ;  /* 0x0000003062627812 */ /* 0x000fc800078efcff */
[----:B------:R-:W-:Y:S02]  /*b780*/  ISETP.GE.AND P1, PT, R98, UR5, PT ;  /* 0x0000000562007c0c */ /* 0x000fe4000bf26270 */
[----:B------:R-:W2:Y:S01]  /*b790*/  LDL.LU R98, [R1+0x6cc] ;  /* 0x0006cc0001627983 */ /* 0x000ea20000300800 */
[----:B0-----:R-:W-:-:S04]  /*b7a0*/  @!P2 LOP3.LUT R119, R119, R118, RZ, 0x3c, !PT ;  /* 0x000000767777a212 */ /* 0x001fc800078e3cff */
[----:B------:R-:W-:-:S04]  /*b7b0*/  @!P2 LOP3.LUT R118, R119, R118, RZ, 0x3c, !PT ;  /* 0x000000767776a212 */ /* 0x000fc800078e3cff */
[----:B------:R-:W-:-:S05]  /*b7c0*/  @!P2 LOP3.LUT R119, R119, R118, RZ, 0x3c, !PT ;  /* 0x000000767777a212 */ /* 0x000fca00078e3cff */
[----:B------:R4:W2:Y:S04]  /*b7d0*/  @!P2 LDG.E.U16 R158, desc[UR16][R118.64] ;  /* 0x00000010769ea981 */ /* 0x0008a8000c1e1500 */
[----:B------:R-:W3:Y:S01]  /*b7e0*/  LDL R119, [R1+0x384] ;  /* 0x0003840001777983 */ /* 0x000ee20000100800 */
[----:B----4-:R-:W-:Y:S02]  /*b7f0*/  @!P3 IMAD.MOV.U32 R118, RZ, RZ, R159 ;  /* 0x000000ffff76b224 */ /* 0x010fe400078e009f */
[----:B------:R-:W0:Y:S01]  /*b800*/  S2R R159, SR_TID.X ;  /* 0x00000000009f7919 */ /* 0x000e220000002100 */
[----:B------:R-:W-:Y:S02]  /*b810*/  PRMT R176, RZ, 0x7610, R176 ;  /* 0x00007610ffb07816 */ /* 0x000fe400000000b0 */
[----:B------:R-:W-:-:S02]  /*b820*/  PRMT R172, RZ, 0x7610, R172 ;  /* 0x00007610ffac7816 */ /* 0x000fc400000000ac */
[----:B------:R-:W-:Y:S02]  /*b830*/  PRMT R136, RZ, 0x7610, R136 ;  /* 0x00007610ff887816 */ /* 0x000fe40000000088 */
[----:B------:R-:W-:Y:S01]  /*b840*/  PRMT R142, RZ, 0x7610, R142 ;  /* 0x00007610ff8e7816 */ /* 0x000fe2000000008e */
[----:B---3--:R1:W3:Y:S02]  /*b850*/  @!P3 LDG.E.U16 R176, desc[UR16][R118.64] ;  /* 0x0000001076b0b981 */ /* 0x0082e4000c1e1500 */
[----:B-1----:R-:W-:Y:S01]  /*b860*/  @!P6 IMAD.MOV.U32 R118, RZ, RZ, R120 ;  /* 0x000000ffff76e224 */ /* 0x002fe200078e0078 */
[----:B0-----:R-:W-:Y:S01]  /*b870*/  SHF.R.U32.HI R120, RZ, 0x6, R159 ;  /* 0x00000006ff787819 */ /* 0x001fe2000001169f */
[----:B------:R-:W-:Y:S01]  /*b880*/  @!P6 IMAD.MOV.U32 R119, RZ, RZ, R121 ;  /* 0x000000ffff77e224 */ /* 0x000fe200078e0079 */
[--C-:B------:R-:W-:Y:S02]  /*b890*/  SHF.R.U32.HI R121, RZ, 0x6, R159.reuse ;  /* 0x00000006ff797819 */ /* 0x100fe4000001169f */
[----:B------:R-:W-:-:S02]  /*b8a0*/  SHF.R.U32.HI R159, RZ, 0x6, R159 ;  /* 0x00000006ff9f7819 */ /* 0x000fc4000001169f */
[----:B------:R2:W4:Y:S01]  /*b8b0*/  @!P6 LDG.E.U16 R172, desc[UR16][R118.64] ;  /* 0x0000001076ace981 */ /* 0x000522000c1e1500 */
[----:B------:R-:W-:Y:S02]  /*b8c0*/  SGXT.U32 R120, R120, 0x1 ;  /* 0x000000017878781a */ /* 0x000fe40000000000 */
[----:B------:R-:W-:Y:S02]  /*b8d0*/  SGXT.U32 R159, R159, 0x1 ;  /* 0x000000019f9f781a */ /* 0x000fe40000000000 */
[----:B------:R-:W-:Y:S01]  /*b8e0*/  SGXT.U32 R121, R121, 0x1 ;  /* 0x000000017979781a */ /* 0x000fe20000000000 */
[----:B--2---:R-:W-:Y:S02]  /*b8f0*/  @!P1 IMAD.MOV.U32 R118, RZ, RZ, R100 ;  /* 0x000000ffff769224 */ /* 0x004fe400078e0064 */
[----:B------:R-:W-:Y:S01]  /*b900*/  @!P1 IMAD.MOV.U32 R119, RZ, RZ, R108 ;  /* 0x000000ffff779224 */ /* 0x000fe200078e006c */
[----:B------:R-:W-:Y:S01]  /*b910*/  LOP3.LUT R159, R159, 0x32, RZ, 0xfc, !PT ;  /* 0x000000329f9f7812 */ /* 0x000fe200078efcff */
[----:B------:R-:W2:Y:S01]  /*b920*/  LDL R100, [R1+0x350] ;  /* 0x0003500001647983 */ /* 0x000ea20000100800 */
[----:B------:R-:W-:-:S02]  /*b930*/  LOP3.LUT R121, R121, 0x34, RZ, 0xfc, !PT ;  /* 0x0000003479797812 */ /* 0x000fc400078efcff */
[----:B------:R-:W-:Y:S01]  /*b940*/  LOP3.LUT R120, R120, 0x36, RZ, 0xfc, !PT ;  /* 0x0000003678787812 */ /* 0x000fe200078efcff */
[----:B------:R0:W3:Y:S01]  /*b950*/  @!P1 LDG.E.U16 R136, desc[UR16][R118.64] ;  /* 0x0000001076889981 */ /* 0x0000e2000c1e1500 */
[----:B------:R-:W-:Y:S02]  /*b960*/  ISETP.GE.AND P2, PT, R159, UR5, PT ;  /* 0x000000059f007c0c */ /* 0x000fe4000bf46270 */
[----:B------:R-:W-:Y:S01]  /*b970*/  ISETP.GE.AND P3, PT, R121, UR5, PT ;  /* 0x0000000579007c0c */ /* 0x000fe2000bf66270 */
[----:B------:R-:W4:Y:S01]  /*b980*/  LDL R159, [R1+0x358] ;  /* 0x00035800019f7983 */ /* 0x000f220000100800 */
[----:B------:R-:W-:-:S03]  /*b990*/  ISETP.GE.AND P4, PT, R120, UR5, PT ;  /* 0x0000000578007c0c */ /* 0x000fc6000bf86270 */
[----:B------:R-:W2:Y:S01]  /*b9a0*/  LDL R121, [R1+0x360] ;  /* 0x0003600001797983 */ /* 0x000ea20000100800 */
[----:B0-----:R-:W-:Y:S02]  /*b9b0*/  @!P0 IMAD.MOV.U32 R118, RZ, RZ, R19 ;  /* 0x000000ffff768224 */ /* 0x001fe400078e0013 */
[----:B------:R-:W-:Y:S01]  /*b9c0*/  @!P0 IMAD.MOV.U32 R119, RZ, RZ, R0 ;  /* 0x000000ffff778224 */ /* 0x000fe200078e0000 */
[----:B------:R-:W3:Y:S04]  /*b9d0*/  LDL R120, [R1+0x34c] ;  /* 0x00034c0001787983 */ /* 0x000ee80000100800 */
[----:B------:R0:W-:Y:S04]  /*b9e0*/  STL [R1+0x578], R0 ;  /* 0x0005780001007387 */ /* 0x0001e80000100800 */
[----:B------:R1:W3:Y:S01]  /*b9f0*/  @!P0 LDG.E.U16 R142, desc[UR16][R118.64] ;  /* 0x00000010768e8981 */ /* 0x0002e2000c1e1500 */
[----:B------:R-:W1:Y:S01]  /*ba00*/  S2R R108, SR_TID.X ;  /* 0x00000000006c7919 */ /* 0x000e620000002100 */
[----:B------:R-:W-:-:S02]  /*ba10*/  PRMT R192, RZ, 0x7610, R192 ;  /* 0x00007610ffc07816 */ /* 0x000fc400000000c0 */
[----:B0-----:R-:W3:Y:S04]  /*ba20*/  LDL R0, [R1+0x354] ;  /* 0x0003540001007983 */ /* 0x001ee80000100800 */
[----:B------:R-:W4:Y:S04]  /*ba30*/  LDL R118, [R1+0x36c] ;  /* 0x00036c0001767983 */ /* 0x000f280000100800 */
[----:B------:R-:W4:Y:S01]  /*ba40*/  LDL R119, [R1+0x370] ;  /* 0x0003700001777983 */ /* 0x000f220000100800 */
[--C-:B-1----:R-:W-:Y:S02]  /*ba50*/  SHF.R.U32.HI R19, RZ, 0x6, R108.reuse ;  /* 0x00000006ff137819 */ /* 0x102fe4000001166c */
[----:B------:R-:W-:-:S02]  /*ba60*/  SHF.R.U32.HI R108, RZ, 0x6, R108 ;  /* 0x00000006ff6c7819 */ /* 0x000fc4000001166c */
[----:B------:R-:W-:Y:S02]  /*ba70*/  SGXT.U32 R19, R19, 0x1 ;  /* 0x000000011313781a */ /* 0x000fe40000000000 */
[----:B------:R-:W-:Y:S02]  /*ba80*/  SGXT.U32 R108, R108, 0x1 ;  /* 0x000000016c6c781a */ /* 0x000fe40000000000 */
[----:B------:R-:W-:Y:S02]  /*ba90*/  LOP3.LUT R19, R19, 0x3a, RZ, 0xfc, !PT ;  /* 0x0000003a13137812 */ /* 0x000fe400078efcff */
[----:B------:R-:W-:Y:S02]  /*baa0*/  LOP3.LUT R108, R108, 0x38, RZ, 0xfc, !PT ;  /* 0x000000386c6c7812 */ /* 0x000fe400078efcff */
[----:B------:R-:W-:Y:S02]  /*bab0*/  ISETP.GE.AND P0, PT, R19, UR5, PT ;  /* 0x0000000513007c0c */ /* 0x000fe4000bf06270 */
[----:B------:R-:W-:-:S02]  /*bac0*/  ISETP.GE.AND P1, PT, R108, UR5, PT ;  /* 0x000000056c007c0c */ /* 0x000fc4000bf26270 */
[----:B------:R-:W3:Y:S04]  /*bad0*/  LDL.LU R108, [R1+0x6c8] ;  /* 0x0006c800016c7983 */ /* 0x000ee80000300800 */
[----:B------:R-:W3:Y:S01]  /*bae0*/  LDL.LU R19, [R1+0x6c4] ;  /* 0x0006c40001137983 */ /* 0x000ee20000300800 */
[----:B----4-:R-:W-:-:S04]  /*baf0*/  @!P2 LOP3.LUT R119, R119, R118, RZ, 0x3c, !PT ;  /* 0x000000767777a212 */ /* 0x010fc800078e3cff */
[----:B------:R-:W-:-:S04]  /*bb00*/  @!P2 LOP3.LUT R118, R119, R118, RZ, 0x3c, !PT ;  /* 0x000000767776a212 */ /* 0x000fc800078e3cff */
[----:B------:R-:W-:-:S05]  /*bb10*/  @!P2 LOP3.LUT R119, R119, R118, RZ, 0x3c, !PT ;  /* 0x000000767777a212 */ /* 0x000fca00078e3cff */
[----:B------:R0:W4:Y:S04]  /*bb20*/  @!P2 LDG.E.U16 R192, desc[UR16][R118.64] ;  /* 0x0000001076c0a981 */ /* 0x000128000c1e1500 */
[----:B------:R-:W0:Y:S04]  /*bb30*/  LDL R118, [R1+0x364] ;  /* 0x0003640001767983 */ /* 0x000e280000100800 */
[----:B------:R-:W0:Y:S01]  /*bb40*/  LDL R119, [R1+0x368] ;  /* 0x0003680001777983 */ /* 0x000e220000100800 */
[----:B------:R-:W-:Y:S02]  /*bb50*/  PRMT R179, RZ, 0x7610, R179 ;  /* 0x00007610ffb37816 */ /* 0x000fe400000000b3 */
[----:B0-----:R-:W-:-:S04]  /*bb60*/  @!P3 LOP3.LUT R119, R119, R118, RZ, 0x3c, !PT ;  /* 0x000000767777b212 */ /* 0x001fc800078e3cff */
[----:B------:R-:W-:-:S04]  /*bb70*/  @!P3 LOP3.LUT R118, R119, R118, RZ, 0x3c, !PT ;  /* 0x000000767776b212 */ /* 0x000fc800078e3cff */
[----:B------:R-:W-:-:S05]  /*bb80*/  @!P3 LOP3.LUT R119, R119, R118, RZ, 0x3c, !PT ;  /* 0x000000767777b212 */ /* 0x000fca00078e3cff */
[----:B------:R2:W4:Y:S04]  /*bb90*/  @!P3 LDG.E.U16 R179, desc[UR16][R118.64] ;  /* 0x0000001076b3b981 */ /* 0x000528000c1e1500 */
[----:B------:R-:W3:Y:S01]  /*bba0*/  LDL R119, [R1+0x35c] ;  /* 0x00035c0001777983 */ /* 0x000ee20000100800 */
[----:B------:R-:W-:Y:S01]  /*bbb0*/  PRMT R171, RZ, 0x7610, R171 ;  /* 0x00007610ffab7816 */ /* 0x000fe200000000ab */
[----:B--2---:R-:W-:Y:S02]  /*bbc0*/  @!P4 IMAD.MOV.U32 R118, RZ, RZ, R121 ;  /* 0x000000ffff76c224 */ /* 0x004fe400078e0079 */
[----:B------:R-:W0:Y:S01]  /*bbd0*/  S2R R121, SR_TID.X ;  /* 0x0000000000797919 */ /* 0x000e220000002100 */
[----:B------:R-:W-:Y:S02]  /*bbe0*/  PRMT R135, RZ, 0x7610, R135 ;  /* 0x00007610ff877816 */ /* 0x000fe40000000087 */
[----:B------:R-:W-:Y:S01]  /*bbf0*/  PRMT R191, RZ, 0x7610, R191 ;  /* 0x00007610ffbf7816 */ /* 0x000fe200000000bf */
[----:B---3--:R1:W2:Y:S02]  /*bc00*/  @!P4 LDG.E.U16 R171, desc[UR16][R118.64] ;  /* 0x0000001076abc981 */ /* 0x0082a4000c1e1500 */
[----:B-1----:R-:W1:Y:S01]  /*bc10*/  S2R R119, SR_TID.X ;  /* 0x0000000000777919 */ /* 0x002e620000002100 */
[----:B0-----:R-:W-:-:S04]  /*bc20*/  SHF.R.U32.HI R118, RZ, 0x6, R121 ;  /* 0x00000006ff767819 */ /* 0x001fc80000011679 */
[----:B------:R-:W-:-:S04]  /*bc30*/  SGXT.U32 R118, R118, 0x1 ;  /* 0x000000017676781a */ /* 0x000fc80000000000 */
[----:B------:R-:W-:Y:S02]  /*bc40*/  LOP3.LUT R118, R118, 0x3e, RZ, 0xfc, !PT ;  /* 0x0000003e76767812 */ /* 0x000fe400078efcff */
[----:B-1----:R-:W-:-:S04]  /*bc50*/  SHF.R.U32.HI R119, RZ, 0x6, R119 ;  /* 0x00000006ff777819 */ /* 0x002fc80000011677 */
[----:B------:R-:W-:-:S04]  /*bc60*/  SGXT.U32 R119, R119, 0x1 ;  /* 0x000000017777781a */ /* 0x000fc80000000000 */
[----:B------:R-:W-:-:S04]  /*bc70*/  LOP3.LUT R119, R119, 0x3c, RZ, 0xfc, !PT ;  /* 0x0000003c77777812 */ /* 0x000fc800078efcff */
[----:B------:R-:W-:Y:S02]  /*bc80*/  ISETP.GE.AND P2, PT, R119, UR5, PT ;  /* 0x0000000577007c0c */ /* 0x000fe4000bf46270 */
[----:B------:R-:W-:Y:S02]  /*bc90*/  SHF.R.U32.HI R119, RZ, 0x6, R121 ;  /* 0x00000006ff777819 */ /* 0x000fe40000011679 */
[----:B------:R-:W-:Y:S01]  /*bca0*/  ISETP.GE.AND P3, PT, R118, UR5, PT ;  /* 0x0000000576007c0c */ /* 0x000fe2000bf66270 */
[----:B------:R-:W3:Y:S01]  /*bcb0*/  LDL R121, [R1+0x348] ;  /* 0x0003480001797983 */ /* 0x000ee20000100800 */
[----:B------:R-:W-:-:S04]  /*bcc0*/  SGXT.U32 R119, R119, 0x1 ;  /* 0x000000017777781a */ /* 0x000fc80000000000 */
[----:B------:R-:W-:Y:S01]  /*bcd0*/  LOP3.LUT R119, R119, 0x40, RZ, 0xfc, !PT ;  /* 0x0000004077777812 */ /* 0x000fe200078efcff */
[----:B------:R-:W-:Y:S01]  /*bce0*/  @!P1 IMAD.MOV.U32 R118, RZ, RZ, R159 ;  /* 0x000000ffff769224 */ /* 0x000fe200078e009f */
[----:B------:R-:W-:Y:S01]  /*bcf0*/  PRMT R181, RZ, 0x7610, R181 ;  /* 0x00007610ffb57816 */ /* 0x000fe200000000b5 */
[----:B------:R-:W4:Y:S01]  /*bd00*/  LDL R159, [R1+0x328] ;  /* 0x00032800019f7983 */ /* 0x000f220000100800 */
[----:B------:R-:W-:Y:S01]  /*bd10*/  ISETP.GE.AND P4, PT, R119, UR5, PT ;  /* 0x0000000577007c0c */ /* 0x000fe2000bf86270 */
[----:B------:R-:W-:Y:S01]  /*bd20*/  @!P1 IMAD.MOV.U32 R119, RZ, RZ, R0 ;  /* 0x000000ffff779224 */ /* 0x000fe200078e0000 */
[----:B------:R-:W-:Y:S01]  /*bd30*/  PRMT R168, RZ, 0x7610, R168 ;  /* 0x00007610ffa87816 */ /* 0x000fe200000000a8 */
[----:B------:R-:W2:Y:S04]  /*bd40*/  LDL R0, [R1+0x330] ;  /* 0x0003300001007983 */ /* 0x000ea80000100800 */
[----:B------:R0:W4:Y:S02]  /*bd50*/  @!P1 LDG.E.U16 R135, desc[UR16][R118.64] ;  /* 0x0000001076879981 */ /* 0x000124000c1e1500 */
[----:B0-----:R-:W-:-:S02]  /*bd60*/  @!P0 IMAD.MOV.U32 R118, RZ, RZ, R100 ;  /* 0x000000ffff768224 */ /* 0x001fc400078e0064 */
[----:B------:R-:W-:-:S05]  /*bd70*/  @!P0 IMAD.MOV.U32 R119, RZ, RZ, R120 ;  /* 0x000000ffff778224 */ /* 0x000fca00078e0078 */
[----:B------:R3:W4:Y:S04]  /*bd80*/  @!P0 LDG.E.U16 R191, desc[UR16][R118.64] ;  /* 0x0000001076bf8981 */ /* 0x000728000c1e1500 */
[----:B------:R-:W2:Y:S01]  /*bd90*/  LDL R119, [R1+0x344] ;  /* 0x0003440001777983 */ /* 0x000ea20000100800 */
[----:B---3--:R-:W-:-:S05]  /*bda0*/  @!P2 IMAD.MOV.U32 R118, RZ, RZ, R121 ;  /* 0x000000ffff76a224 */ /* 0x008fca00078e0079 */
[----:B--2---:R0:W2:Y:S04]  /*bdb0*/  @!P2 LDG.E.U16 R181, desc[UR16][R118.64] ;  /* 0x0000001076b5a981 */ /* 0x0040a8000c1e1500 */
[----:B------:R-:W0:Y:S04]  /*bdc0*/  LDL R118, [R1+0x33c] ;  /* 0x00033c0001767983 */ /* 0x000e280000100800 */
[----:B------:R-:W0:Y:S02]  /*bdd0*/  LDL R119, [R1+0x340] ;  /* 0x0003400001777983 */ /* 0x000e240000100800 */
[----:B0-----:R-:W-:-:S04]  /*bde0*/  @!P3 LOP3.LUT R119, R119, R118, RZ, 0x3c, !PT ;  /* 0x000000767777b212 */ /* 0x001fc800078e3cff */
[----:B------:R-:W-:-:S04]  /*bdf0*/  @!P3 LOP3.LUT R118, R119, R118, RZ, 0x3c, !PT ;  /* 0x000000767776b212 */ /* 0x000fc800078e3cff */
[----:B------:R-:W-:-:S05]  /*be00*/  @!P3 LOP3.LUT R119, R119, R118, RZ, 0x3c, !PT ;  /* 0x000000767777b212 */ /* 0x000fca00078e3cff */
[----:B------:R0:W3:Y:S04]  /*be10*/  @!P3 LDG.E.U16 R168, desc[UR16][R118.64] ;  /* 0x0000001076a8b981 */ /* 0x0000e8000c1e1500 */
[----:B------:R-:W0:Y:S04]  /*be20*/  LDL R118, [R1+0x334] ;  /* 0x0003340001767983 */ /* 0x000e280000100800 */
[----:B------:R-:W0:Y:S01]  /*be30*/  LDL R119, [R1+0x338] ;  /* 0x0003380001777983 */ /* 0x000e220000100800 */
[----:B------:R-:W-:Y:S01]  /*be40*/  PRMT R134, RZ, 0x7610, R134 ;  /* 0x00007610ff867816 */ /* 0x000fe20000000086 */
[----:B------:R-:W1:Y:S01]  /*be50*/  S2R R120, SR_TID.X ;  /* 0x0000000000787919 */ /* 0x000e620000002100 */
[----:B0-----:R-:W-:-:S04]  /*be60*/  @!P4 LOP3.LUT R119, R119, R118, RZ, 0x3c, !PT ;  /* 0x000000767777c212 */ /* 0x001fc800078e3cff */
[----:B------:R-:W-:-:S04]  /*be70*/  @!P4 LOP3.LUT R118, R119, R118, RZ, 0x3c, !PT ;  /* 0x000000767776c212 */ /* 0x000fc800078e3cff */
[----:B------:R-:W-:-:S05]  /*be80*/  @!P4 LOP3.LUT R119, R119, R118, RZ, 0x3c, !PT ;  /* 0x000000767777c212 */ /* 0x000fca00078e3cff */
[----:B------:R0:W2:Y:S04]  /*be90*/  @!P4 LDG.E.U16 R134, desc[UR16][R118.64] ;  /* 0x000000107686c981 */ /* 0x0000a8000c1e1500 */
[----:B------:R-:W4:Y:S01]  /*bea0*/  LDL R119, [R1+0x32c] ;  /* 0x00032c0001777983 */ /* 0x000f220000100800 */
[--C-:B-1----:R-:W-:Y:S02]  /*beb0*/  SHF.R.U32.HI R100, RZ, 0x6, R120.reuse ;  /* 0x00000006ff647819 */ /* 0x102fe40000011678 */
[----:B------:R-:W-:-:S04]  /*bec0*/  SHF.R.U32.HI R120, RZ, 0x6, R120 ;  /* 0x00000006ff787819 */ /* 0x000fc80000011678 */
[----:B------:R-:W-:-:S04]  /*bed0*/  SGXT.U32 R120, R120, 0x1 ;  /* 0x000000017878781a */ /* 0x000fc80000000000 */
[----:B------:R-:W-:-:S04]  /*bee0*/  LOP3.LUT R120, R120, 0x42, RZ, 0xfc, !PT ;  /* 0x0000004278787812 */ /* 0x000fc800078efcff */
[----:B------:R-:W-:Y:S02]  /*bef0*/  ISETP.GE.AND P0, PT, R120, UR5, PT ;  /* 0x0000000578007c0c */ /* 0x000fe4000bf06270 */
[----:B------:R-:W-:Y:S01]  /*bf00*/  SGXT.U32 R100, R100, 0x1 ;  /* 0x000000016464781a */ /* 0x000fe20000000000 */
[----:B------:R-:W3:Y:S01]  /*bf10*/  LDL R120, [R1+0x31c] ;  /* 0x00031c0001787983 */ /* 0x000ee20000100800 */
[----:B------:R-:W-:Y:S02]  /*bf20*/  PRMT R149, RZ, 0x7610, R149 ;  /* 0x00007610ff957816 */ /* 0x000fe40000000095 */
[----:B------:R-:W-:-:S07]  /*bf30*/  LOP3.LUT R100, R100, 0x44, RZ, 0xfc, !PT ;  /* 0x0000004464647812 */ /* 0x000fce00078efcff */
[----:B0-----:R-:W-:Y:S01]  /*bf40*/  @!P0 IMAD.MOV.U32 R118, RZ, RZ, R0 ;  /* 0x000000ffff768224 */ /* 0x001fe200078e0000 */
[----:B------:R-:W-:Y:S01]  /*bf50*/  ISETP.GE.AND P1, PT, R100, UR5, PT ;  /* 0x0000000564007c0c */ /* 0x000fe2000bf26270 */
[----:B------:R-:W0:Y:S01]  /*bf60*/  S2R R121, SR_TID.X ;  /* 0x0000000000797919 */ /* 0x000e220000002100 */
[----:B------:R-:W2:Y:S01]  /*bf70*/  LDL R100, [R1+0x320] ;  /* 0x0003200001647983 */ /* 0x000ea20000100800 */
[----:B------:R-:W-:Y:S02]  /*bf80*/  PRMT R183, RZ, 0x7610, R183 ;  /* 0x00007610ffb77816 */ /* 0x000fe400000000b7 */
[----:B------:R-:W-:Y:S01]  /*bf90*/  PRMT R167, RZ, 0x7610, R167 ;  /* 0x00007610ffa77816 */ /* 0x000fe200000000a7 */
[----:B------:R-:W3:Y:S04]  /*bfa0*/  LDL R0, [R1+0x2f8] ;  /* 0x0002f80001007983 */ /* 0x000ee80000100800 */
[----:B----4-:R1:W4:Y:S04]  /*bfb0*/  @!P0 LDG.E.U16 R149, desc[UR16][R118.64] ;  /* 0x0000001076958981 */ /* 0x010328000c1e1500 */
[----:B------:R-:W2:Y:S01]  /*bfc0*/  LDL R119, [R1+0x324] ;  /* 0x0003240001777983 */ /* 0x000ea20000100800 */
[----:B0-----:R-:W-:-:S04]  /*bfd0*/  SHF.R.U32.HI R121, RZ, 0x6, R121 ;  /* 0x00000006ff797819 */ /* 0x001fc80000011679 */
[----:B------:R-:W-:-:S04]  /*bfe0*/  SGXT.U32 R121, R121, 0x1 ;  /* 0x000000017979781a */ /* 0x000fc80000000000 */
[----:B------:R-:W-:-:S04]  /*bff0*/  LOP3.LUT R121, R121, 0x46, RZ, 0xfc, !PT ;  /* 0x0000004679797812 */ /* 0x000fc800078efcff */
[----:B------:R-:W-:Y:S01]  /*c000*/  ISETP.GE.AND P2, PT, R121, UR5, PT ;  /* 0x0000000579007c0c */ /* 0x000fe2000bf46270 */
[----:B-1----:R-:W-:Y:S01]  /*c010*/  @!P1 IMAD.MOV.U32 R118, RZ, RZ, R159 ;  /* 0x000000ffff769224 */ /* 0x002fe200078e009f */
[----:B------:R-:W0:Y:S01]  /*c020*/  S2R R121, SR_TID.X ;  /* 0x0000000000797919 */ /* 0x000e220000002100 */
[----:B------:R-:W-:Y:S02]  /*c030*/  PRMT R133, RZ, 0x7610, R133 ;  /* 0x00007610ff857816 */ /* 0x000fe40000000085 */
[----:B------:R-:W-:Y:S01]  /*c040*/  PRMT R132, RZ, 0x7610, R132 ;  /* 0x00007610ff847816 */ /* 0x000fe20000000084 */
[----:B------:R-:W4:Y:S04]  /*c050*/  LDL R159, [R1+0x2d8] ;  /* 0x0002d800019f7983 */ /* 0x000f280000100800 */
[----:B--2---:R1:W2:Y:S03]  /*c060*/  @!P1 LDG.E.U16 R183, desc[UR16][R118.64] ;  /* 0x0000001076b79981 */ /* 0x0042a6000c1e1500 */
[----:B-1----:R-:W-:-:S02]  /*c070*/  @!P2 IMAD.MOV.U32 R118, RZ, RZ, R100 ;  /* 0x000000ffff76a224 */ /* 0x002fc400078e0064 */
[----:B---3--:R-:W-:Y:S01]  /*c080*/  @!P2 IMAD.MOV.U32 R119, RZ, RZ, R120 ;  /* 0x000000ffff77a224 */ /* 0x008fe200078e0078 */
[----:B0-----:R-:W-:Y:S01]  /*c090*/  SHF.R.U32.HI R121, RZ, 0x6, R121 ;  /* 0x00000006ff797819 */ /* 0x001fe20000011679 */
[----:B------:R-:W3:Y:S04]  /*c0a0*/  LDL R120, [R1+0x2b4] ;  /* 0x0002b40001787983 */ /* 0x000ee80000100800 */
[----:B------:R0:W2:Y:S04]  /*c0b0*/  @!P2 LDG.E.U16 R167, desc[UR16][R118.64] ;  /* 0x0000001076a7a981 */ /* 0x0000a8000c1e1500 */
[----:B------:R-:W3:Y:S04]  /*c0c0*/  LDL R100, [R1+0x2b8] ;  /* 0x0002b80001647983 */ /* 0x000ee80000100800 */
[----:B------:R-:W0:Y:S04]  /*c0d0*/  LDL R118, [R1+0x314] ;  /* 0x0003140001767983 */ /* 0x000e280000100800 */
[----:B------:R-:W0:Y:S01]  /*c0e0*/  LDL R119, [R1+0x318] ;  /* 0x0003180001777983 */ /* 0x000e220000100800 */
[----:B------:R-:W-:-:S04]  /*c0f0*/  SGXT.U32 R121, R121, 0x1 ;  /* 0x000000017979781a */ /* 0x000fc80000000000 */
[----:B------:R-:W-:-:S04]  /*c100*/  LOP3.LUT R121, R121, 0x48, RZ, 0xfc, !PT ;  /* 0x0000004879797812 */ /* 0x000fc800078efcff */
[----:B------:R-:W-:Y:S02]  /*c110*/  ISETP.GE.AND P0, PT, R121, UR5, PT ;  /* 0x0000000579007c0c */ /* 0x000fe4000bf06270 */
[----:B------:R-:W1:Y:S02]  /*c120*/  S2R R121, SR_TID.X ;  /* 0x0000000000797919 */ /* 0x000e640000002100 */
[----:B-1----:R-:W-:-:S09]  /*c130*/  SHF.R.U32.HI R121, RZ, 0x6, R121 ;  /* 0x00000006ff797819 */ /* 0x002fd20000011679 */
[----:B0-----:R-:W-:-:S04]  /*c140*/  @!P0 LOP3.LUT R119, R119, R118, RZ, 0x3c, !PT ;  /* 0x0000007677778212 */ /* 0x001fc800078e3cff */
[----:B------:R-:W-:-:S04]  /*c150*/  @!P0 LOP3.LUT R118, R119, R118, RZ, 0x3c, !PT ;  /* 0x0000007677768212 */ /* 0x000fc800078e3cff */
[----:B------:R-:W-:-:S05]  /*c160*/  @!P0 LOP3.LUT R119, R119, R118, RZ, 0x3c, !PT ;  /* 0x0000007677778212 */ /* 0x000fca00078e3cff */
[----:B------:R0:W2:Y:S04]  /*c170*/  @!P0 LDG.E.U16 R133, desc[UR16][R118.64] ;  /* 0x0000001076858981 */ /* 0x0000a8000c1e1500 */
[----:B------:R-:W4:Y:S01]  /*c180*/  LDL R119, [R1+0x2f4] ;  /* 0x0002f40001777983 */ /* 0x000f220000100800 */
[----:B------:R-:W-:-:S04]  /*c190*/  SGXT.U32 R121, R121, 0x1 ;  /* 0x000000017979781a */ /* 0x000fc80000000000 */
[----:B------:R-:W-:-:S04]  /*c1a0*/  LOP3.LUT R121, R121, 0x50, RZ, 0xfc, !PT ;  /* 0x0000005079797812 */ /* 0x000fc800078efcff */
[----:B------:R-:W-:Y:S02]  /*c1b0*/  ISETP.GE.AND P1, PT, R121, UR5, PT ;  /* 0x0000000579007c0c */ /* 0x000fe4000bf26270 */
[----:B------:R-:W0:Y:S02]  /*c1c0*/  S2R R121, SR_TID.X ;  /* 0x0000000000797919 */ /* 0x000e240000002100 */
[----:B0-----:R-:W-:-:S04]  /*c1d0*/  SHF.R.U32.HI R118, RZ, 0x6, R121 ;  /* 0x00000006ff767819 */ /* 0x001fc80000011679 */
[----:B------:R-:W-:-:S04]  /*c1e0*/  SGXT.U32 R118, R118, 0x1 ;  /* 0x000000017676781a */ /* 0x000fc80000000000 */
[----:B------:R-:W-:-:S04]  /*c1f0*/  LOP3.LUT R118, R118, 0x58, RZ, 0xfc, !PT ;  /* 0x0000005876767812 */ /* 0x000fc800078efcff */
[----:B------:R-:W-:Y:S01]  /*c200*/  ISETP.GE.AND P0, PT, R118, UR5, PT ;  /* 0x0000000576007c0c */ /* 0x000fe2000bf06270 */
[----:B------:R-:W-:-:S05]  /*c210*/  @!P1 IMAD.MOV.U32 R118, RZ, RZ, R0 ;  /* 0x000000ffff769224 */ /* 0x000fca00078e0000 */
[----:B----4-:R0:W4:Y:S04]  /*c220*/  @!P1 LDG.E.U16 R132, desc[UR16][R118.64] ;  /* 0x0000001076849981 */ /* 0x010128000c1e1500 */
[----:B------:R-:W3:Y:S01]  /*c230*/  LDL R119, [R1+0x2d4] ;  /* 0x0002d40001777983 */ /* 0x000ee20000100800 */
[----:B------:R-:W-:-:S04]  /*c240*/  SHF.R.U32.HI R0, RZ, 0x6, R121 ;  /* 0x00000006ff007819 */ /* 0x000fc80000011679 */
[----:B------:R-:W-:-:S04]  /*c250*/  SGXT.U32 R0, R0, 0x1 ;  /* 0x000000010000781a */ /* 0x000fc80000000000 */
[----:B------:R-:W-:-:S04]  /*c260*/  LOP3.LUT R0, R0, 0x60, RZ, 0xfc, !PT ;  /* 0x0000006000007812 */ /* 0x000fc800078efcff */
[----:B------:R-:W-:Y:S01]  /*c270*/  ISETP.GE.AND P1, PT, R0, UR5, PT ;  /* 0x0000000500007c0c */ /* 0x000fe2000bf26270 */
[----:B0-----:R-:W-:Y:S01]  /*c280*/  @!P0 IMAD.MOV.U32 R118, RZ, RZ, R159 ;  /* 0x000000ffff768224 */ /* 0x001fe200078e009f */
[----:B------:R-:W-:Y:S01]  /*c290*/  PRMT R131, RZ, 0x7610, R131 ;  /* 0x00007610ff837816 */ /* 0x000fe20000000083 */
[----:B------:R-:W2:Y:S01]  /*c2a0*/  LDL R0, [R1+0x278] ;  /* 0x0002780001007983 */ /* 0x000ea20000100800 */
[----:B------:R-:W-:Y:S02]  /*c2b0*/  PRMT R130, RZ, 0x7610, R130 ;  /* 0x00007610ff827816 */ /* 0x000fe40000000082 */
[----:B------:R-:W-:Y:S01]  /*c2c0*/  SHF.R.U32.HI R121, RZ, 0x6, R121 ;  /* 0x00000006ff797819 */ /* 0x000fe20000011679 */
[----:B------:R-:W4:Y:S04]  /*c2d0*/  LDL R159, [R1+0x258] ;  /* 0x00025800019f7983 */ /* 0x000f280000100800 */
[----:B---3--:R0:W3:Y:S02]  /*c2e0*/  @!P0 LDG.E.U16 R131, desc[UR16][R118.64] ;  /* 0x0000001076838981 */ /* 0x0080e4000c1e1500 */
[----:B0-----:R-:W-:-:S02]  /*c2f0*/  @!P1 IMAD.MOV.U32 R118, RZ, RZ, R100 ;  /* 0x000000ffff769224 */ /* 0x001fc400078e0064 */
[----:B------:R-:W-:Y:S01]  /*c300*/  @!P1 IMAD.MOV.U32 R119, RZ, RZ, R120 ;  /* 0x000000ffff779224 */ /* 0x000fe200078e0078 */
[----:B------:R-:W-:Y:S01]  /*c310*/  SGXT.U32 R121, R121, 0x1 ;  /* 0x000000017979781a */ /* 0x000fe20000000000 */
[----:B------:R-:W3:Y:S04]  /*c320*/  LDL R120, [R1+0x30c] ;  /* 0x00030c0001787983 */ /* 0x000ee80000100800 */
[----:B------:R0:W3:Y:S01]  /*c330*/  @!P1 LDG.E.U16 R130, desc[UR16][R118.64] ;  /* 0x0000001076829981 */ /* 0x0000e2000c1e1500 */
[----:B------:R-:W-:Y:S02]  /*c340*/  PRMT R129, RZ, 0x7610, R129 ;  /* 0x00007610ff817816 */ /* 0x000fe40000000081 */
[----:B------:R-:W-:Y:S01]  /*c350*/  PRMT R128, RZ, 0x7610, R128 ;  /* 0x00007610ff807816 */ /* 0x000fe20000000080 */
[----:B------:R-:W3:Y:S04]  /*c360*/  LDL R100, [R1+0x310] ;  /* 0x0003100001647983 */ /* 0x000ee80000100800 */
[----:B------:R-:W0:Y:S04]  /*c370*/  LDL R118, [R1+0x294] ;  /* 0x0002940001767983 */ /* 0x000e280000100800 */
[----:B------:R-:W0:Y:S01]  /*c380*/  LDL R119, [R1+0x298] ;  /* 0x0002980001777983 */ /* 0x000e220000100800 */
[----:B------:R-:W-:-:S04]  /*c390*/  LOP3.LUT R121, R121, 0x68, RZ, 0xfc, !PT ;  /* 0x0000006879797812 */ /* 0x000fc800078efcff */
[----:B------:R-:W-:Y:S02]  /*c3a0*/  ISETP.GE.AND P0, PT, R121, UR5, PT ;  /* 0x0000000579007c0c */ /* 0x000fe4000bf06270 */
[----:B------:R-:W1:Y:S02]  /*c3b0*/  S2R R121, SR_TID.X ;  /* 0x0000000000797919 */ /* 0x000e640000002100 */
[----:B-1----:R-:W-:-:S04]  /*c3c0*/  SHF.R.U32.HI R121, RZ, 0x6, R121 ;  /* 0x00000006ff797819 */ /* 0x002fc80000011679 */
[----:B------:R-:W-:-:S05]  /*c3d0*/  SGXT.U32 R121, R121, 0x1 ;  /* 0x000000017979781a */ /* 0x000fca0000000000 */
[----:B0-----:R-:W-:-:S04]  /*c3e0*/  @!P0 LOP3.LUT R119, R119, R118, RZ, 0x3c, !PT ;  /* 0x0000007677778212 */ /* 0x001fc800078e3cff */
[----:B------:R-:W-:-:S04]  /*c3f0*/  @!P0 LOP3.LUT R118, R119, R118, RZ, 0x3c, !PT ;  /* 0x0000007677768212 */ /* 0x000fc800078e3cff */
[----:B------:R-:W-:-:S05]  /*c400*/  @!P0 LOP3.LUT R119, R119, R118, RZ, 0x3c, !PT ;  /* 0x0000007677778212 */ /* 0x000fca00078e3cff */
[----:B------:R0:W3:Y:S04]  /*c410*/  @!P0 LDG.E.U16 R129, desc[UR16][R118.64] ;  /* 0x0000001076818981 */ /* 0x0000e8000c1e1500 */
[----:B------:R-:W4:Y:S01]  /*c420*/  LDL R119, [R1+0x274] ;  /* 0x0002740001777983 */ /* 0x000f220000100800 */
[----:B------:R-:W-:-:S04]  /*c430*/  LOP3.LUT R121, R121, 0x70, RZ, 0xfc, !PT ;  /* 0x0000007079797812 */ /* 0x000fc800078efcff */
[----:B------:R-:W-:Y:S02]  /*c440*/  ISETP.GE.AND P1, PT, R121, UR5, PT ;  /* 0x0000000579007c0c */ /* 0x000fe4000bf26270 */
[----:B------:R-:W0:Y:S02]  /*c450*/  S2R R121, SR_TID.X ;  /* 0x0000000000797919 */ /* 0x000e240000002100 */
[----:B0-----:R-:W-:-:S04]  /*c460*/  SHF.R.U32.HI R118, RZ, 0x6, R121 ;  /* 0x00000006ff767819 */ /* 0x001fc80000011679 */
[----:B------:R-:W-:-:S04]  /*c470*/  SGXT.U32 R118, R118, 0x1 ;  /* 0x000000017676781a */ /* 0x000fc80000000000 */
[----:B------:R-:W-:-:S04]  /*c480*/  LOP3.LUT R118, R118, 0x78, RZ, 0xfc, !PT ;  /* 0x0000007876767812 */ /* 0x000fc800078efcff */
[----:B------:R-:W-:Y:S01]  /*c490*/  ISETP.GE.AND P2, PT, R118, UR5, PT ;  /* 0x0000000576007c0c */ /* 0x000fe2000bf46270 */
[----:B--2---:R-:W-:-:S05]  /*c4a0*/  @!P1 IMAD.MOV.U32 R118, RZ, RZ, R0 ;  /* 0x000000ffff769224 */ /* 0x004fca00078e0000 */
[----:B----4-:R0:W2:Y:S04]  /*c4b0*/  @!P1 LDG.E.U16 R128, desc[UR16][R118.64] ;  /* 0x0000001076809981 */ /* 0x0100a8000c1e1500 */
[----:B------:R-:W4:Y:S01]  /*c4c0*/  LDL R119, [R1+0x254] ;  /* 0x0002540001777983 */ /* 0x000f220000100800 */
        /* <DEDUP_REMOVED lines=9> */
[----:B------:R-:W2:Y:S04]  /*c560*/  LDL R159, [R1+0x2f0] ;  /* 0x0002f000019f7983 */ /* 0x000ea80000100800 */
[----:B----4-:R3:W4:Y:S02]  /*c570*/  @!P2 LDG.E.U16 R127, desc[UR16][R118.64] ;  /* 0x00000010767fa981 */ /* 0x010724000c1e1500 */
[----:B---3--:R-:W-:-:S02]  /*c580*/  @!P0 IMAD.MOV.U32 R118, RZ, RZ, R100 ;  /* 0x000000ffff768224 */ /* 0x008fc400078e0064 */
[----:B------:R-:W-:Y:S01]  /*c590*/  @!P0 IMAD.MOV.U32 R119, RZ, RZ, R120 ;  /* 0x000000ffff778224 */ /* 0x000fe200078e0078 */
[----:B------:R-:W-:Y:S01]  /*c5a0*/  SGXT.U32 R121, R121, 0x1 ;  /* 0x000000017979781a */ /* 0x000fe20000000000 */
[----:B------:R-:W3:Y:S04]  /*c5b0*/  LDL R120, [R1+0x2e4] ;  /* 0x0002e40001787983 */ /* 0x000ee80000100800 */
[----:B------:R0:W4:Y:S01]  /*c5c0*/  @!P0 LDG.E.U16 R151, desc[UR16][R118.64] ;  /* 0x0000001076978981 */ /* 0x000122000c1e1500 */
        /* <DEDUP_REMOVED lines=13> */
[----:B------:R0:W4:Y:S04]  /*c6a0*/  @!P1 LDG.E.U16 R184, desc[UR16][R118.64] ;  /* 0x0000001076b89981 */ /* 0x000128000c1e1500 */
[----:B------:R-:W3:Y:S01]  /*c6b0*/  LDL R119, [R1+0x2fc] ;  /* 0x0002fc0001777983 */ /* 0x000ee20000100800 */
        /* <DEDUP_REMOVED lines=8> */
[----:B---3--:R0:W2:Y:S04]  /*c740*/  @!P0 LDG.E.U16 R164, desc[UR16][R118.64] ;  /* 0x0000001076a48981 */ /* 0x0080a8000c1e1500 */
[----:B------:R-:W3:Y:S01]  /*c750*/  LDL R119, [R1+0x2ec] ;  /* 0x0002ec0001777983 */ /* 0x000ee20000100800 */
[----:B------:R-:W-:-:S04]  /*c760*/  SHF.R.U32.HI R0, RZ, 0x6, R121 ;  /* 0x00000006ff007819 */ /* 0x000fc80000011679 */
[----:B------:R-:W-:-:S04]  /*c770*/  SGXT.U32 R0, R0, 0x1 ;  /* 0x000000010000781a */ /* 0x000fc80000000000 */
[----:B------:R-:W-:-:S04]  /*c780*/  LOP3.LUT R0, R0, 0x54, RZ, 0xfc, !PT ;  /* 0x0000005400007812 */ /* 0x000fc800078efcff */
[----:B------:R-:W-:Y:S01]  /*c790*/  ISETP.GE.AND P0, PT, R0, UR5, PT ;  /* 0x0000000500007c0c */ /* 0x000fe2000bf06270 */
[----:B0-----:R-:W-:Y:S01]  /*c7a0*/  @!P1 IMAD.MOV.U32 R118, RZ, RZ, R159 ;  /* 0x000000ffff769224 */ /* 0x001fe200078e009f */
[----:B------:R-:W-:Y:S01]  /*c7b0*/  PRMT R152, RZ, 0x7610, R152 ;  /* 0x00007610ff987816 */ /* 0x000fe20000000098 */
[----:B------:R-:W4:Y:S01]  /*c7c0*/  LDL R0, [R1+0x2d0] ;  /* 0x0002d00001007983 */ /* 0x000f220000100800 */
[----:B------:R-:W-:Y:S02]  /*c7d0*/  PRMT R187, RZ, 0x7610, R187 ;  /* 0x00007610ffbb7816 */ /* 0x000fe400000000bb */
[----:B------:R-:W-:Y:S01]  /*c7e0*/  SHF.R.U32.HI R121, RZ, 0x6, R121 ;  /* 0x00000006ff797819 */ /* 0x000fe20000011679 */
[----:B------:R-:W2:Y:S04]  /*c7f0*/  LDL R159, [R1+0x2c8] ;  /* 0x0002c800019f7983 */ /* 0x000ea80000100800 */
        /* <DEDUP_REMOVED lines=20> */
[----:B------:R-:W2:Y:S01]  /*c940*/  LDL R119, [R1+0x2cc] ;  /* 0x0002cc0001777983 */ /* 0x000ea20000100800 */
[----:B------:R-:W-:-:S04]  /*c950*/  LOP3.LUT R121, R121, 0x5a, RZ, 0xfc, !PT ;  /* 0x0000005a79797812 */ /* 0x000fc800078efcff */
[----:B------:R-:W-:Y:S02]  /*c960*/  ISETP.GE.AND P0, PT, R121, UR5, PT ;  /* 0x0000000579007c0c */ /* 0x000fe4000bf06270 */
[----:B------:R-:W0:Y:S02]  /*c970*/  S2R R121, SR_TID.X ;  /* 0x0000000000797919 */ /* 0x000e240000002100 */
[----:B0-----:R-:W-:-:S04]  /*c980*/  SHF.R.U32.HI R118, RZ, 0x6, R121 ;  /* 0x00000006ff767819 */ /* 0x001fc80000011679 */
[----:B------:R-:W-:-:S04]  /*c990*/  SGXT.U32 R118, R118, 0x1 ;  /* 0x000000017676781a */ /* 0x000fc80000000000 */
[----:B------:R-:W-:-:S04]  /*c9a0*/  LOP3.LUT R118, R118, 0x5c, RZ, 0xfc, !PT ;  /* 0x0000005c76767812 */ /* 0x000fc800078efcff */
[----:B------:R-:W-:Y:S01]  /*c9b0*/  ISETP.GE.AND P1, PT, R118, UR5, PT ;  /* 0x0000000576007c0c */ /* 0x000fe2000bf26270 */
[----:B----4-:R-:W-:-:S05]  /*c9c0*/  @!P0 IMAD.MOV.U32 R118, RZ, RZ, R0 ;  /* 0x000000ffff768224 */ /* 0x010fca00078e0000 */
[----:B--2---:R0:W2:Y:S04]  /*c9d0*/  @!P0 LDG.E.U16 R155, desc[UR16][R118.64] ;  /* 0x00000010769b8981 */ /* 0x0040a8000c1e1500 */
        /* <DEDUP_REMOVED lines=47> */
[----:B------:R-:W-:Y:S02]  /*ccd0*/  PRMT R157, RZ, 0x7610, R157 ;  /* 0x00007610ff9d7816 */ /* 0x000fe4000000009d */
[----:B------:R-:W-:Y:S01]  /*cce0*/  PRMT R160, RZ, 0x7610, R160 ;  /* 0x00007610ffa07816 */ /* 0x000fe200000000a0 */
[----:B------:R-:W0:Y:S01]  /*ccf0*/  S2R R159, SR_TID.X ;  /* 0x00000000009f7919 */ /* 0x000e220000002100 */
[----:B------:R-:W-:Y:S02]  /*cd00*/  SHF.R.U32.HI R121, RZ, 0x6, R121 ;  /* 0x00000006ff797819 */ /* 0x000fe40000011679 */
[----:B------:R-:W-:Y:S01]  /*cd10*/  PRMT R163, RZ, 0x7610, R163 ;  /* 0x00007610ffa37816 */ /* 0x000fe200000000a3 */
[----:B------:R-:W4:Y:S04]  /*cd20*/  LDL R0, [R1+0x250] ;  /* 0x0002500001007983 */ /* 0x000f280000100800 */
[----:B---3--:R1:W3:Y:S02]  /*cd30*/  @!P1 LDG.E.U16 R157, desc[UR16][R118.64] ;  /* 0x00000010769d9981 */ /* 0x0082e4000c1e1500 */
[----:B-1----:R-:W-:-:S02]  /*cd40*/  @!P0 IMAD.MOV.U32 R118, RZ, RZ, R100 ;  /* 0x000000ffff768224 */ /* 0x002fc400078e0064 */
[----:B------:R-:W-:Y:S01]  /*cd50*/  @!P0 IMAD.MOV.U32 R119, RZ, RZ, R120 ;  /* 0x000000ffff778224 */ /* 0x000fe200078e0078 */
[----:B------:R-:W-:Y:S01]  /*cd60*/  SGXT.U32 R121, R121, 0x1 ;  /* 0x000000017979781a */ /* 0x000fe20000000000 */
[----:B------:R-:W2:Y:S04]  /*cd70*/  LDL R120, [R1+0x280] ;  /* 0x0002800001787983 */ /* 0x000ea80000100800 */
[----:B------:R1:W3:Y:S04]  /*cd80*/  @!P0 LDG.E.U16 R160, desc[UR16][R118.64] ;  /* 0x0000001076a08981 */ /* 0x0002e8000c1e1500 */
[----:B------:R-:W1:Y:S04]  /*cd90*/  LDL R118, [R1+0x26c] ;  /* 0x00026c0001767983 */ /* 0x000e680000100800 */
[----:B------:R-:W1:Y:S01]  /*cda0*/  LDL R119, [R1+0x270] ;  /* 0x0002700001777983 */ /* 0x000e620000100800 */
[----:B------:R-:W-:-:S04]  /*cdb0*/  LOP3.LUT R121, R121, 0x72, RZ, 0xfc, !PT ;  /* 0x0000007279797812 */ /* 0x000fc800078efcff */
[----:B------:R-:W-:Y:S02]  /*cdc0*/  ISETP.GE.AND P1, PT, R121, UR5, PT ;  /* 0x0000000579007c0c */ /* 0x000fe4000bf26270 */
[----:B0-----:R-:W-:Y:S01]  /*cdd0*/  SHF.R.U32.HI R100, RZ, 0x6, R159 ;  /* 0x00000006ff647819 */ /* 0x001fe2000001169f */
[----:B------:R-:W3:Y:S03]  /*cde0*/  LDL R121, [R1+0x27c] ;  /* 0x00027c0001797983 */ /* 0x000ee60000100800 */
[----:B------:R-:W-:-:S04]  /*cdf0*/  SGXT.U32 R100, R100, 0x1 ;  /* 0x000000016464781a */ /* 0x000fc80000000000 */
[----:B------:R-:W-:-:S04]  /*ce00*/  LOP3.LUT R100, R100, 0x7a, RZ, 0xfc, !PT ;  /* 0x0000007a64647812 */ /* 0x000fc800078efcff */
[----:B------:R-:W-:Y:S02]  /*ce10*/  ISETP.GE.AND P2, PT, R100, UR5, PT ;  /* 0x0000000564007c0c */ /* 0x000fe4000bf46270 */
[----:B------:R-:W3:Y:S01]  /*ce20*/  LDL.LU R100, [R1+0x6c0] ;  /* 0x0006c00001647983 */ /* 0x000ee20000300800 */
[----:B-1----:R-:W-:-:S04]  /*ce30*/  @!P1 LOP3.LUT R119, R119, R118, RZ, 0x3c, !PT ;  /* 0x0000007677779212 */ /* 0x002fc800078e3cff */
[----:B------:R-:W-:-:S04]  /*ce40*/  @!P1 LOP3.LUT R118, R119, R118, RZ, 0x3c, !PT ;  /* 0x0000007677769212 */ /* 0x000fc800078e3cff */
[----:B------:R-:W-:-:S05]  /*ce50*/  @!P1 LOP3.LUT R119, R119, R118, RZ, 0x3c, !PT ;  /* 0x0000007677779212 */ /* 0x000fca00078e3cff */
[----:B------:R4:W3:Y:S04]  /*ce60*/  @!P1 LDG.E.U16 R163, desc[UR16][R118.64] ;  /* 0x0000001076a39981 */ /* 0x0008e8000c1e1500 */
[----:B------:R-:W2:Y:S01]  /*ce70*/  LDL R119, [R1+0x24c] ;  /* 0x00024c0001777983 */ /* 0x000ea20000100800 */
[----:B------:R-:W-:Y:S01]  /*ce80*/  PRMT R165, RZ, 0x7610, R165 ;  /* 0x00007610ffa57816 */ /* 0x000fe200000000a5 */
[----:B----4-:R-:W-:Y:S01]  /*ce90*/  @!P2 IMAD.MOV.U32 R118, RZ, RZ, R0 ;  /* 0x000000ffff76a224 */ /* 0x010fe200078e0000 */
[----:B------:R-:W-:-:S04]  /*cea0*/  SHF.R.U32.HI R159, RZ, 0x6, R159 ;  /* 0x00000006ff9f7819 */ /* 0x000fc8000001169f */
[----:B------:R-:W-:-:S04]  /*ceb0*/  SGXT.U32 R159, R159, 0x1 ;  /* 0x000000019f9f781a */ /* 0x000fc80000000000 */
[----:B------:R-:W-:-:S04]  /*cec0*/  LOP3.LUT R159, R159, 0x6c, RZ, 0xfc, !PT ;  /* 0x0000006c9f9f7812 */ /* 0x000fc800078efcff */
[----:B------:R-:W-:Y:S02]  /*ced0*/  ISETP.GE.AND P0, PT, R159, UR5, PT ;  /* 0x000000059f007c0c */ /* 0x000fe4000bf06270 */
[----:B------:R-:W0:Y:S01]  /*cee0*/  S2R R159, SR_TID.X ;  /* 0x00000000009f7919 */ /* 0x000e220000002100 */
[----:B--2---:R1:W2:Y:S04]  /*cef0*/  @!P2 LDG.E.U16 R165, desc[UR16][R118.64] ;  /* 0x0000001076a5a981 */ /* 0x0042a8000c1e1500 */
[----:B------:R-:W1:Y:S04]  /*cf00*/  LDL R118, [R1+0x284] ;  /* 0x0002840001767983 */ /* 0x000e680000100800 */
[----:B------:R-:W1:Y:S01]  /*cf10*/  LDL R119, [R1+0x288] ;  /* 0x0002880001777983 */ /* 0x000e620000100800 */
[----:B0-----:R-:W-:-:S04]  /*cf20*/  SHF.R.U32.HI R0, RZ, 0x6, R159 ;  /* 0x00000006ff007819 */ /* 0x001fc8000001169f */
[----:B------:R-:W-:-:S04]  /*cf30*/  SGXT.U32 R0, R0, 0x1 ;  /* 0x000000010000781a */ /* 0x000fc80000000000 */
[----:B------:R-:W-:-:S04]  /*cf40*/  LOP3.LUT R0, R0, 0x6e, RZ, 0xfc, !PT ;  /* 0x0000006e00007812 */ /* 0x000fc800078efcff */
[----:B------:R-:W-:Y:S02]  /*cf50*/  ISETP.GE.AND P1, PT, R0, UR5, PT ;  /* 0x0000000500007c0c */ /* 0x000fe4000bf26270 */
[----:B------:R-:W-:Y:S01]  /*cf60*/  PRMT R189, RZ, 0x7610, R189 ;  /* 0x00007610ffbd7816 */ /* 0x000fe200000000bd */
[----:B------:R-:W4:Y:S01]  /*cf70*/  LDL R0, [R1+0x260] ;  /* 0x0002600001007983 */ /* 0x000f220000100800 */
[----:B------:R-:W-:Y:S02]  /*cf80*/  PRMT R154, RZ, 0x7610, R154 ;  /* 0x00007610ff9a7816 */ /* 0x000fe4000000009a */
[----:B-1----:R-:W-:-:S04]  /*cf90*/  @!P0 LOP3.LUT R119, R119, R118, RZ, 0x3c, !PT ;  /* 0x0000007677778212 */ /* 0x002fc800078e3cff */
[----:B------:R-:W-:-:S04]  /*cfa0*/  @!P0 LOP3.LUT R118, R119, R118, RZ, 0x3c, !PT ;  /* 0x0000007677768212 */ /* 0x000fc800078e3cff */
[----:B------:R-:W-:-:S05]  /*cfb0*/  @!P0 LOP3.LUT R119, R119, R118, RZ, 0x3c, !PT ;  /* 0x0000007677778212 */ /* 0x000fca00078e3cff */
[----:B------:R0:W2:Y:S02]  /*cfc0*/  @!P0 LDG.E.U16 R189, desc[UR16][R118.64] ;  /* 0x0000001076bd8981 */ /* 0x0000a4000c1e1500 */
[----:B0-----:R-:W-:Y:S02]  /*cfd0*/  @!P1 IMAD.MOV.U32 R118, RZ, RZ, R120 ;  /* 0x000000ffff769224 */ /* 0x001fe400078e0078 */
[----:B---3--:R-:W-:Y:S01]  /*cfe0*/  @!P1 IMAD.MOV.U32 R119, RZ, RZ, R121 ;  /* 0x000000ffff779224 */ /* 0x008fe200078e0079 */
[----:B------:R-:W-:Y:S01]  /*cff0*/  SHF.R.U32.HI R159, RZ, 0x6, R159 ;  /* 0x00000006ff9f7819 */ /* 0x000fe2000001169f */
[----:B------:R-:W3:Y:S04]  /*d000*/  LDL R121, [R1+0x23c] ;  /* 0x00023c0001797983 */ /* 0x000ee80000100800 */
[----:B------:R0:W2:Y:S01]  /*d010*/  @!P1 LDG.E.U16 R154, desc[UR16][R118.64] ;  /* 0x00000010769a9981 */ /* 0x0000a2000c1e1500 */
[----:B------:R-:W-:-:S02]  /*d020*/  PRMT R186, RZ, 0x7610, R186 ;  /* 0x00007610ffba7816 */ /* 0x000fc400000000ba */
[----:B------:R-:W-:Y:S01]  /*d030*/  SHF.R.U32.HI R7, RZ, 0x6, R7 ;  /* 0x00000006ff077819 */ /* 0x000fe20000011607 */
[----:B------:R-:W3:Y:S04]  /*d040*/  LDL R120, [R1+0x240] ;  /* 0x0002400001787983 */ /* 0x000ee80000100800 */
[----:B------:R-:W0:Y:S04]  /*d050*/  LDL R118, [R1+0x264] ;  /* 0x0002640001767983 */ /* 0x000e280000100800 */
[----:B------:R-:W0:Y:S01]  /*d060*/  LDL R119, [R1+0x268] ;  /* 0x0002680001777983 */ /* 0x000e220000100800 */
[----:B------:R-:W-:-:S04]  /*d070*/  SGXT.U32 R159, R159, 0x1 ;  /* 0x000000019f9f781a */ /* 0x000fc80000000000 */
[----:B------:R-:W-:-:S04]  /*d080*/  LOP3.LUT R159, R159, 0x74, RZ, 0xfc, !PT ;  /* 0x000000749f9f7812 */ /* 0x000fc800078efcff */
[----:B------:R-:W-:Y:S02]  /*d090*/  ISETP.GE.AND P0, PT, R159, UR5, PT ;  /* 0x000000059f007c0c */ /* 0x000fe4000bf06270 */
[----:B------:R-:W-:Y:S01]  /*d0a0*/  SGXT.U32 R7, R7, 0x1 ;  /* 0x000000010707781a */ /* 0x000fe20000000000 */
[----:B------:R-:W2:Y:S03]  /*d0b0*/  LDL R159, [R1+0x248] ;  /* 0x00024800019f7983 */ /* 0x000ea60000100800 */
[----:B------:R-:W-:-:S04]  /*d0c0*/  LOP3.LUT R7, R7, 0x76, RZ, 0xfc, !PT ;  /* 0x0000007607077812 */ /* 0x000fc800078efcff */
[----:B------:R-:W-:Y:S02]  /*d0d0*/  ISETP.GE.AND P1, PT, R7, UR5, PT ;  /* 0x0000000507007c0c */ /* 0x000fe4000bf26270 */
[----:B------:R-:W3:Y:S01]  /*d0e0*/  LDL.LU R7, [R1+0x6bc] ;  /* 0x0006bc0001077983 */ /* 0x000ee20000300800 */
[----:B0-----:R-:W-:-:S04]  /*d0f0*/  @!P0 LOP3.LUT R119, R119, R118, RZ, 0x3c, !PT ;  /* 0x0000007677778212 */ /* 0x001fc800078e3cff */
[----:B------:R-:W-:-:S04]  /*d100*/  @!P0 LOP3.LUT R118, R119, R118, RZ, 0x3c, !PT ;  /* 0x0000007677768212 */ /* 0x000fc800078e3cff */
[----:B------:R-:W-:-:S05]  /*d110*/  @!P0 LOP3.LUT R119, R119, R118, RZ, 0x3c, !PT ;  /* 0x0000007677778212 */ /* 0x000fca00078e3cff */
[----:B------:R0:W3:Y:S02]  /*d120*/  @!P0 LDG.E.U16 R186, desc[UR16][R118.64] ;  /* 0x0000001076ba8981 */ /* 0x0000e4000c1e1500 */
[----:B0-----:R-:W0:Y:S02]  /*d130*/  S2R R119, SR_TID.X ;  /* 0x0000000000777919 */ /* 0x001e240000002100 */
[----:B0-----:R-:W-:Y:S02]  /*d140*/  SHF.R.U32.HI R118, RZ, 0x6, R119 ;  /* 0x00000006ff767819 */ /* 0x001fe40000011677 */
[----:B------:R-:W2:Y:S02]  /*d150*/  LDL R119, [R1+0x25c] ;  /* 0x00025c0001777983 */ /* 0x000ea40000100800 */
[----:B------:R-:W-:-:S04]  /*d160*/  SGXT.U32 R118, R118, 0x1 ;  /* 0x000000017676781a */ /* 0x000fc80000000000 */
[----:B------:R-:W-:Y:S02]  /*d170*/  LOP3.LUT R118, R118, 0x7c, RZ, 0xfc, !PT ;  /* 0x0000007c76767812 */ /* 0x000fe400078efcff */
[----:B------:R-:W-:Y:S02]  /*d180*/  PRMT R153, RZ, 0x7610, R153 ;  /* 0x00007610ff997816 */ /* 0x000fe40000000099 */
[----:B------:R-:W-:Y:S01]  /*d190*/  ISETP.GE.AND P0, PT, R118, UR5, PT ;  /* 0x0000000576007c0c */ /* 0x000fe2000bf06270 */
[----:B----4-:R-:W-:-:S05]  /*d1a0*/  @!P1 IMAD.MOV.U32 R118, RZ, RZ, R0 ;  /* 0x000000ffff769224 */ /* 0x010fca00078e0000 */
[----:B--2---:R0:W2:Y:S02]  /*d1b0*/  @!P1 LDG.E.U16 R153, desc[UR16][R118.64] ;  /* 0x0000001076999981 */ /* 0x0040a4000c1e1500 */
[----:B0-----:R-:W0:Y:S02]  /*d1c0*/  S2R R119, SR_TID.X ;  /* 0x0000000000777919 */ /* 0x001e240000002100 */
[----:B0-----:R-:W-:Y:S02]  /*d1d0*/  SHF.R.U32.HI R118, RZ, 0x6, R119 ;  /* 0x00000006ff767819 */ /* 0x001fe40000011677 */
[----:B------:R-:W4:Y:S01]  /*d1e0*/  LDL R119, [R1+0x244] ;  /* 0x0002440001777983 */ /* 0x000f220000100800 */
[----:B------:R-:W0:Y:S01]  /*d1f0*/  S2R R0, SR_TID.X ;  /* 0x0000000000007919 */ /* 0x000e220000002100 */
[----:B------:R-:W-:-:S04]  /*d200*/  SGXT.U32 R118, R118, 0x1 ;  /* 0x000000017676781a */ /* 0x000fc80000000000 */
[----:B------:R-:W-:-:S04]  /*d210*/  LOP3.LUT R118, R118, 0x7e, RZ, 0xfc, !PT ;  /* 0x0000007e76767812 */ /* 0x000fc800078efcff */
[----:B------:R-:W-:Y:S01]  /*d220*/  ISETP.GE.AND P1, PT, R118, UR5, PT ;  /* 0x0000000576007c0c */ /* 0x000fe2000bf26270 */
[----:B------:R-:W-:Y:S01]  /*d230*/  @!P0 IMAD.MOV.U32 R118, RZ, RZ, R159 ;  /* 0x000000ffff768224 */ /* 0x000fe200078e009f */
[----:B------:R-:W-:Y:S02]  /*d240*/  PRMT R185, RZ, 0x7610, R185 ;  /* 0x00007610ffb97816 */ /* 0x000fe400000000b9 */
[----:B------:R-:W-:Y:S02]  /*d250*/  PRMT R150, RZ, 0x7610, R150 ;  /* 0x00007610ff967816 */ /* 0x000fe40000000096 */
[----:B0-----:R-:W-:Y:S02]  /*d260*/  LOP3.LUT R0, R0, 0x7f, RZ, 0xc0, !PT ;  /* 0x0000007f00007812 */ /* 0x001fe400078ec0ff */
[----:B----4-:R3:W4:Y:S05]  /*d270*/  @!P0 LDG.E.U16 R185, desc[UR16][R118.64] ;  /* 0x0000001076b98981 */ /* 0x01072a000c1e1500 */
[----:B---3--:R-:W-:-:S02]  /*d280*/  @!P1 IMAD.MOV.U32 R118, RZ, RZ, R120 ;  /* 0x000000ffff769224 */ /* 0x008fc400078e0078 */
[----:B------:R-:W-:-:S05]  /*d290*/  @!P1 IMAD.MOV.U32 R119, RZ, RZ, R121 ;  /* 0x000000ffff779224 */ /* 0x000fca00078e0079 */
[----:B------:R0:W3:Y:S01]  /*d2a0*/  @!P1 LDG.E.U16 R150, desc[UR16][R118.64] ;  /* 0x0000001076969981 */ /* 0x0000e2000c1e1500 */
[----:B------:R-:W-:Y:S01]  /*d2b0*/  BAR.SYNC.DEFER_BLOCKING 0x0 ;  /* 0x0000000000007b1d */ /* 0x000fe20000010000 */
[----:B------:R-:W-:Y:S02]  /*d2c0*/  ISETP.GE.AND P0, PT, R0, UR5, PT ;  /* 0x0000000500007c0c */ /* 0x000fe4000bf06270 */
[----:B0-----:R-:W-:-:S03]  /*d2d0*/  PRMT R118, RZ, 0x7610, R118 ;  /* 0x00007610ff767816 */ /* 0x001fc60000000076 */
[----:B------:R-:W2:Y:S04]  /*d2e0*/  LDL.LU R0, [R1] ;  /* 0x0000000001007983 */ /* 0x000ea80000300800 */
[----:B------:R-:W4:Y:S04]  /*d2f0*/  LDL R159, [R1+0x184] ;  /* 0x00018400019f7983 */ /* 0x000f280000100800 */
[----:B------:R-:W-:Y:S02]  /*d300*/  @!P0 IMAD.MOV.U32 R120, RZ, RZ, R21 ;  /* 0x000000ffff788224 */ /* 0x000fe400078e0015 */
[----:B------:R-:W-:Y:S01]  /*d310*/  @!P0 IMAD.MOV.U32 R121, RZ, RZ, R12 ;  /* 0x000000ffff798224 */ /* 0x000fe200078e000c */
[----:B------:R0:W-:Y:S04]  /*d320*/  STL [R1+0x580], R21 ;  /* 0x0005801501007387 */ /* 0x0001e80000100800 */
[----:B------:R1:W3:Y:S04]  /*d330*/  @!P0 LDG.E.U16 R118, desc[UR16][R120.64] ;  /* 0x0000001078768981 */ /* 0x0002e8000c1e1500 */
[----:B0-----:R-:W2:Y:S04]  /*d340*/  LDL R21, [R1+0x180] ;  /* 0x0001800001157983 */ /* 0x001ea80000100800 */
[----:B------:R0:W-:Y:S04]  /*d350*/  STL [R1+0x57c], R12 ;  /* 0x00057c0c01007387 */ /* 0x0001e80000100800 */
[----:B------:R-:W1:Y:S04]  /*d360*/  LDL R120, [R1+0x440] ;  /* 0x0004400001787983 */ /* 0x000e680000100800 */
[----:B------:R-:W1:Y:S01]  /*d370*/  LDL R121, [R1+0x444] ;  /* 0x0004440001797983 */ /* 0x000e620000100800 */
[----:B------:R-:W-:-:S02]  /*d380*/  PRMT R148, RZ, 0x7610, R148 ;  /* 0x00007610ff947816 */ /* 0x000fc40000000094 */
[----:B------:R-:W-:Y:S01]  /*d390*/  PRMT R147, RZ, 0x7610, R147 ;  /* 0x00007610ff937816 */ /* 0x000fe20000000093 */
[----:B0-----:R-:W3:Y:S01]  /*d3a0*/  LDL R12, [R1+0x144] ;  /* 0x00014400010c7983 */ /* 0x001ee20000100800 */
[----:B-1----:R-:W-:-:S04]  /*d3b0*/  @!P0 LOP3.LUT R121, R121, R120, RZ, 0x3c, !PT ;  /* 0x0000007879798212 */ /* 0x002fc800078e3cff */
[----:B------:R-:W-:-:S04]  /*d3c0*/  @!P0 LOP3.LUT R120, R121, R120, RZ, 0x3c, !PT ;  /* 0x0000007879788212 */ /* 0x000fc800078e3cff */
[----:B------:R-:W-:-:S05]  /*d3d0*/  @!P0 LOP3.LUT R121, R121, R120, RZ, 0x3c, !PT ;  /* 0x0000007879798212 */ /* 0x000fca00078e3cff */
[----:B------:R0:W3:Y:S04]  /*d3e0*/  @!P0 LDG.E.U16 R148, desc[UR16][R120.64] ;  /* 0x0000001078948981 */ /* 0x0000e8000c1e1500 */
        /* <DEDUP_REMOVED lines=8> */
[----:B------:R-:W-:Y:S02]  /*d470*/  PRMT R146, RZ, 0x7610, R146 ;  /* 0x00007610ff927816 */ /* 0x000fe40000000092 */
[----:B------:R-:W-:-:S02]  /*d480*/  PRMT R145, RZ, 0x7610, R145 ;  /* 0x00007610ff917816 */ /* 0x000fc40000000091 */
[----:B0-----:R-:W-:-:S04]  /*d490*/  @!P0 LOP3.LUT R121, R121, R120, RZ, 0x3c, !PT ;  /* 0x0000007879798212 */ /* 0x001fc800078e3cff */
[----:B------:R-:W-:-:S04]  /*d4a0*/  @!P0 LOP3.LUT R120, R121, R120, RZ, 0x3c, !PT ;  /* 0x0000007879788212 */ /* 0x000fc800078e3cff */
[----:B------:R-:W-:-:S05]  /*d4b0*/  @!P0 LOP3.LUT R121, R121, R120, RZ, 0x3c, !PT ;  /* 0x0000007879798212 */ /* 0x000fca00078e3cff */
[----:B------:R4:W3:Y:S02]  /*d4c0*/  @!P0 LDG.E.U16 R146, desc[UR16][R120.64] ;  /* 0x0000001078928981 */ /* 0x0008e4000c1e1500 */
[----:B----4-:R-:W-:Y:S02]  /*d4d0*/  @!P0 IMAD.MOV.U32 R120, RZ, RZ, R159 ;  /* 0x000000ffff788224 */ /* 0x010fe400078e009f */
[----:B--2---:R-:W-:Y:S01]  /*d4e0*/  @!P0 IMAD.MOV.U32 R121, RZ, RZ, R21 ;  /* 0x000000ffff798224 */ /* 0x004fe200078e0015 */
[----:B------:R-:W-:Y:S02]  /*d4f0*/  PRMT R144, RZ, 0x7610, R144 ;  /* 0x00007610ff907816 */ /* 0x000fe40000000090 */
[----:B------:R-:W-:Y:S01]  /*d500*/  PRMT R143, RZ, 0x7610, R143 ;  /* 0x00007610ff8f7816 */ /* 0x000fe2000000008f */
[----:B------:R0:W-:Y:S04]  /*d510*/  STS.U16 [R3+UR7+0x8000], R142 ;  /* 0x0080008e03007988 */ /* 0x0001e80008000407 */
[----:B------:R3:W2:Y:S04]  /*d520*/  @!P0 LDG.E.U16 R145, desc[UR16][R120.64] ;  /* 0x0000001078918981 */ /* 0x0006a8000c1e1500 */
[----:B------:R-:W4:Y:S04]  /*d530*/  LDL R159, [R1+0x40] ;  /* 0x00004000019f7983 */ /* 0x000f280000100800 */
[----:B------:R-:W2:Y:S04]  /*d540*/  LDL R21, [R1+0x44] ;  /* 0x0000440001157983 */ /* 0x000ea80000100800 */
[----:B------:R-:W4:Y:S01]  /*d550*/  LDL R121, [R1+0x140] ;  /* 0x0001400001797983 */ /* 0x000f220000100800 */
[----:B---3--:R-:W-:Y:S01]  /*d560*/  @!P0 IMAD.MOV.U32 R120, RZ, RZ, R12 ;  /* 0x000000ffff788224 */ /* 0x008fe200078e000c */
[----:B0-----:R-:W-:-:S02]  /*d570*/  PRMT R142, RZ, 0x7610, R142 ;  /* 0x00007610ff8e7816 */ /* 0x001fc4000000008e */
[----:B------:R-:W3:Y:S04]  /*d580*/  LDL R12, [R1+0x4] ;  /* 0x00000400010c7983 */ /* 0x000ee80000100800 */
[----:B----4-:R0:W4:Y:S04]  /*d590*/  @!P0 LDG.E.U16 R144, desc[UR16][R120.64] ;  /* 0x0000001078908981 */ /* 0x010128000c1e1500 */
[----:B------:R-:W0:Y:S04]  /*d5a0*/  LDL R120, [R1+0x100] ;  /* 0x0001000001787983 */ /* 0x000e280000100800 */
[----:B------:R-:W0:Y:S02]  /*d5b0*/  LDL R121, [R1+0x104] ;  /* 0x0001040001797983 */ /* 0x000e240000100800 */
[----:B0-----:R-:W-:-:S04]  /*d5c0*/  @!P0 LOP3.LUT R121, R121, R120, RZ, 0x3c, !PT ;  /* 0x0000007879798212 */ /* 0x001fc800078e3cff */
[----:B------:R-:W-:-:S04]  /*d5d0*/  @!P0 LOP3.LUT R120, R121, R120, RZ, 0x3c, !PT ;  /* 0x0000007879788212 */ /* 0x000fc800078e3cff */
[----:B------:R-:W-:-:S05]  /*d5e0*/  @!P0 LOP3.LUT R121, R121, R120, RZ, 0x3c, !PT ;  /* 0x0000007879798212 */ /* 0x000fca00078e3cff */
[----:B------:R0:W4:Y:S04]  /*d5f0*/  @!P0 LDG.E.U16 R143, desc[UR16][R120.64] ;  /* 0x00000010788f8981 */ /* 0x000128000c1e1500 */
[----:B------:R-:W0:Y:S04]  /*d600*/  LDL R120, [R1+0xc0] ;  /* 0x0000c00001787983 */ /* 0x000e280000100800 */
[----:B------:R-:W0:Y:S02]  /*d610*/  LDL R121, [R1+0xc4] ;  /* 0x0000c40001797983 */ /* 0x000e240000100800 */
[----:B0-----:R-:W-:-:S04]  /*d620*/  @!P0 LOP3.LUT R121, R121, R120, RZ, 0x3c, !PT ;  /* 0x0000007879798212 */ /* 0x001fc800078e3cff */
[----:B------:R-:W-:-:S04]  /*d630*/  @!P0 LOP3.LUT R120, R121, R120, RZ, 0x3c, !PT ;  /* 0x0000007879788212 */ /* 0x000fc800078e3cff */
[----:B------:R-:W-:-:S05]  /*d640*/  @!P0 LOP3.LUT R121, R121, R120, RZ, 0x3c, !PT ;  /* 0x0000007879798212 */ /* 0x000fca00078e3cff */
[----:B------:R0:W4:Y:S04]  /*d650*/  @!P0 LDG.E.U16 R142, desc[UR16][R120.64] ;  /* 0x00000010788e8981 */ /* 0x000128000c1e1500 */
[----:B------:R-:W0:Y:S04]  /*d660*/  LDL R120, [R1+0x80] ;  /* 0x0000800001787983 */ /* 0x000e280000100800 */
[----:B------:R-:W0:Y:S04]  /*d670*/  LDL R121, [R1+0x84] ;  /* 0x0000840001797983 */ /* 0x000e280000100800 */
[----:B------:R1:W-:Y:S04]  /*d680*/  STS.U16 [R3+UR7+0x8400], R141 ;  /* 0x0084008d03007988 */ /* 0x0003e80008000407 */
[----:B------:R2:W-:Y:S01]  /*d690*/  STS.U16 [R3+UR7+0x8800], R140 ;  /* 0x0088008c03007988 */ /* 0x0005e20008000407 */
[----:B-1----:R-:W-:-:S02]  /*d6a0*/  PRMT R141, RZ, 0x7610, R141 ;  /* 0x00007610ff8d7816 */ /* 0x002fc4000000008d */
[----:B--2---:R-:W-:Y:S01]  /*d6b0*/  PRMT R140, RZ, 0x7610, R140 ;  /* 0x00007610ff8c7816 */ /* 0x004fe2000000008c */
[----:B------:R1:W-:Y:S04]  /*d6c0*/  STS.U16 [R3+UR7+0x8c00], R139 ;  /* 0x008c008b03007988 */ /* 0x0003e80008000407 */
[----:B------:R2:W-:Y:S01]  /*d6d0*/  STS.U16 [R3+UR7+0x9000], R138 ;  /* 0x0090008a03007988 */ /* 0x0005e20008000407 */
[----:B-1----:R-:W-:Y:S02]  /*d6e0*/  PRMT R139, RZ, 0x7610, R139 ;  /* 0x00007610ff8b7816 */ /* 0x002fe4000000008b */
[----:B--2---:R-:W-:Y:S02]  /*d6f0*/  PRMT R138, RZ, 0x7610, R138 ;  /* 0x00007610ff8a7816 */ /* 0x004fe4000000008a */
[----:B0-----:R-:W-:-:S04]  /*d700*/  @!P0 LOP3.LUT R121, R121, R120, RZ, 0x3c, !PT ;  /* 0x0000007879798212 */ /* 0x001fc800078e3cff */
[----:B------:R-:W-:-:S04]  /*d710*/  @!P0 LOP3.LUT R120, R121, R120, RZ, 0x3c, !PT ;  /* 0x0000007879788212 */ /* 0x000fc800078e3cff */
[----:B------:R-:W-:-:S05]  /*d720*/  @!P0 LOP3.LUT R121, R121, R120, RZ, 0x3c, !PT ;  /* 0x0000007879798212 */ /* 0x000fca00078e3cff */
[----:B------:R0:W2:Y:S02]  /*d730*/  @!P0 LDG.E.U16 R141, desc[UR16][R120.64] ;  /* 0x00000010788d8981 */ /* 0x0000a4000c1e1500 */
[----:B0-----:R-:W-:Y:S02]  /*d740*/  @!P0 IMAD.MOV.U32 R120, RZ, RZ, R21 ;  /* 0x000000ffff788224 */ /* 0x001fe400078e0015 */
[----:B------:R-:W-:Y:S01]  /*d750*/  @!P0 IMAD.MOV.U32 R121, RZ, RZ, R159 ;  /* 0x000000ffff798224 */ /* 0x000fe200078e009f */
[----:B------:R-:W4:Y:S04]  /*d760*/  LDL R21, [R1+0x1bc] ;  /* 0x0001bc0001157983 */ /* 0x000f280000100800 */
[----:B------:R3:W2:Y:S04]  /*d770*/  @!P0 LDG.E.U16 R140, desc[UR16][R120.64] ;  /* 0x00000010788c8981 */ /* 0x0006a8000c1e1500 */
[----:B------:R-:W2:Y:S01]  /*d780*/  LDL R159, [R1+0x1b8] ;  /* 0x0001b800019f7983 */ /* 0x000ea20000100800 */
[----:B---3--:R-:W-:-:S02]  /*d790*/  @!P0 IMAD.MOV.U32 R120, RZ, RZ, R12 ;  /* 0x000000ffff788224 */ /* 0x008fc400078e000c */
[----:B------:R-:W-:Y:S01]  /*d7a0*/  @!P0 IMAD.MOV.U32 R121, RZ, RZ, R0 ;  /* 0x000000ffff798224 */ /* 0x000fe200078e0000 */
[----:B------:R-:W3:Y:S04]  /*d7b0*/  LDL R12, [R1+0x43c] ;  /* 0x00043c00010c7983 */ /* 0x000ee80000100800 */
[----:B------:R0:W2:Y:S04]  /*d7c0*/  @!P0 LDG.E.U16 R139, desc[UR16][R120.64] ;  /* 0x00000010788b8981 */ /* 0x0000a8000c1e1500 */
[----:B------:R1:W-:Y:S01]  /*d7d0*/  STL [R1+0x584], R0 ;  /* 0x0005840001007387 */ /* 0x0003e20000100800 */
[----:B0-----:R-:W-:-:S02]  /*d7e0*/  @!P0 IMAD.MOV.U32 R120, RZ, RZ, R238 ;  /* 0x000000ffff788224 */ /* 0x001fc400078e00ee */
[----:B------:R-:W-:Y:S01]  /*d7f0*/  @!P0 IMAD.MOV.U32 R121, RZ, RZ, R237 ;  /* 0x000000ffff798224 */ /* 0x000fe200078e00ed */
[----:B-1----:R-:W4:Y:S04]  /*d800*/  LDL R0, [R1+0x1fc] ;  /* 0x0001fc0001007983 */ /* 0x002f280000100800 */
[----:B------:R0:W-:Y:S04]  /*d810*/  STL [R1+0x58c], R238 ;  /* 0x00058cee01007387 */ /* 0x0001e80000100800 */
[----:B------:R1:W2:Y:S04]  /*d820*/  @!P0 LDG.E.U16 R138, desc[UR16][R120.64] ;  /* 0x00000010788a8981 */ /* 0x0002a8000c1e1500 */
[----:B0-----:R-:W2:Y:S04]  /*d830*/  LDL.LU R238, [R1+0x30] ;  /* 0x0000300001ee7983 */ /* 0x001ea80000300800 */
[----:B------:R0:W-:Y:S01]  /*d840*/  STL [R1+0x588], R237 ;  /* 0x000588ed01007387 */ /* 0x0001e20000100800 */
[----:B-1----:R-:W-:-:S02]  /*d850*/  @!P0 IMAD.MOV.U32 R120, RZ, RZ, R222 ;  /* 0x000000ffff788224 */ /* 0x002fc400078e00de */
[----:B------:R-:W-:Y:S01]  /*d860*/  @!P0 IMAD.MOV.U32 R121, RZ, RZ, R221 ;  /* 0x000000ffff798224 */ /* 0x000fe200078e00dd */
[----:B0-----:R-:W2:Y:S04]  /*d870*/  LDL R237, [R1+0x1f8] ;  /* 0x0001f80001ed7983 */ /* 0x001ea80000100800 */
[----:B------:R0:W-:Y:S04]  /*d880*/  STL [R1+0x594], R222 ;  /* 0x000594de01007387 */ /* 0x0001e80000100800 */
[----:B0-----:R-:W2:Y:S04]  /*d890*/  LDL.LU R222, [R1+0x38] ;  /* 0x0000380001de7983 */ /* 0x001ea80000300800 */
[----:B------:R0:W-:Y:S04]  /*d8a0*/  STL [R1+0x590], R221 ;  /* 0x000590dd01007387 */ /* 0x0001e80000100800 */
[----:B0-----:R-:W4:Y:S04]  /*d8b0*/  LDL R221, [R1+0x238] ;  /* 0x0002380001dd7983 */ /* 0x001f280000100800 */
[----:B------:R0:W-:Y:S04]  /*d8c0*/  STS.U16 [R3+UR7+0x9400], R137 ;  /* 0x0094008903007988 */ /* 0x0001e80008000407 */
[----:B------:R1:W-:Y:S01]  /*d8d0*/  STS.U16 [R3+UR7+0x9800], R136 ;  /* 0x0098008803007988 */ /* 0x0003e20008000407 */
[----:B0-----:R-:W-:-:S02]  /*d8e0*/  PRMT R137, RZ, 0x7610, R137 ;  /* 0x00007610ff897816 */ /* 0x001fc40000000089 */
[----:B-1----:R-:W-:-:S04]  /*d8f0*/  PRMT R136, RZ, 0x7610, R136 ;  /* 0x00007610ff887816 */ /* 0x002fc80000000088 */
[----:B------:R0:W2:Y:S04]  /*d900*/  @!P0 LDG.E.U16 R137, desc[UR16][R120.64] ;  /* 0x0000001078898981 */ /* 0x0000a8000c1e1500 */
[----:B------:R1:W-:Y:S01]  /*d910*/  STS.U16 [R3+UR7+0x9c00], R135 ;  /* 0x009c008703007988 */ /* 0x0003e20008000407 */
[----:B0-----:R-:W-:Y:S02]  /*d920*/  @!P0 IMAD.MOV.U32 R120, RZ, RZ, R206 ;  /* 0x000000ffff788224 */ /* 0x001fe400078e00ce */
[----:B------:R-:W-:Y:S01]  /*d930*/  @!P0 IMAD.MOV.U32 R121, RZ, RZ, R205 ;  /* 0x000000ffff798224 */ /* 0x000fe200078e00cd */
        /* <DEDUP_REMOVED lines=10> */
[----:B------:R-:W-:Y:S01]  /*d9e0*/  STL [R1+0x59c], R206 ;  /* 0x00059cce01007387 */ /* 0x000fe20000100800 */
[----:B-1----:R-:W-:-:S03]  /*d9f0*/  PRMT R133, RZ, 0x7610, R133 ;  /* 0x00007610ff857816 */ /* 0x002fc60000000085 */
[----:B------:R0:W2:Y:S04]  /*da00*/  @!P0 LDG.E.U16 R134, desc[UR16][R120.64] ;  /* 0x0000001078868981 */ /* 0x0000a8000c1e1500 */
[----:B------:R-:W-:Y:S04]  /*da10*/  STL [R1+0x598], R205 ;  /* 0x000598cd01007387 */ /* 0x000fe80000100800 */
[----:B------:R-:W-:Y:S01]  /*da20*/  STL [R1+0x5a4], R115 ;  /* 0x0005a47301007387 */ /* 0x000fe20000100800 */
[----:B0-----:R-:W-:Y:S02]  /*da30*/  @!P0 IMAD.MOV.U32 R120, RZ, RZ, R99 ;  /* 0x000000ffff788224 */ /* 0x001fe400078e0063 */
[----:B------:R-:W-:Y:S01]  /*da40*/  @!P0 IMAD.MOV.U32 R121, RZ, RZ, R6 ;  /* 0x000000ffff798224 */ /* 0x000fe200078e0006 */
[----:B------:R-:W-:Y:S04]  /*da50*/  STL [R1+0x5a0], R96 ;  /* 0x0005a06001007387 */ /* 0x000fe80000100800 */
[----:B------:R-:W-:Y:S04]  /*da60*/  STL [R1+0x5ac], R107 ;  /* 0x0005ac6b01007387 */ /* 0x000fe80000100800 */
[----:B------:R-:W-:Y:S04]  /*da70*/  STL [R1+0x5a8], R17 ;  /* 0x0005a81101007387 */ /* 0x000fe80000100800 */
[----:B------:R0:W-:Y:S04]  /*da80*/  STS.U16 [R3+UR7+0xa800], R132 ;  /* 0x00a8008403007988 */ /* 0x0001e80008000407 */
[----:B------:R-:W-:Y:S04]  /*da90*/  STL [R1+0x5b4], R99 ;  /* 0x0005b46301007387 */ /* 0x000fe80000100800 */
[----:B------:R3:W2:Y:S01]  /*daa0*/  @!P0 LDG.E.U16 R133, desc[UR16][R120.64] ;  /* 0x0000001078858981 */ /* 0x0006a2000c1e1500 */
[----:B0-----:R-:W-:-:S03]  /*dab0*/  PRMT R132, RZ, 0x7610, R132 ;  /* 0x00007610ff847816 */ /* 0x001fc60000000084 */
[----:B------:R0:W-:Y:S04]  /*dac0*/  STL [R1+0x5b0], R6 ;  /* 0x0005b00601007387 */ /* 0x0001e80000100800 */
[----:B------:R-:W2:Y:S04]  /*dad0*/  LDL R115, [R1+0x138] ;  /* 0x0001380001737983 */ /* 0x000ea80000100800 */
[----:B------:R1:W-:Y:S04]  /*dae0*/  STS.U16 [R3+UR7+0xac00], R131 ;  /* 0x00ac008303007988 */ /* 0x0003e80008000407 */
[----:B0-----:R-:W2:Y:S04]  /*daf0*/  LDL R6, [R1+0x17c] ;  /* 0x00017c0001067983 */ /* 0x001ea80000100800 */
[----:B------:R-:W2:Y:S01]  /*db00*/  LDL R107, [R1+0xf8] ;  /* 0x0000f800016b7983 */ /* 0x000ea20000100800 */
[----:B---3--:R-:W-:-:S03]  /*db10*/  @!P0 IMAD.MOV.U32 R120, RZ, RZ, R12 ;  /* 0x000000ffff788224 */ /* 0x008fc600078e000c */
[----:B------:R-:W3:Y:S04]  /*db20*/  LDL R99, [R1+0xfc] ;  /* 0x0000fc0001637983 */ /* 0x000ee80000100800 */
[----:B------:R-:W3:Y:S01]  /*db30*/  LDL R12, [R1+0x178] ;  /* 0x00017800010c7983 */ /* 0x000ee20000100800 */
[----:B----4-:R-:W-:-:S03]  /*db40*/  @!P0 IMAD.MOV.U32 R121, RZ, RZ, R221 ;  /* 0x000000ffff798224 */ /* 0x010fc600078e00dd */
[----:B------:R0:W-:Y:S04]  /*db50*/  STS.U16 [R3+UR7+0xb000], R130 ;  /* 0x00b0008203007988 */ /* 0x0001e80008000407 */
[----:B------:R4:W3:Y:S04]  /*db60*/  @!P0 LDG.E.U16 R132, desc[UR16][R120.64] ;  /* 0x0000001078848981 */ /* 0x0008e8000c1e1500 */
[----:B------:R-:W3:Y:S04]  /*db70*/  LDL R17, [R1+0x56c] ;  /* 0x00056c0001117983 */ /* 0x000ee80000100800 */
[----:B------:R-:W3:Y:S01]  /*db80*/  LDL R96, [R1+0xb8] ;  /* 0x0000b80001607983 */ /* 0x000ee20000100800 */
[----:B----4-:R-:W-:-:S03]  /*db90*/  @!P0 IMAD.MOV.U32 R120, RZ, RZ, R0 ;  /* 0x000000ffff788224 */ /* 0x010fc600078e0000 */
[----:B------:R-:W4:Y:S01]  /*dba0*/  LDL R0, [R1+0x13c] ;  /* 0x00013c0001007983 */ /* 0x000f220000100800 */
[----:B-1----:R-:W-:Y:S01]  /*dbb0*/  PRMT R131, RZ, 0x7610, R131 ;  /* 0x00007610ff837816 */ /* 0x002fe20000000083 */
[----:B--2---:R-:W-:Y:S01]  /*dbc0*/  @!P0 IMAD.MOV.U32 R121, RZ, RZ, R237 ;  /* 0x000000ffff798224 */ /* 0x004fe200078e00ed */
[----:B0-----:R-:W-:-:S04]  /*dbd0*/  PRMT R130, RZ, 0x7610, R130 ;  /* 0x00007610ff827816 */ /* 0x001fc80000000082 */
[----:B------:R0:W2:Y:S04]  /*dbe0*/  @!P0 LDG.E.U16 R131, desc[UR16][R120.64] ;  /* 0x0000001078838981 */ /* 0x0000a8000c1e1500 */
[----:B------:R1:W-:Y:S01]  /*dbf0*/  STS.U16 [R3+UR7+0xb400], R129 ;  /* 0x00b4008103007988 */ /* 0x0003e20008000407 */
[----:B0-----:R-:W-:Y:S02]  /*dc00*/  @!P0 IMAD.MOV.U32 R120, RZ, RZ, R21 ;  /* 0x000000ffff788224 */ /* 0x001fe400078e0015 */
[----:B------:R-:W-:Y:S01]  /*dc10*/  @!P0 IMAD.MOV.U32 R121, RZ, RZ, R159 ;  /* 0x000000ffff798224 */ /* 0x000fe200078e009f */
[----:B------:R-:W2:Y:S01]  /*dc20*/  LDL R21, [R1+0xbc] ;  /* 0x0000bc0001157983 */ /* 0x000ea20000100800 */
[----:B-1----:R-:W-:-:S03]  /*dc30*/  PRMT R129, RZ, 0x7610, R129 ;  /* 0x00007610ff817816 */ /* 0x002fc60000000081 */
[----:B------:R0:W2:Y:S02]  /*dc40*/  @!P0 LDG.E.U16 R130, desc[UR16][R120.64] ;  /* 0x0000001078828981 */ /* 0x0000a4000c1e1500 */
[----:B0-----:R-:W-:Y:S02]  /*dc50*/  @!P0 IMAD.MOV.U32 R120, RZ, RZ, R6 ;  /* 0x000000ffff788224 */ /* 0x001fe400078e0006 */
[----:B------:R-:W2:Y:S01]  /*dc60*/  LDL R6, [R1+0x7c] ;  /* 0x00007c0001067983 */ /* 0x000ea20000100800 */
[----:B---3--:R-:W-:-:S03]  /*dc70*/  @!P0 IMAD.MOV.U32 R121, RZ, RZ, R12 ;  /* 0x000000ffff798224 */ /* 0x008fc600078e000c */
[----:B------:R-:W3:Y:S04]  /*dc80*/  LDL R12, [R1+0x78] ;  /* 0x00007800010c7983 */ /* 0x000ee80000100800 */
[----:B------:R4:W3:Y:S02]  /*dc90*/  @!P0 LDG.E.U16 R129, desc[UR16][R120.64] ;  /* 0x0000001078818981 */ /* 0x0008e4000c1e1500 */
[----:B----4-:R-:W-:Y:S02]  /*dca0*/  @!P0 IMAD.MOV.U32 R120, RZ, RZ, R0 ;  /* 0x000000ffff788224 */ /* 0x010fe400078e0000 */
[----:B------:R-:W4:Y:S01]  /*dcb0*/  LDL R0, [R1+0x3c] ;  /* 0x00003c0001007983 */ /* 0x000f220000100800 */
[----:B------:R-:W-:-:S03]  /*dcc0*/  @!P0 IMAD.MOV.U32 R121, RZ, RZ, R115 ;  /* 0x000000ffff798224 */ /* 0x000fc600078e0073 */
[----:B------:R0:W-:Y:S04]  /*dcd0*/  STS.U16 [R3+UR7+0xb800], R128 ;  /* 0x00b8008003007988 */ /* 0x0001e80008000407 */
[----:B------:R1:W-:Y:S01]  /*dce0*/  STS.U16 [R3+UR7+0xbc00], R127 ;  /* 0x00bc007f03007988 */ /* 0x0003e20008000407 */
[----:B0-----:R-:W-:Y:S02]  /*dcf0*/  PRMT R128, RZ, 0x7610, R128 ;  /* 0x00007610ff807816 */ /* 0x001fe40000000080 */
[----:B-1----:R-:W-:-:S04]  /*dd00*/  PRMT R127, RZ, 0x7610, R127 ;  /* 0x00007610ff7f7816 */ /* 0x002fc8000000007f */
[----:B------:R0:W4:Y:S04]  /*dd10*/  @!P0 LDG.E.U16 R128, desc[UR16][R120.64] ;  /* 0x0000001078808981 */ /* 0x000128000c1e1500 */
[----:B------:R1:W-:Y:S01]  /*dd20*/  STS.U16 [R17+UR7+0x8100], R126 ;  /* 0x0081007e11007988 */ /* 0x0003e20008000407 */
[----:B0-----:R-:W-:Y:S02]  /*dd30*/  @!P0 IMAD.MOV.U32 R120, RZ, RZ, R99 ;  /* 0x000000ffff788224 */ /* 0x001fe400078e0063 */
[----:B------:R-:W-:Y:S01]  /*dd40*/  @!P0 IMAD.MOV.U32 R121, RZ, RZ, R107 ;  /* 0x000000ffff798224 */ /* 0x000fe200078e006b */
[----:B-1----:R-:W-:-:S04]  /*dd50*/  PRMT R126, RZ, 0x7610, R126 ;  /* 0x00007610ff7e7816 */ /* 0x002fc8000000007e */
[----:B------:R2:W4:Y:S04]  /*dd60*/  @!P0 LDG.E.U16 R127, desc[UR16][R120.64] ;  /* 0x00000010787f8981 */ /* 0x000528000c1e1500 */
[----:B------:R0:W-:Y:S01]  /*dd70*/  STS.U16 [R17+UR7+0x8500], R125 ;  /* 0x0085007d11007988 */ /* 0x0001e20008000407 */
[----:B--2---:R-:W-:Y:S02]  /*dd80*/  @!P0 IMAD.MOV.U32 R120, RZ, RZ, R21 ;  /* 0x000000ffff788224 */ /* 0x004fe400078e0015 */
[----:B------:R-:W-:Y:S01]  /*dd90*/  @!P0 IMAD.MOV.U32 R121, RZ, RZ, R96 ;  /* 0x000000ffff798224 */ /* 0x000fe200078e0060 */
[----:B------:R1:W-:Y:S01]  /*dda0*/  STL [R1+0x5b8], R3 ;  /* 0x0005b80301007387 */ /* 0x0003e20000100800 */
[----:B0-----:R-:W-:-:S03]  /*ddb0*/  PRMT R125, RZ, 0x7610, R125 ;  /* 0x00007610ff7d7816 */ /* 0x001fc6000000007d */
[----:B------:R0:W2:Y:S04]  /*ddc0*/  @!P0 LDG.E.U16 R126, desc[UR16][R120.64] ;  /* 0x00000010787e8981 */ /* 0x0000a8000c1e1500 */
[----:B------:R-:W2:Y:S04]  /*ddd0*/  LDL R205, [R1+0x434] ;  /* 0x0004340001cd7983 */ /* 0x000ea80000100800 */
[----:B------:R-:W2:Y:S04]  /*dde0*/  LDL R115, [R1+0x1b0] ;  /* 0x0001b00001737983 */ /* 0x000ea80000100800 */
[----:B------:R-:W2:Y:S04]  /*ddf0*/  LDL R107, [R1+0x1b4] ;  /* 0x0001b400016b7983 */ /* 0x000ea80000100800 */
[----:B-1----:R-:W2:Y:S04]  /*de00*/  LDL R3, [R1+0x174] ;  /* 0x0001740001037983 */ /* 0x002ea80000100800 */
[----:B------:R-:W2:Y:S04]  /*de10*/  LDL R99, [R1+0x170] ;  /* 0x0001700001637983 */ /* 0x000ea80000100800 */
[----:B------:R1:W-:Y:S01]  /*de20*/  STS.U16 [R17+UR7+0x8900], R124 ;  /* 0x0089007c11007988 */ /* 0x0003e20008000407 */
[----:B------:R-:W-:Y:S01]  /*de30*/  @!P0 IMAD.MOV.U32 R159, RZ, RZ, R219 ;  /* 0x000000ffff9f8224 */ /* 0x000fe200078e00db */
[----:B------:R-:W-:-:S02]  /*de40*/  PRMT R119, RZ, 0x7610, R119 ;  /* 0x00007610ff777816 */ /* 0x000fc40000000077 */
[----:B------:R-:W2:Y:S04]  /*de50*/  LDL R96, [R1+0x130] ;  /* 0x0001300001607983 */ /* 0x000ea80000100800 */
[----:B------:R-:W2:Y:S01]  /*de60*/  LDL R21, [R1+0x134] ;  /* 0x0001340001157983 */ /* 0x000ea20000100800 */
[----:B0-----:R-:W-:-:S03]  /*de70*/  @!P0 IMAD.MOV.U32 R120, RZ, RZ, R6 ;  /* 0x000000ffff788224 */ /* 0x001fc600078e0006 */
[----:B------:R-:W2:Y:S01]  /*de80*/  LDL R6, [R1+0x438] ;  /* 0x0004380001067983 */ /* 0x000ea20000100800 */
[----:B---3--:R-:W-:-:S03]  /*de90*/  @!P0 IMAD.MOV.U32 R121, RZ, RZ, R12 ;  /* 0x000000ffff798224 */ /* 0x008fc600078e000c */
[----:B------:R-:W3:Y:S04]  /*dea0*/  LDL R12, [R1+0x1f0] ;  /* 0x0001f000010c7983 */ /* 0x000ee80000100800 */
[----:B------:R4:W3:Y:S02]  /*deb0*/  @!P0 LDG.E.U16 R125, desc[UR16][R120.64] ;  /* 0x00000010787d8981 */ /* 0x0008e4000c1e1500 */
[----:B----4-:R-:W-:Y:S02]  /*dec0*/  @!P0 IMAD.MOV.U32 R120, RZ, RZ, R0 ;  /* 0x000000ffff788224 */ /* 0x010fe400078e0000 */
[----:B------:R-:W4:Y:S01]  /*ded0*/  LDL R0, [R1+0x1f4] ;  /* 0x0001f40001007983 */ /* 0x000f220000100800 */
[----:B-1----:R-:W-:Y:S01]  /*dee0*/  PRMT R124, RZ, 0x7610, R124 ;  /* 0x00007610ff7c7816 */ /* 0x002fe2000000007c */
[----:B------:R-:W-:-:S02]  /*def0*/  @!P0 IMAD.MOV.U32 R121, RZ, RZ, R222 ;  /* 0x000000ffff798224 */ /* 0x000fc400078e00de */
[----:B------:R0:W-:Y:S04]  /*df00*/  STS.U16 [R17+UR7+0x8d00], R123 ;  /* 0x008d007b11007988 */ /* 0x0001e80008000407 */
[----:B------:R1:W4:Y:S01]  /*df10*/  @!P0 LDG.E.U16 R124, desc[UR16][R120.64] ;  /* 0x00000010787c8981 */ /* 0x000322000c1e1500 */
[----:B0-----:R-:W-:Y:S01]  /*df20*/  PRMT R123, RZ, 0x7610, R123 ;  /* 0x00007610ff7b7816 */ /* 0x001fe2000000007b */
[----:B-1----:R-:W-:Y:S02]  /*df30*/  @!P0 IMAD.MOV.U32 R120, RZ, RZ, R252 ;  /* 0x000000ffff788224 */ /* 0x002fe400078e00fc */
[----:B------:R-:W-:Y:S01]  /*df40*/  @!P0 IMAD.MOV.U32 R121, RZ, RZ, R251 ;  /* 0x000000ffff798224 */ /* 0x000fe200078e00fb */
[----:B------:R0:W-:Y:S04]  /*df50*/  STS.U16 [R17+UR7+0x9100], R122 ;  /* 0x0091007a11007988 */ /* 0x0001e80008000407 */
[----:B------:R1:W4:Y:S01]  /*df60*/  @!P0 LDG.E.U16 R123, desc[UR16][R120.64] ;  /* 0x00000010787b8981 */ /* 0x000322000c1e1500 */
[----:B0-----:R-:W-:Y:S01]  /*df70*/  PRMT R122, RZ, 0x7610, R122 ;  /* 0x00007610ff7a7816 */ /* 0x001fe2000000007a */
[----:B-1----:R-:W-:-:S02]  /*df80*/  @!P0 IMAD.MOV.U32 R120, RZ, RZ, R236 ;  /* 0x000000ffff788224 */ /* 0x002fc400078e00ec */
[----:B------:R-:W-:Y:S01]  /*df90*/  @!P0 IMAD.MOV.U32 R121, RZ, RZ, R235 ;  /* 0x000000ffff798224 */ /* 0x000fe200078e00eb */
[----:B------:R0:W-:Y:S04]  /*dfa0*/  STS.U16 [R17+UR7+0x9500], R158 ;  /* 0x0095009e11007988 */ /* 0x0001e80008000407 */
[----:B------:R1:W4:Y:S01]  /*dfb0*/  @!P0 LDG.E.U16 R122, desc[UR16][R120.64] ;  /* 0x00000010787a8981 */ /* 0x000322000c1e1500 */
[----:B0-----:R-:W-:Y:S01]  /*dfc0*/  @!P0 IMAD.MOV.U32 R158, RZ, RZ, R220 ;  /* 0x000000ffff9e8224 */ /* 0x001fe200078e00dc */
[----:B-1----:R-:W-:Y:S02]  /*dfd0*/  PRMT R121, RZ, 0x7610, R121 ;  /* 0x00007610ff797816 */ /* 0x002fe40000000079 */
[----:B------:R-:W-:-:S04]  /*dfe0*/  PRMT R120, RZ, 0x7610, R120 ;  /* 0x00007610ff787816 */ /* 0x000fc80000000078 */
[----:B------:R0:W4:Y:S02]  /*dff0*/  @!P0 LDG.E.U16 R121, desc[UR16][R158.64] ;  /* 0x000000109e798981 */ /* 0x000124000c1e1500 */
[----:B0-----:R-:W-:Y:S02]  /*e000*/  @!P0 IMAD.MOV.U32 R158, RZ, RZ, R204 ;  /* 0x000000ffff9e8224 */ /* 0x001fe400078e00cc */
[----:B------:R-:W-:Y:S01]  /*e010*/  @!P0 IMAD.MOV.U32 R159, RZ, RZ, R203 ;  /* 0x000000ffff9f8224 */ /* 0x000fe200078e00cb */
[----:B------:R-:W-:Y:S04]  /*e020*/  STS.U16 [R17+UR7+0x9900], R192 ;  /* 0x009900c011007988 */ /* 0x000fe80008000407 */
[----:B------:R0:W4:Y:S04]  /*e030*/  @!P0 LDG.E.U16 R120, desc[UR16][R158.64] ;  /* 0x000000109e788981 */ /* 0x000128000c1e1500 */
[----:B------:R-:W-:Y:S01]  /*e040*/  STS.U16 [R17+UR7+0x9d00], R191 ;  /* 0x009d00bf11007988 */ /* 0x000fe20008000407 */
[----:B0-----:R-:W-:-:S02]  /*e050*/  @!P0 IMAD.MOV.U32 R158, RZ, RZ, R114 ;  /* 0x000000ffff9e8224 */ /* 0x001fc400078e0072 */
[----:B------:R-:W-:Y:S01]  /*e060*/  @!P0 IMAD.MOV.U32 R159, RZ, RZ, R94 ;  /* 0x000000ffff9f8224 */ /* 0x000fe200078e005e */
[----:B------:R0:W-:Y:S04]  /*e070*/  STS.U16 [R17+UR7+0xa100], R149 ;  /* 0x00a1009511007988 */ /* 0x0001e80008000407 */
[----:B------:R1:W4:Y:S01]  /*e080*/  @!P0 LDG.E.U16 R119, desc[UR16][R158.64] ;  /* 0x000000109e778981 */ /* 0x000322000c1e1500 */
[----:B0-----:R-:W-:Y:S01]  /*e090*/  PRMT R149, RZ, 0x7610, R149 ;  /* 0x00007610ff957816 */ /* 0x001fe20000000095 */
[----:B-1----:R-:W-:Y:S02]  /*e0a0*/  @!P0 IMAD.MOV.U32 R158, RZ, RZ, R106 ;  /* 0x000000ffff9e8224 */ /* 0x002fe400078e006a */
[----:B------:R-:W-:Y:S01]  /*e0b0*/  @!P0 IMAD.MOV.U32 R159, RZ, RZ, R15 ;  /* 0x000000ffff9f8224 */ /* 0x000fe200078e000f */
[----:B------:R0:W-:Y:S04]  /*e0c0*/  STS.U16 [R17+UR7+0xa500], R151 ;  /* 0x00a5009711007988 */ /* 0x0001e80008000407 */
[----:B------:R1:W4:Y:S01]  /*e0d0*/  @!P0 LDG.E.U16 R149, desc[UR16][R158.64] ;  /* 0x000000109e958981 */ /* 0x000322000c1e1500 */
[----:B0-----:R-:W-:-:S03]  /*e0e0*/  PRMT R151, RZ, 0x7610, R151 ;  /* 0x00007610ff977816 */ /* 0x001fc60000000097 */
[----:B------:R-:W-:Y:S01]  /*e0f0*/  STL [R1+0x5bc], R222 ;  /* 0x0005bcde01007387 */ /* 0x000fe20000100800 */
[----:B-1----:R-:W-:Y:S02]  /*e100*/  @!P0 IMAD.MOV.U32 R158, RZ, RZ, R97 ;  /* 0x000000ffff9e8224 */ /* 0x002fe400078e0061 */
[----:B------:R-:W-:Y:S01]  /*e110*/  @!P0 IMAD.MOV.U32 R159, RZ, RZ, R5 ;  /* 0x000000ffff9f8224 */ /* 0x000fe200078e0005 */
[----:B------:R-:W-:Y:S04]  /*e120*/  STL [R1+0x5c4], R252 ;  /* 0x0005c4fc01007387 */ /* 0x000fe80000100800 */
[----:B------:R0:W-:Y:S04]  /*e130*/  STS.U16 [R17+UR7+0xa900], R152 ;  /* 0x00a9009811007988 */ /* 0x0001e80008000407 */
[----:B------:R1:W-:Y:S04]  /*e140*/  STL [R1+0x5c0], R251 ;  /* 0x0005c0fb01007387 */ /* 0x0003e80000100800 */
[----:B------:R2:W4:Y:S01]  /*e150*/  @!P0 LDG.E.U16 R151, desc[UR16][R158.64] ;  /* 0x000000109e978981 */ /* 0x000522000c1e1500 */
[----:B0-----:R-:W-:-:S03]  /*e160*/  PRMT R152, RZ, 0x7610, R152 ;  /* 0x00007610ff987816 */ /* 0x001fc60000000098 */
[----:B-1----:R-:W4:Y:S01]  /*e170*/  LDL.LU R251, [R1+0x70] ;  /* 0x0000700001fb7983 */ /* 0x002f220000300800 */
[----:B--2---:R-:W-:-:S03]  /*e180*/  @!P0 IMAD.MOV.U32 R158, RZ, RZ, R6 ;  /* 0x000000ffff9e8224 */ /* 0x004fc600078e0006 */
[----:B------:R-:W-:Y:S01]  /*e190*/  STL [R1+0x5cc], R236 ;  /* 0x0005ccec01007387 */ /* 0x000fe20000100800 */
[----:B------:R-:W-:-:S03]  /*e1a0*/  @!P0 IMAD.MOV.U32 R159, RZ, RZ, R205 ;  /* 0x000000ffff9f8224 */ /* 0x000fc600078e00cd */
[----:B------:R-:W-:Y:S04]  /*e1b0*/  STL [R1+0x5c8], R235 ;  /* 0x0005c8eb01007387 */ /* 0x000fe80000100800 */
[----:B------:R-:W-:Y:S04]  /*e1c0*/  STL [R1+0x5d4], R220 ;  /* 0x0005d4dc01007387 */ /* 0x000fe80000100800 */
[----:B------:R-:W-:Y:S04]  /*e1d0*/  STL [R1+0x5d0], R219 ;  /* 0x0005d0db01007387 */ /* 0x000fe80000100800 */
[----:B------:R0:W-:Y:S04]  /*e1e0*/  STS.U16 [R17+UR7+0xad00], R155 ;  /* 0x00ad009b11007988 */ /* 0x0001e80008000407 */
[----:B------:R-:W-:Y:S04]  /*e1f0*/  STL [R1+0x5dc], R204 ;  /* 0x0005dccc01007387 */ /* 0x000fe80000100800 */
[----:B------:R3:W2:Y:S01]  /*e200*/  @!P0 LDG.E.U16 R152, desc[UR16][R158.64] ;  /* 0x000000109e988981 */ /* 0x0006a2000c1e1500 */
[----:B0-----:R-:W-:-:S03]  /*e210*/  PRMT R155, RZ, 0x7610, R155 ;  /* 0x00007610ff9b7816 */ /* 0x001fc6000000009b */
[----:B------:R-:W-:Y:S04]  /*e220*/  STL [R1+0x5d8], R203 ;  /* 0x0005d8cb01007387 */ /* 0x000fe80000100800 */
[----:B------:R0:W-:Y:S04]  /*e230*/  STL [R1+0x5e4], R114 ;  /* 0x0005e47201007387 */ /* 0x0001e80000100800 */
[----:B------:R1:W-:Y:S04]  /*e240*/  STS.U16 [R17+UR7+0xb100], R156 ;  /* 0x00b1009c11007988 */ /* 0x0003e80008000407 */
[----:B0-----:R-:W2:Y:S04]  /*e250*/  LDL.LU R114, [R1+0x74] ;  /* 0x0000740001727983 */ /* 0x001ea80000300800 */
[----:B------:R-:W-:Y:S01]  /*e260*/  STL [R1+0x5e0], R94 ;  /* 0x0005e05e01007387 */ /* 0x000fe20000100800 */
[----:B-1----:R-:W-:-:S03]  /*e270*/  PRMT R156, RZ, 0x7610, R156 ;  /* 0x00007610ff9c7816 */ /* 0x002fc6000000009c */
[----:B------:R-:W-:Y:S04]  /*e280*/  STL [R1+0x5ec], R106 ;  /* 0x0005ec6a01007387 */ /* 0x000fe80000100800 */
[----:B------:R-:W-:Y:S04]  /*e290*/  STL [R1+0x5e8], R15 ;  /* 0x0005e80f01007387 */ /* 0x000fe80000100800 */
[----:B------:R-:W-:Y:S04]  /*e2a0*/  STL [R1+0x5f4], R97 ;  /* 0x0005f46101007387 */ /* 0x000fe80000100800 */
[----:B------:R0:W-:Y:S01]  /*e2b0*/  STL [R1+0x5f0], R5 ;  /* 0x0005f00501007387 */ /* 0x0001e20000100800 */
[----:B---3--:R-:W-:-:S03]  /*e2c0*/  @!P0 IMAD.MOV.U32 R159, RZ, RZ, R12 ;  /* 0x000000ffff9f8224 */ /* 0x008fc600078e000c */
[----:B0-----:R-:W3:Y:S04]  /*e2d0*/  LDL.LU R5, [R1+0xb0] ;  /* 0x0000b00001057983 */ /* 0x001ee80000300800 */
[----:B------:R-:W2:Y:S04]  /*e2e0*/  LDL R6, [R1+0xf4] ;  /* 0x0000f40001067983 */ /* 0x000ea80000100800 */
[----:B------:R-:W3:Y:S01]  /*e2f0*/  LDL R12, [R1+0xf0] ;  /* 0x0000f000010c7983 */ /* 0x000ee20000100800 */
[----:B----4-:R-:W-:-:S03]  /*e300*/  @!P0 IMAD.MOV.U32 R158, RZ, RZ, R0 ;  /* 0x000000ffff9e8224 */ /* 0x010fc600078e0000 */
[----:B------:R-:W4:Y:S04]  /*e310*/  LDL R0, [R1+0xb4] ;  /* 0x0000b40001007983 */ /* 0x000f280000100800 */
[----:B------:R0:W4:Y:S02]  /*e320*/  @!P0 LDG.E.U16 R155, desc[UR16][R158.64] ;  /* 0x000000109e9b8981 */ /* 0x000124000c1e1500 */
[----:B0-----:R-:W-:Y:S02]  /*e330*/  @!P0 IMAD.MOV.U32 R158, RZ, RZ, R107 ;  /* 0x000000ffff9e8224 */ /* 0x001fe400078e006b */
[----:B------:R-:W-:-:S05]  /*e340*/  @!P0 IMAD.MOV.U32 R159, RZ, RZ, R115 ;  /* 0x000000ffff9f8224 */ /* 0x000fca00078e0073 */
[----:B------:R0:W4:Y:S02]  /*e350*/  @!P0 LDG.E.U16 R156, desc[UR16][R158.64] ;  /* 0x000000109e9c8981 */ /* 0x000124000c1e1500 */
[----:B0-----:R-:W-:Y:S02]  /*e360*/  @!P0 IMAD.MOV.U32 R158, RZ, RZ, R3 ;  /* 0x000000ffff9e8224 */ /* 0x001fe400078e0003 */
[----:B------:R-:W4:Y:S01]  /*e370*/  LDL R3, [R1+0x568] ;  /* 0x0005680001037983 */ /* 0x000f220000100800 */
[----:B------:R-:W-:-:S03]  /*e380*/  @!P0 IMAD.MOV.U32 R159, RZ, RZ, R99 ;  /* 0x000000ffff9f8224 */ /* 0x000fc600078e0063 */
[----:B------:R-:W4:Y:S04]  /*e390*/  LDL.LU R106, [R1+0xa8] ;  /* 0x0000a800016a7983 */ /* 0x000f280000300800 */
[----:B------:R-:W4:Y:S04]  /*e3a0*/  LDL.LU R204, [R1+0x6c] ;  /* 0x00006c0001cc7983 */ /* 0x000f280000300800 */
[----:B------:R-:W4:Y:S04]  /*e3b0*/  LDL.LU R222, [R1+0x68] ;  /* 0x0000680001de7983 */ /* 0x000f280000300800 */
[----:B------:R-:W4:Y:S04]  /*e3c0*/  LDL.LU R99, [R1+0x34] ;  /* 0x0000340001637983 */ /* 0x000f280000300800 */
[----:B------:R0:W-:Y:S04]  /*e3d0*/  STS.U16 [R17+UR7+0xb500], R160 ;  /* 0x00b500a011007988 */ /* 0x0001e80008000407 */
[----:B------:R1:W-:Y:S04]  /*e3e0*/  STS.U16 [R17+UR7+0xb900], R163 ;  /* 0x00b900a311007988 */ /* 0x0003e80008000407 */
[----:B------:R-:W4:Y:S01]  /*e3f0*/  LDL.LU R107, [R1+0x2c] ;  /* 0x00002c00016b7983 */ /* 0x000f220000300800 */
[----:B0-----:R-:W-:-:S02]  /*e400*/  PRMT R160, RZ, 0x7610, R160 ;  /* 0x00007610ffa07816 */ /* 0x001fc400000000a0 */
[----:B-1----:R-:W-:Y:S01]  /*e410*/  PRMT R163, RZ, 0x7610, R163 ;  /* 0x00007610ffa37816 */ /* 0x002fe200000000a3 */
[----:B------:R0:W-:Y:S04]  /*e420*/  STS.U16 [R17+UR7+0xbd00], R165 ;  /* 0x00bd00a511007988 */ /* 0x0001e80008000407 */
[----:B------:R1:W4:Y:S04]  /*e430*/  @!P0 LDG.E.U16 R160, desc[UR16][R158.64] ;  /* 0x000000109ea08981 */ /* 0x000328000c1e1500 */
[----:B------:R-:W4:Y:S01]  /*e440*/  LDL.LU R237, [R1+0x28] ;  /* 0x0000280001ed7983 */ /* 0x000f220000300800 */
[----:B0-----:R-:W-:-:S03]  /*e450*/  PRMT R165, RZ, 0x7610, R165 ;  /* 0x00007610ffa57816 */ /* 0x001fc600000000a5 */
[----:B------:R-:W4:Y:S01]  /*e460*/  LDL R115, [R1+0x42c] ;  /* 0x00042c0001737983 */ /* 0x000f220000100800 */
[----:B-1----:R-:W-:Y:S02]  /*e470*/  @!P0 IMAD.MOV.U32 R158, RZ, RZ, R21 ;  /* 0x000000ffff9e8224 */ /* 0x002fe400078e0015 */
[----:B------:R-:W-:Y:S01]  /*e480*/  @!P0 IMAD.MOV.U32 R159, RZ, RZ, R96 ;  /* 0x000000ffff9f8224 */ /* 0x000fe200078e0060 */
[----:B------:R-:W4:Y:S04]  /*e490*/  LDL R97, [R1+0x430] ;  /* 0x0004300001617983 */ /* 0x000f280000100800 */
[----:B------:R2:W4:Y:S04]  /*e4a0*/  @!P0 LDG.E.U16 R163, desc[UR16][R158.64] ;  /* 0x000000109ea38981 */ /* 0x000528000c1e1500 */
[----:B------:R-:W4:Y:S04]  /*e4b0*/  LDL R96, [R1+0x1e8] ;  /* 0x0001e80001607983 */ /* 0x000f280000100800 */
[----:B------:R-:W4:Y:S04]  /*e4c0*/  LDL R94, [R1+0x1ec] ;  /* 0x0001ec00015e7983 */ /* 0x000f280000100800 */
[----:B------:R-:W4:Y:S04]  /*e4d0*/  LDL R21, [R1+0x1a8] ;  /* 0x0001a80001157983 */ /* 0x000f280000100800 */
[----:B------:R-:W4:Y:S04]  /*e4e0*/  LDL R17, [R1+0x1ac] ;  /* 0x0001ac0001117983 */ /* 0x000f280000100800 */
[----:B------:R-:W4:Y:S01]  /*e4f0*/  LDL R15, [R1+0x168] ;  /* 0x00016800010f7983 */ /* 0x000f220000100800 */
[----:B--2---:R-:W-:-:S03]  /*e500*/  @!P0 IMAD.MOV.U32 R158, RZ, RZ, R6 ;  /* 0x000000ffff9e8224 */ /* 0x004fc600078e0006 */
[----:B------:R-:W2:Y:S01]  /*e510*/  LDL R6, [R1+0x12c] ;  /* 0x00012c0001067983 */ /* 0x000ea20000100800 */
[----:B---3--:R-:W-:-:S03]  /*e520*/  @!P0 IMAD.MOV.U32 R159, RZ, RZ, R12 ;  /* 0x000000ffff9f8224 */ /* 0x008fc600078e000c */
[----:B------:R-:W3:Y:S04]  /*e530*/  LDL R12, [R1+0x16c] ;  /* 0x00016c00010c7983 */ /* 0x000ee80000100800 */
[----:B------:R0:W2:Y:S02]  /*e540*/  @!P0 LDG.E.U16 R165, desc[UR16][R158.64] ;  /* 0x000000109ea58981 */ /* 0x0000a4000c1e1500 */
[----:B0-----:R-:W-:Y:S02]  /*e550*/  @!P0 IMAD.MOV.U32 R159, RZ, RZ, R5 ;  /* 0x000000ffff9f8224 */ /* 0x001fe400078e0005 */
[----:B----4-:R-:W-:Y:S02]  /*e560*/  @!P0 IMAD.MOV.U32 R158, RZ, RZ, R0 ;  /* 0x000000ffff9e8224 */ /* 0x010fe400078e0000 */
[----:B------:R-:W4:Y:S04]  /*e570*/  LDL R0, [R1+0x564] ;  /* 0x0005640001007983 */ /* 0x000f280000100800 */
[----:B------:R0:W-:Y:S04]  /*e580*/  STS.U16 [R3+UR7+0x8200], R166 ;  /* 0x008200a603007988 */ /* 0x0001e80008000407 */
[----:B------:R1:W-:Y:S01]  /*e590*/  STS.U16 [R3+UR7+0x8600], R169 ;  /* 0x008600a903007988 */ /* 0x0003e20008000407 */
[----:B0-----:R-:W-:-:S02]  /*e5a0*/  PRMT R166, RZ, 0x7610, R166 ;  /* 0x00007610ffa67816 */ /* 0x001fc400000000a6 */
        /* <DEDUP_REMOVED lines=22> */
[----:B------:R-:W-:Y:S01]  /*e710*/  STL [R1+0x5fc], R5 ;  /* 0x0005fc0501007387 */ /* 0x000fe20000100800 */
[----:B0-----:R-:W-:Y:S02]  /*e720*/  @!P0 IMAD.MOV.U32 R158, RZ, RZ, R218 ;  /* 0x000000ffff9e8224 */ /* 0x001fe400078e00da */
[----:B------:R-:W-:Y:S01]  /*e730*/  @!P0 IMAD.MOV.U32 R159, RZ, RZ, R217 ;  /* 0x000000ffff9f8224 */ /* 0x000fe200078e00d9 */
[----:B------:R0:W-:Y:S04]  /*e740*/  STS.U16 [R3+UR7+0x9a00], R179 ;  /* 0x009a00b303007988 */ /* 0x0001e80008000407 */
[----:B------:R-:W-:Y:S04]  /*e750*/  STL [R1+0x600], R114 ;  /* 0x0006007201007387 */ /* 0x000fe80000100800 */
[----:B------:R1:W4:Y:S01]  /*e760*/  @!P0 LDG.E.U16 R176, desc[UR16][R158.64] ;  /* 0x000000109eb08981 */ /* 0x000322000c1e1500 */
[----:B0-----:R-:W-:-:S03]  /*e770*/  PRMT R179, RZ, 0x7610, R179 ;  /* 0x00007610ffb37816 */ /* 0x001fc600000000b3 */
[----:B------:R-:W-:Y:S04]  /*e780*/  STL [R1+0x5f8], R251 ;  /* 0x0005f8fb01007387 */ /* 0x000fe80000100800 */
[----:B------:R-:W-:Y:S01]  /*e790*/  STL [R1+0x608], R99 ;  /* 0x0006086301007387 */ /* 0x000fe20000100800 */
[----:B-1----:R-:W-:Y:S02]  /*e7a0*/  @!P0 IMAD.MOV.U32 R158, RZ, RZ, R202 ;  /* 0x000000ffff9e8224 */ /* 0x002fe400078e00ca */
[----:B------:R-:W-:Y:S01]  /*e7b0*/  @!P0 IMAD.MOV.U32 R159, RZ, RZ, R201 ;  /* 0x000000ffff9f8224 */ /* 0x000fe200078e00c9 */
[----:B------:R-:W-:Y:S04]  /*e7c0*/  STL [R1+0x604], R238 ;  /* 0x000604ee01007387 */ /* 0x000fe80000100800 */
[----:B------:R-:W-:Y:S04]  /*e7d0*/  STL [R1+0x610], R250 ;  /* 0x000610fa01007387 */ /* 0x000fe80000100800 */
[----:B------:R0:W-:Y:S04]  /*e7e0*/  STL [R1+0x60c], R249 ;  /* 0x00060cf901007387 */ /* 0x0001e80000100800 */
[----:B------:R1:W-:Y:S04]  /*e7f0*/  STS.U16 [R3+UR7+0x9e00], R181 ;  /* 0x009e00b503007988 */ /* 0x0003e80008000407 */
[----:B------:R1:W4:Y:S04]  /*e800*/  @!P0 LDG.E.U16 R179, desc[UR16][R158.64] ;  /* 0x000000109eb38981 */ /* 0x000328000c1e1500 */
[----:B0-----:R-:W4:Y:S01]  /*e810*/  LDL.LU R249, [R1+0xac] ;  /* 0x0000ac0001f97983 */ /* 0x001f220000300800 */
[----:B-1----:R-:W-:-:S03]  /*e820*/  PRMT R181, RZ, 0x7610, R181 ;  /* 0x00007610ffb57816 */ /* 0x002fc600000000b5 */
[----:B------:R0:W-:Y:S01]  /*e830*/  STL [R1+0x618], R234 ;  /* 0x000618ea01007387 */ /* 0x0001e20000100800 */
[----:B------:R-:W-:Y:S02]  /*e840*/  @!P0 IMAD.MOV.U32 R158, RZ, RZ, R113 ;  /* 0x000000ffff9e8224 */ /* 0x000fe400078e0071 */
[----:B------:R-:W-:Y:S01]  /*e850*/  @!P0 IMAD.MOV.U32 R159, RZ, RZ, R92 ;  /* 0x000000ffff9f8224 */ /* 0x000fe200078e005c */
[----:B------:R1:W-:Y:S04]  /*e860*/  STS.U16 [R3+UR7+0xa200], R183 ;  /* 0x00a200b703007988 */ /* 0x0003e80008000407 */
[----:B------:R1:W4:Y:S04]  /*e870*/  @!P0 LDG.E.U16 R181, desc[UR16][R158.64] ;  /* 0x000000109eb58981 */ /* 0x000328000c1e1500 */
[----:B0-----:R-:W4:Y:S04]  /*e880*/  LDL.LU R234, [R1+0xe8] ;  /* 0x0000e80001ea7983 */ /* 0x001f280000300800 */
[----:B------:R-:W-:Y:S01]  /*e890*/  STL [R1+0x614], R233 ;  /* 0x000614e901007387 */ /* 0x000fe20000100800 */
[----:B-1----:R-:W-:-:S03]  /*e8a0*/  PRMT R183, RZ, 0x7610, R183 ;  /* 0x00007610ffb77816 */ /* 0x002fc600000000b7 */
[----:B------:R-:W-:Y:S01]  /*e8b0*/  STL [R1+0x620], R218 ;  /* 0x000620da01007387 */ /* 0x000fe20000100800 */
[----:B------:R-:W-:-:S03]  /*e8c0*/  @!P0 IMAD.MOV.U32 R158, RZ, RZ, R105 ;  /* 0x000000ffff9e8224 */ /* 0x000fc600078e0069 */
[----:B------:R-:W-:Y:S01]  /*e8d0*/  STL [R1+0x61c], R217 ;  /* 0x00061cd901007387 */ /* 0x000fe20000100800 */
[----:B------:R-:W-:-:S03]  /*e8e0*/  @!P0 IMAD.MOV.U32 R159, RZ, RZ, R13 ;  /* 0x000000ffff9f8224 */ /* 0x000fc600078e000d */
[----:B------:R-:W-:Y:S04]  /*e8f0*/  STL [R1+0x628], R202 ;  /* 0x000628ca01007387 */ /* 0x000fe80000100800 */
[----:B------:R-:W-:Y:S04]  /*e900*/  STL [R1+0x624], R201 ;  /* 0x000624c901007387 */ /* 0x000fe80000100800 */
[----:B------:R-:W-:Y:S04]  /*e910*/  STL [R1+0x630], R113 ;  /* 0x0006307101007387 */ /* 0x000fe80000100800 */
[----:B------:R-:W-:Y:S04]  /*e920*/  STL [R1+0x62c], R92 ;  /* 0x00062c5c01007387 */ /* 0x000fe80000100800 */
[----:B------:R-:W-:Y:S04]  /*e930*/  STL [R1+0x638], R105 ;  /* 0x0006386901007387 */ /* 0x000fe80000100800 */
[----:B------:R0:W-:Y:S04]  /*e940*/  STL [R1+0x634], R13 ;  /* 0x0006340d01007387 */ /* 0x0001e80000100800 */
[----:B------:R1:W4:Y:S04]  /*e950*/  @!P0 LDG.E.U16 R183, desc[UR16][R158.64] ;  /* 0x000000109eb78981 */ /* 0x000328000c1e1500 */
[----:B0-----:R-:W4:Y:S01]  /*e960*/  LDL.LU R13, [R1+0xec] ;  /* 0x0000ec00010d7983 */ /* 0x001f220000300800 */
[----:B-1----:R-:W-:-:S03]  /*e970*/  @!P0 IMAD.MOV.U32 R158, RZ, RZ, R95 ;  /* 0x000000ffff9e8224 */ /* 0x002fc600078e005f */
[----:B------:R0:W-:Y:S04]  /*e980*/  STL [R1+0x640], R95 ;  /* 0x0006405f01007387 */ /* 0x0001e80000100800 */
[----:B0-----:R-:W4:Y:S01]  /*e990*/  LDL.LU R95, [R1+0x128] ;  /* 0x00012800015f7983 */ /* 0x001f220000300800 */
        /* <DEDUP_REMOVED lines=22> */
[----:B---3--:R-:W-:Y:S02]  /*eb00*/  @!P0 IMAD.MOV.U32 R158, RZ, RZ, R12 ;  /* 0x000000ffff9e8224 */ /* 0x008fe400078e000c */
[----:B------:R-:W-:Y:S01]  /*eb10*/  @!P0 IMAD.MOV.U32 R159, RZ, RZ, R15 ;  /* 0x000000ffff9f8224 */ /* 0x000fe200078e000f */
[----:B0-----:R-:W-:-:S04]  /*eb20*/  PRMT R186, RZ, 0x7610, R186 ;  /* 0x00007610ffba7816 */ /* 0x001fc800000000ba */
[----:B------:R2:W3:Y:S04]  /*eb30*/  @!P0 LDG.E.U16 R189, desc[UR16][R158.64] ;  /* 0x000000109ebd8981 */ /* 0x0004e8000c1e1500 */
[----:B------:R0:W-:Y:S01]  /*eb40*/  STS.U16 [R3+UR7+0xbe00], R185 ;  /* 0x00be00b903007988 */ /* 0x0001e20008000407 */
[----:B--2---:R-:W-:Y:S01]  /*eb50*/  @!P0 IMAD.MOV.U32 R158, RZ, RZ, R6 ;  /* 0x000000ffff9e8224 */ /* 0x004fe200078e0006 */
[----:B0-----:R-:W-:Y:S02]  /*eb60*/  PRMT R185, RZ, 0x7610, R185 ;  /* 0x00007610ffb97816 */ /* 0x001fe400000000b9 */
[----:B----4-:R0:W-:Y:S04]  /*eb70*/  STS.U16 [R0+UR7+0x8300], R182 ;  /* 0x008300b600007988 */ /* 0x0101e80008000407 */
[----:B------:R1:W-:Y:S01]  /*eb80*/  STS.U16 [R0+UR7+0x8700], R180 ;  /* 0x008700b400007988 */ /* 0x0003e20008000407 */
[----:B0-----:R-:W-:-:S02]  /*eb90*/  PRMT R182, RZ, 0x7610, R182 ;  /* 0x00007610ffb67816 */ /* 0x001fc400000000b6 */
[----:B-1----:R-:W-:Y:S01]  /*eba0*/  PRMT R180, RZ, 0x7610, R180 ;  /* 0x00007610ffb47816 */ /* 0x002fe200000000b4 */
[----:B------:R0:W-:Y:S04]  /*ebb0*/  STS.U16 [R0+UR7+0x8b00], R178 ;  /* 0x008b00b200007988 */ /* 0x0001e80008000407 */
[----:B------:R1:W-:Y:S01]  /*ebc0*/  STS.U16 [R0+UR7+0x8f00], R177 ;  /* 0x008f00b100007988 */ /* 0x0003e20008000407 */
[----:B0-----:R-:W-:Y:S02]  /*ebd0*/  PRMT R178, RZ, 0x7610, R178 ;  /* 0x00007610ffb27816 */ /* 0x001fe400000000b2 */
[----:B-1----:R-:W-:Y:S01]  /*ebe0*/  PRMT R177, RZ, 0x7610, R177 ;  /* 0x00007610ffb17816 */ /* 0x002fe200000000b1 */
[----:B------:R-:W-:Y:S04]  /*ebf0*/  STL [R1+0x63c], R4 ;  /* 0x00063c0401007387 */ /* 0x000fe80000100800 */
[----:B------:R0:W-:Y:S04]  /*ec00*/  STS.U16 [R0+UR7+0x9300], R174 ;  /* 0x009300ae00007988 */ /* 0x0001e80008000407 */
[----:B------:R1:W-:Y:S01]  /*ec10*/  STS.U16 [R0+UR7+0x9700], R172 ;  /* 0x009700ac00007988 */ /* 0x0003e20008000407 */
[----:B0-----:R-:W-:-:S02]  /*ec20*/  PRMT R174, RZ, 0x7610, R174 ;  /* 0x00007610ffae7816 */ /* 0x001fc400000000ae */
[----:B-1----:R-:W-:Y:S01]  /*ec30*/  PRMT R172, RZ, 0x7610, R172 ;  /* 0x00007610ffac7816 */ /* 0x002fe200000000ac */
[----:B------:R0:W-:Y:S04]  /*ec40*/  STS.U16 [R0+UR7+0x9b00], R171 ;  /* 0x009b00ab00007988 */ /* 0x0001e80008000407 */
[----:B------:R1:W-:Y:S01]  /*ec50*/  STS.U16 [R0+UR7+0x9f00], R168 ;  /* 0x009f00a800007988 */ /* 0x0003e20008000407 */
[----:B0-----:R-:W-:Y:S02]  /*ec60*/  PRMT R171, RZ, 0x7610, R171 ;  /* 0x00007610ffab7816 */ /* 0x001fe400000000ab */
[----:B-1----:R-:W-:Y:S01]  /*ec70*/  PRMT R168, RZ, 0x7610, R168 ;  /* 0x00007610ffa87816 */ /* 0x002fe200000000a8 */
[----:B------:R-:W-:-:S05]  /*ec80*/  @!P0 IMAD.MOV.U32 R159, RZ, RZ, R95 ;  /* 0x000000ffff9f8224 */ /* 0x000fca00078e005f */
[----:B------:R0:W2:Y:S02]  /*ec90*/  @!P0 LDG.E.U16 R186, desc[UR16][R158.64] ;  /* 0x000000109eba8981 */ /* 0x0000a4000c1e1500 */
[----:B0-----:R-:W-:Y:S02]  /*eca0*/  @!P0 IMAD.MOV.U32 R158, RZ, RZ, R13 ;  /* 0x000000ffff9e8224 */ /* 0x001fe400078e000d */
[----:B------:R-:W-:-:S05]  /*ecb0*/  @!P0 IMAD.MOV.U32 R159, RZ, RZ, R234 ;  /* 0x000000ffff9f8224 */ /* 0x000fca00078e00ea */
[----:B------:R0:W4:Y:S02]  /*ecc0*/  @!P0 LDG.E.U16 R185, desc[UR16][R158.64] ;  /* 0x000000109eb98981 */ /* 0x000124000c1e1500 */
        /* <DEDUP_REMOVED lines=8> */
[----:B------:R0:W4:Y:S04]  /*ed50*/  @!P0 LDG.E.U16 R178, desc[UR16][R158.64] ;  /* 0x000000109eb28981 */ /* 0x000128000c1e1500 */
[----:B------:R-:W-:Y:S04]  /*ed60*/  STL [R1+0x64c], R95 ;  /* 0x00064c5f01007387 */ /* 0x000fe80000100800 */
[----:B------:R-:W3:Y:S01]  /*ed70*/  LDL R12, [R1+0x220] ;  /* 0x00022000010c7983 */ /* 0x000ee20000100800 */
[----:B0-----:R-:W-:Y:S02]  /*ed80*/  @!P0 IMAD.MOV.U32 R158, RZ, RZ, R248 ;  /* 0x000000ffff9e8224 */ /* 0x001fe400078e00f8 */
[----:B------:R-:W-:Y:S01]  /*ed90*/  @!P0 IMAD.MOV.U32 R159, RZ, RZ, R247 ;  /* 0x000000ffff9f8224 */ /* 0x000fe200078e00f7 */
[----:B------:R-:W2:Y:S04]  /*eda0*/  LDL R6, [R1+0x428] ;  /* 0x0004280001067983 */ /* 0x000ea80000100800 */
[----:B------:R0:W4:Y:S04]  /*edb0*/  @!P0 LDG.E.U16 R177, desc[UR16][R158.64] ;  /* 0x000000109eb18981 */ /* 0x000128000c1e1500 */
[----:B------:R-:W4:Y:S04]  /*edc0*/  LDL R5, [R1+0x1e0] ;  /* 0x0001e00001057983 */ /* 0x000f280000100800 */
[----:B------:R-:W4:Y:S01]  /*edd0*/  LDL R3, [R1+0x1e4] ;  /* 0x0001e40001037983 */ /* 0x000f220000100800 */
[----:B0-----:R-:W-:-:S02]  /*ede0*/  @!P0 IMAD.MOV.U32 R158, RZ, RZ, R232 ;  /* 0x000000ffff9e8224 */ /* 0x001fc400078e00e8 */
[----:B------:R-:W-:Y:S01]  /*edf0*/  @!P0 IMAD.MOV.U32 R159, RZ, RZ, R231 ;  /* 0x000000ffff9f8224 */ /* 0x000fe200078e00e7 */
[----:B------:R-:W4:Y:S04]  /*ee00*/  LDL.LU R4, [R1+0x120] ;  /* 0x0001200001047983 */ /* 0x000f280000300800 */
[----:B------:R-:W-:Y:S04]  /*ee10*/  STL [R1+0x648], R13 ;  /* 0x0006480d01007387 */ /* 0x000fe80000100800 */
[----:B------:R-:W-:Y:S04]  /*ee20*/  STL [R1+0x644], R234 ;  /* 0x000644ea01007387 */ /* 0x000fe80000100800 */
[----:B------:R0:W-:Y:S04]  /*ee30*/  STL [R1+0x654], R249 ;  /* 0x000654f901007387 */ /* 0x0001e80000100800 */
[----:B------:R1:W4:Y:S04]  /*ee40*/  @!P0 LDG.E.U16 R174, desc[UR16][R158.64] ;  /* 0x000000109eae8981 */ /* 0x000328000c1e1500 */
[----:B0-----:R-:W4:Y:S04]  /*ee50*/  LDL.LU R249, [R1+0x124] ;  /* 0x0001240001f97983 */ /* 0x001f280000300800 */
[----:B------:R-:W-:Y:S01]  /*ee60*/  STL [R1+0x650], R106 ;  /* 0x0006506a01007387 */ /* 0x000fe20000100800 */
[----:B-1----:R-:W-:-:S02]  /*ee70*/  @!P0 IMAD.MOV.U32 R158, RZ, RZ, R216 ;  /* 0x000000ffff9e8224 */ /* 0x002fc400078e00d8 */
[----:B------:R-:W-:Y:S01]  /*ee80*/  @!P0 IMAD.MOV.U32 R159, RZ, RZ, R215 ;  /* 0x000000ffff9f8224 */ /* 0x000fe200078e00d7 */
[----:B------:R-:W-:Y:S04]  /*ee90*/  STL [R1+0x65c], R204 ;  /* 0x00065ccc01007387 */ /* 0x000fe80000100800 */
        /* <DEDUP_REMOVED lines=22> */
[----:B-1----:R-:W-:-:S03]  /*f000*/  @!P0 IMAD.MOV.U32 R158, RZ, RZ, R104 ;  /* 0x000000ffff9e8224 */ /* 0x002fc600078e0068 */
[----:B------:R-:W-:Y:S04]  /*f010*/  STL [R1+0x688], R90 ;  /* 0x0006885a01007387 */ /* 0x000fe80000100800 */
        /* <DEDUP_REMOVED lines=13> */
[----:B------:R0:W-:Y:S04]  /*f0f0*/  STS.U16 [R0+UR7+0xaf00], R161 ;  /* 0x00af00a100007988 */ /* 0x0001e80008000407 */
[----:B------:R1:W-:Y:S01]  /*f100*/  STS.U16 [R0+UR7+0xb300], R157 ;  /* 0x00b3009d00007988 */ /* 0x0003e20008000407 */
[----:B0-----:R-:W-:Y:S02]  /*f110*/  PRMT R161, RZ, 0x7610, R161 ;  /* 0x00007610ffa17816 */ /* 0x001fe400000000a1 */
[----:B-1----:R-:W-:Y:S01]  /*f120*/  PRMT R157, RZ, 0x7610, R157 ;  /* 0x00007610ff9d7816 */ /* 0x002fe2000000009d */
[----:B------:R-:W-:Y:S04]  /*f130*/  STL [R1+0x690], R11 ;  /* 0x0006900b01007387 */ /* 0x000fe80000100800 */
[----:B------:R-:W-:Y:S04]  /*f140*/  STL [R1+0x69c], R93 ;  /* 0x00069c5d01007387 */ /* 0x000fe80000100800 */
[----:B------:R0:W-:Y:S04]  /*f150*/  STS.U16 [R0+UR7+0xb700], R154 ;  /* 0x00b7009a00007988 */ /* 0x0001e80008000407 */
[----:B------:R-:W-:Y:S01]  /*f160*/  STL [R1+0x698], R117 ;  /* 0x0006987501007387 */ /* 0x000fe20000100800 */
[----:B0-----:R-:W-:Y:S01]  /*f170*/  PRMT R154, RZ, 0x7610, R154 ;  /* 0x00007610ff9a7816 */ /* 0x001fe2000000009a */
[----:B---3--:R-:W-:-:S02]  /*f180*/  @!P0 IMAD.MOV.U32 R159, RZ, RZ, R12 ;  /* 0x000000ffff9f8224 */ /* 0x008fc400078e000c */
[----:B--2---:R-:W-:-:S05]  /*f190*/  @!P0 IMAD.MOV.U32 R158, RZ, RZ, R6 ;  /* 0x000000ffff9e8224 */ /* 0x004fca00078e0006 */
[----:B------:R4:W2:Y:S02]  /*f1a0*/  @!P0 LDG.E.U16 R162, desc[UR16][R158.64] ;  /* 0x000000109ea28981 */ /* 0x0008a4000c1e1500 */
[----:B----4-:R-:W-:Y:S02]  /*f1b0*/  @!P0 IMAD.MOV.U32 R158, RZ, RZ, R3 ;  /* 0x000000ffff9e8224 */ /* 0x010fe400078e0003 */
[----:B------:R-:W-:-:S05]  /*f1c0*/  @!P0 IMAD.MOV.U32 R159, RZ, RZ, R5 ;  /* 0x000000ffff9f8224 */ /* 0x000fca00078e0005 */
[----:B------:R0:W3:Y:S02]  /*f1d0*/  @!P0 LDG.E.U16 R161, desc[UR16][R158.64] ;  /* 0x000000109ea18981 */ /* 0x0000e4000c1e1500 */
[----:B0-----:R-:W-:Y:S02]  /*f1e0*/  @!P0 IMAD.MOV.U32 R159, RZ, RZ, R199 ;  /* 0x000000ffff9f8224 */ /* 0x001fe400078e00c7 */
[----:B------:R-:W-:Y:S01]  /*f1f0*/  @!P0 IMAD.MOV.U32 R158, RZ, RZ, R104 ;  /* 0x000000ffff9e8224 */ /* 0x000fe200078e0068 */
[----:B------:R-:W-:Y:S04]  /*f200*/  STL [R1+0x6a4], R104 ;  /* 0x0006a46801007387 */ /* 0x000fe80000100800 */
[----:B------:R0:W4:Y:S04]  /*f210*/  @!P0 LDG.E.U16 R157, desc[UR16][R158.64] ;  /* 0x000000109e9d8981 */ /* 0x000128000c1e1500 */
[----:B------:R-:W-:Y:S04]  /*f220*/  STL [R1+0x6a0], R199 ;  /* 0x0006a0c701007387 */ /* 0x000fe80000100800 */
[----:B------:R-:W-:Y:S01]  /*f230*/  STL [R1+0x6ac], R232 ;  /* 0x0006ace801007387 */ /* 0x000fe20000100800 */
[----:B0-----:R-:W-:-:S02]  /*f240*/  @!P0 IMAD.MOV.U32 R158, RZ, RZ, R232 ;  /* 0x000000ffff9e8224 */ /* 0x001fc400078e00e8 */
[----:B------:R-:W-:Y:S01]  /*f250*/  @!P0 IMAD.MOV.U32 R159, RZ, RZ, R237 ;  /* 0x000000ffff9f8224 */ /* 0x000fe200078e00ed */
[----:B------:R-:W-:Y:S04]  /*f260*/  STL [R1+0x6a8], R237 ;  /* 0x0006a8ed01007387 */ /* 0x000fe80000100800 */
[----:B------:R-:W-:Y:S04]  /*f270*/  STL [R1+0x6b4], R249 ;  /* 0x0006b4f901007387 */ /* 0x000fe80000100800 */
[----:B------:R0:W4:Y:S04]  /*f280*/  @!P0 LDG.E.U16 R154, desc[UR16][R158.64] ;  /* 0x000000109e9a8981 */ /* 0x000128000c1e1500 */
[----:B------:R1:W-:Y:S04]  /*f290*/  STL [R1+0x6b0], R4 ;  /* 0x0006b00401007387 */ /* 0x0003e80000100800 */
[----:B------:R-:W2:Y:S01]  /*f2a0*/  LDL R96, [R1+0x218] ;  /* 0x0002180001607983 */ /* 0x000ea20000100800 */
[----:B0-----:R-:W-:-:S03]  /*f2b0*/  @!P0 IMAD.MOV.U32 R159, RZ, RZ, R4 ;  /* 0x000000ffff9f8224 */ /* 0x001fc600078e0004 */
[----:B------:R-:W3:Y:S04]  /*f2c0*/  LDL R11, [R1+0x21c] ;  /* 0x00021c00010b7983 */ /* 0x000ee80000100800 */
[----:B-1----:R-:W4:Y:S04]  /*f2d0*/  LDL.LU R4, [R1+0x210] ;  /* 0x0002100001047983 */ /* 0x002f280000300800 */
[----:B------:R-:W4:Y:S04]  /*f2e0*/  LDL.LU R237, [R1+0x1dc] ;  /* 0x0001dc0001ed7983 */ /* 0x000f280000300800 */
        /* <DEDUP_REMOVED lines=18> */
[----:B------:R-:W2:Y:S04]  /*f410*/  LDL.LU R233, [R1+0xe0] ;  /* 0x0000e00001e97983 */ /* 0x000ea80000300800 */
        /* <DEDUP_REMOVED lines=14> */
[----:B------:R-:W-:Y:S04]  /*f500*/  STS.U16 [R0+UR7+0xbb00], R153 ;  /* 0x00bb009900007988 */ /* 0x000fe80008000407 */
[----:B------:R-:W4:Y:S04]  /*f510*/  LDL.LU R115, [R1+0x24] ;  /* 0x0000240001737983 */ /* 0x000f280000300800 */
[----:B------:R0:W-:Y:S04]  /*f520*/  STS.U16 [R0+UR7+0xbf00], R150 ;  /* 0x00bf009600007988 */ /* 0x0001e80008000407 */
[----:B------:R-:W4:Y:S04]  /*f530*/  LDL.LU R206, [R1+0x1c] ;  /* 0x00001c0001ce7983 */ /* 0x000f280000300800 */
[----:B0-----:R-:W4:Y:S04]  /*f540*/  LDL.LU R0, [R1+0x20] ;  /* 0x0000200001007983 */ /* 0x001f280000300800 */
[----:B------:R-:W4:Y:S01]  /*f550*/  LDL.LU R21, [R1+0x18] ;  /* 0x0000180001157983 */ /* 0x000f220000300800 */
[----:B------:R-:W-:Y:S01]  /*f560*/  PRMT R153, RZ, 0x7610, R153 ;  /* 0x00007610ff997816 */ /* 0x000fe20000000099 */
[----:B------:R-:W-:-:S02]  /*f570*/  @!P0 IMAD.MOV.U32 R158, RZ, RZ, R249 ;  /* 0x000000ffff9e8224 */ /* 0x000fc400078e00f9 */
[----:B------:R-:W4:Y:S04]  /*f580*/  LDL.LU R12, [R1+0x10] ;  /* 0x00001000010c7983 */ /* 0x000f280000300800 */
[----:B------:R2:W4:Y:S04]  /*f590*/  @!P0 LDG.E.U16 R153, desc[UR16][R158.64] ;  /* 0x000000109e998981 */ /* 0x000528000c1e1500 */
[----:B------:R3:W-:Y:S04]  /*f5a0*/  STS.U16 [R2+UR7+0x2800], R138 ;  /* 0x0028008a02007988 */ /* 0x0007e80008000407 */
[----:B------:R-:W-:Y:S04]  /*f5b0*/  STS.U16 [R2+UR7], R148 ;  /* 0x0000009402007988 */ /* 0x000fe80008000407 */
[----:B------:R-:W-:Y:S04]  /*f5c0*/  STS.U16 [R2+UR7+0x400], R147 ;  /* 0x0004009302007988 */ /* 0x000fe80008000407 */
        /* <DEDUP_REMOVED lines=12> */
[----:B------:R-:W-:Y:S01]  /*f690*/  STS.U16 [R2+UR7+0x3c00], R133 ;  /* 0x003c008502007988 */ /* 0x000fe20008000407 */
[----:B---3--:R-:W-:Y:S01]  /*f6a0*/  @!P0 IMAD.MOV.U32 R138, RZ, RZ, R11 ;  /* 0x000000ffff8a8224 */ /* 0x008fe200078e000b */
[----:B------:R-:W-:-:S05]  /*f6b0*/  LOP3.LUT R11, R2, 0x10, RZ, 0x3c, !PT ;  /* 0x00000010020b7812 */ /* 0x000fca00078e3cff */
        /* <DEDUP_REMOVED lines=8> */
[----:B--2---:R-:W-:-:S03]  /*f740*/  @!P0 IMAD.MOV.U32 R159, RZ, RZ, R233 ;  /* 0x000000ffff9f8224 */ /* 0x004fc600078e00e9 */
[----:B------:R0:W-:Y:S04]  /*f750*/  STL [R1+0x6b8], R233 ;  /* 0x0006b8e901007387 */ /* 0x0001e80000100800 */
[----:B0-----:R-:W2:Y:S04]  /*f760*/  LDL.LU R233, [R1+0x214] ;  /* 0x0002140001e97983 */ /* 0x001ea80000300800 */
[----:B------:R-:W-:Y:S04]  /*f770*/  STS.U16 [R11+UR7+0x2080], R124 ;  /* 0x0020807c0b007988 */ /* 0x000fe80008000407 */
[----:B------:R-:W-:Y:S04]  /*f780*/  STS.U16 [R11+UR7+0x2480], R123 ;  /* 0x0024807b0b007988 */ /* 0x000fe80008000407 */
[----:B------:R-:W-:Y:S04]  /*f790*/  STS.U16 [R11+UR7+0x2880], R122 ;  /* 0x0028807a0b007988 */ /* 0x000fe80008000407 */
[----:B------:R-:W-:Y:S04]  /*f7a0*/  STS.U16 [R11+UR7+0x2c80], R121 ;  /* 0x002c80790b007988 */ /* 0x000fe80008000407 */
[----:B------:R-:W-:Y:S04]  /*f7b0*/  STS.U16 [R11+UR7+0x3080], R120 ;  /* 0x003080780b007988 */ /* 0x000fe80008000407 */
[----:B------:R-:W-:Y:S04]  /*f7c0*/  STS.U16 [R11+UR7+0x3480], R119 ;  /* 0x003480770b007988 */ /* 0x000fe80008000407 */
[----:B------:R-:W3:Y:S04]  /*f7d0*/  LDL.LU R249, [R1+0x20c] ;  /* 0x00020c0001f97983 */ /* 0x000ee80000300800 */
[----:B------:R-:W-:Y:S04]  /*f7e0*/  STS.U16 [R11+UR7+0x3880], R149 ;  /* 0x003880950b007988 */ /* 0x000fe80008000407 */
[----:B------:R-:W3:Y:S04]  /*f7f0*/  LDL.LU R232, [R1+0x208] ;  /* 0x0002080001e87983 */ /* 0x000ee80000300800 */
[----:B------:R0:W-:Y:S04]  /*f800*/  STS.U16 [R11+UR7+0x3c80], R151 ;  /* 0x003c80970b007988 */ /* 0x0001e80008000407 */
[----:B------:R-:W3:Y:S04]  /*f810*/  LDL.LU R199, [R1+0x1cc] ;  /* 0x0001cc0001c77983 */ /* 0x000ee80000300800 */
[----:B0-----:R-:W3:Y:S04]  /*f820*/  LDL.LU R11, [R1+0x1c8] ;  /* 0x0001c800010b7983 */ /* 0x001ee80000300800 */
[----:B------:R-:W3:Y:S04]  /*f830*/  LDL.LU R200, [R1+0x18c] ;  /* 0x00018c0001c87983 */ /* 0x000ee80000300800 */
[----:B------:R-:W3:Y:S04]  /*f840*/  LDL.LU R231, [R1+0x188] ;  /* 0x0001880001e77983 */ /* 0x000ee80000300800 */
[----:B------:R-:W3:Y:S04]  /*f850*/  LDL.LU R107, [R1+0x14c] ;  /* 0x00014c00016b7983 */ /* 0x000ee80000300800 */
[----:B------:R-:W3:Y:S04]  /*f860*/  LDL.LU R106, [R1+0x148] ;  /* 0x00014800016a7983 */ /* 0x000ee80000300800 */
[----:B------:R-:W3:Y:S04]  /*f870*/  LDL.LU R234, [R1+0x10c] ;  /* 0x00010c0001ea7983 */ /* 0x000ee80000300800 */
[----:B------:R-:W3:Y:S04]  /*f880*/  LDL.LU R202, [R1+0x108] ;  /* 0x0001080001ca7983 */ /* 0x000ee80000300800 */
[----:B------:R-:W3:Y:S01]  /*f890*/  LDL.LU R217, [R1+0xcc] ;  /* 0x0000cc0001d97983 */ /* 0x000ee20000300800 */
[----:B------:R-:W-:-:S03]  /*f8a0*/  @!P0 IMAD.MOV.U32 R139, RZ, RZ, R96 ;  /* 0x000000ffff8b8224 */ /* 0x000fc600078e0060 */
[----:B------:R-:W3:Y:S04]  /*f8b0*/  LDL.LU R114, [R1+0xc8] ;  /* 0x0000c80001727983 */ /* 0x000ee80000300800 */
[----:B------:R-:W3:Y:S04]  /*f8c0*/  LDL.LU R97, [R1+0x8c] ;  /* 0x00008c0001617983 */ /* 0x000ee80000300800 */
[----:B------:R-:W3:Y:S04]  /*f8d0*/  LDL.LU R219, [R1+0x88] ;  /* 0x0000880001db7983 */ /* 0x000ee80000300800 */
[----:B------:R-:W3:Y:S04]  /*f8e0*/  LDL.LU R252, [R1+0x4c] ;  /* 0x00004c0001fc7983 */ /* 0x000ee80000300800 */
[----:B------:R-:W3:Y:S04]  /*f8f0*/  LDL.LU R96, [R1+0x48] ;  /* 0x0000480001607983 */ /* 0x000ee80000300800 */
[----:B------:R-:W3:Y:S01]  /*f900*/  LDL.LU R205, [R1+0x14] ;  /* 0x0000140001cd7983 */ /* 0x000ee20000300800 */
[----:B------:R-:W-:Y:S01]  /*f910*/  PRMT R150, RZ, 0x7610, R150 ;  /* 0x00007610ff967816 */ /* 0x000fe20000000096 */
[----:B----4-:R-:W-:Y:S01]  /*f920*/  @!P0 IMAD.MOV.U32 R158, RZ, RZ, R92 ;  /* 0x000000ffff9e8224 */ /* 0x010fe200078e005c */
[----:B------:R-:W-:-:S02]  /*f930*/  PRMT R148, RZ, 0x7610, R148 ;  /* 0x00007610ff947816 */ /* 0x000fc40000000094 */
[----:B------:R-:W-:Y:S01]  /*f940*/  PRMT R191, RZ, 0x7610, R191 ;  /* 0x00007610ffbf7816 */ /* 0x000fe200000000bf */
[----:B------:R-:W-:Y:S01]  /*f950*/  @!P0 IMAD.MOV.U32 R146, RZ, RZ, R115 ;  /* 0x000000ffff928224 */ /* 0x000fe200078e0073 */
[----:B------:R0:W4:Y:S01]  /*f960*/  @!P0 LDG.E.U16 R150, desc[UR16][R158.64] ;  /* 0x000000109e968981 */ /* 0x000122000c1e1500 */
[----:B------:R-:W-:Y:S02]  /*f970*/  @!P0 IMAD.MOV.U32 R147, RZ, RZ, R0 ;  /* 0x000000ffff938224 */ /* 0x000fe400078e0000 */
[----:B------:R-:W-:Y:S02]  /*f980*/  @!P0 IMAD.MOV.U32 R144, RZ, RZ, R230 ;  /* 0x000000ffff908224 */ /* 0x000fe400078e00e6 */
[----:B------:R-:W-:Y:S02]  /*f990*/  @!P0 IMAD.MOV.U32 R145, RZ, RZ, R229 ;  /* 0x000000ffff918224 */ /* 0x000fe400078e00e5 */
[----:B------:R-:W-:Y:S02]  /*f9a0*/  @!P0 IMAD.MOV.U32 R142, RZ, RZ, R198 ;  /* 0x000000ffff8e8224 */ /* 0x000fe400078e00c6 */
[----:B------:R-:W-:-:S02]  /*f9b0*/  @!P0 IMAD.MOV.U32 R143, RZ, RZ, R197 ;  /* 0x000000ffff8f8224 */ /* 0x000fc400078e00c5 */
[----:B------:R-:W-:Y:S02]  /*f9c0*/  @!P0 IMAD.MOV.U32 R140, RZ, RZ, R103 ;  /* 0x000000ffff8c8224 */ /* 0x000fe400078e0067 */
        /* <DEDUP_REMOVED lines=17> */
[----:B------:R-:W-:Y:S01]  /*fae0*/  @!P0 IMAD.MOV.U32 R121, RZ, RZ, R215 ;  /* 0x000000ffff798224 */ /* 0x000fe200078e00d7 */
[----:B------:R-:W-:Y:S01]  /*faf0*/  PRMT R119, RZ, 0x7610, R119 ;  /* 0x00007610ff777816 */ /* 0x000fe20000000077 */
[----:B0-----:R-:W-:Y:S01]  /*fb00*/  @!P0 IMAD.MOV.U32 R158, RZ, RZ, R238 ;  /* 0x000000ffff9e8224 */ /* 0x001fe200078e00ee */
[----:B------:R-:W-:Y:S01]  /*fb10*/  PRMT R149, RZ, 0x7610, R149 ;  /* 0x00007610ff957816 */ /* 0x000fe20000000095 */
[----:B------:R-:W-:Y:S01]  /*fb20*/  @!P0 IMAD.MOV.U32 R159, RZ, RZ, R15 ;  /* 0x000000ffff9f8224 */ /* 0x000fe200078e000f */
[----:B------:R-:W-:Y:S01]  /*fb30*/  PRMT R151, RZ, 0x7610, R151 ;  /* 0x00007610ff977816 */ /* 0x000fe20000000097 */
[----:B------:R-:W4:Y:S04]  /*fb40*/  LDL.LU R221, [R1+0xc] ;  /* 0x00000c0001dd7983 */ /* 0x000f280000300800 */
[----:B------:R0:W4:Y:S04]  /*fb50*/  @!P0 LDG.E.U16 R148, desc[UR16][R158.64] ;  /* 0x000000109e948981 */ /* 0x000128000c1e1500 */
[----:B------:R-:W4:Y:S01]  /*fb60*/  LDL.LU R192, [R1+0x8] ;  /* 0x0000080001c07983 */ /* 0x000f220000300800 */
[----:B0-----:R-:W-:-:S02]  /*fb70*/  @!P0 IMAD.MOV.U32 R158, RZ, RZ, R220 ;  /* 0x000000ffff9e8224 */ /* 0x001fc400078e00dc */
[----:B------:R-:W-:-:S05]  /*fb80*/  @!P0 IMAD.MOV.U32 R159, RZ, RZ, R3 ;  /* 0x000000ffff9f8224 */ /* 0x000fca00078e0003 */
[----:B------:R0:W4:Y:S02]  /*fb90*/  @!P0 LDG.E.U16 R191, desc[UR16][R158.64] ;  /* 0x000000109ebf8981 */ /* 0x000124000c1e1500 */
[----:B0-----:R-:W-:Y:S02]  /*fba0*/  PRMT R158, RZ, 0x7610, R158 ;  /* 0x00007610ff9e7816 */ /* 0x001fe4000000009e */
[----:B------:R-:W-:-:S04]  /*fbb0*/  PRMT R159, RZ, 0x7610, R159 ;  /* 0x00007610ff9f7816 */ /* 0x000fc8000000009f */
[----:B------:R0:W4:Y:S02]  /*fbc0*/  @!P0 LDG.E.U16 R158, desc[UR16][R146.64] ;  /* 0x00000010929e8981 */ /* 0x000124000c1e1500 */
[----:B0-----:R-:W-:Y:S02]  /*fbd0*/  @!P0 IMAD.MOV.U32 R146, RZ, RZ, R246 ;  /* 0x000000ffff928224 */ /* 0x001fe400078e00f6 */
        /* <DEDUP_REMOVED lines=64> */
[----:B------:R0:W4:Y:S01]  /*ffe0*/  @!P0 LDG.E.U16 R126, desc[UR16][R124.64] ;  /* 0x000000107c7e8981 */ /* 0x000122000c1e1500 */
[----:B--2---:R-:W-:Y:S02]  /*fff0*/  @!P0 IMAD.MOV.U32 R122, RZ, RZ, R233 ;  /* 0x000000ffff7a8224 */ /* 0x004fe400078e00e9 */
[----:B0-----:R-:W-:Y:S02]  /*10000*/  @!P0 IMAD.MOV.U32 R124, RZ, RZ, R89 ;  /* 0x000000ffff7c8224 */ /* 0x001fe400078e0059 */
[----:B------:R-:W-:-:S05]  /*10010*/  @!P0 IMAD.MOV.U32 R125, RZ, RZ, R16 ;  /* 0x000000ffff7d8224 */ /* 0x000fca00078e0010 */
[----:B------:R0:W2:Y:S02]  /*10020*/  @!P0 LDG.E.U16 R127, desc[UR16][R124.64] ;  /* 0x000000107c7f8981 */ /* 0x0000a4000c1e1500 */
[----:B0-----:R-:W-:Y:S02]  /*10030*/  PRMT R124, RZ, 0x7610, R124 ;  /* 0x00007610ff7c7816 */ /* 0x001fe4000000007c */
[----:B------:R-:W-:-:S04]  /*10040*/  PRMT R125, RZ, 0x7610, R125 ;  /* 0x00007610ff7d7816 */ /* 0x000fc8000000007d */
[----:B------:R0:W2:Y:S02]  /*10050*/  @!P0 LDG.E.U16 R124, desc[UR16][R122.64] ;  /* 0x000000107a7c8981 */ /* 0x0000a4000c1e1500 */
[----:B0-----:R-:W-:Y:S02]  /*10060*/  @!P0 IMAD.MOV.U32 R122, RZ, RZ, R104 ;  /* 0x000000ffff7a8224 */ /* 0x001fe400078e0068 */
[----:B------:R-:W-:-:S05]  /*10070*/  @!P0 IMAD.MOV.U32 R123, RZ, RZ, R117 ;  /* 0x000000ffff7b8224 */ /* 0x000fca00078e0075 */
[----:B------:R0:W2:Y:S02]  /*10080*/  @!P0 LDG.E.U16 R125, desc[UR16][R122.64] ;  /* 0x000000107a7d8981 */ /* 0x0000a4000c1e1500 */
[----:B0-----:R-:W-:-:S06]  /*10090*/  PRMT R122, RZ, 0x7610, R122 ;  /* 0x00007610ff7a7816 */ /* 0x001fcc000000007a */
[----:B------:R0:W2:Y:S01]  /*100a0*/  @!P0 LDG.E.U16 R122, desc[UR16][R120.64] ;  /* 0x00000010787a8981 */ /* 0x0000a2000c1e1500 */
[----:B------:R-:W-:Y:S01]  /*100b0*/  PRMT R123, RZ, 0x7610, R123 ;  /* 0x00007610ff7b7816 */ /* 0x000fe2000000007b */
[----:B0-----:R-:W-:Y:S02]  /*100c0*/  @!P0 IMAD.MOV.U32 R120, RZ, RZ, R247 ;  /* 0x000000ffff788224 */ /* 0x001fe400078e00f7 */
[----:B------:R-:W-:-:S05]  /*100d0*/  @!P0 IMAD.MOV.U32 R121, RZ, RZ, R222 ;  /* 0x000000ffff798224 */ /* 0x000fca00078e00de */
[----:B------:R0:W2:Y:S02]  /*100e0*/  @!P0 LDG.E.U16 R119, desc[UR16][R120.64] ;  /* 0x0000001078778981 */ /* 0x0000a4000c1e1500 */
[----:B0-----:R-:W-:Y:S02]  /*100f0*/  @!P0 IMAD.MOV.U32 R120, RZ, RZ, R13 ;  /* 0x000000ffff788224 */ /* 0x001fe400078e000d */
[----:B------:R-:W-:-:S05]  /*10100*/  @!P0 IMAD.MOV.U32 R121, RZ, RZ, R113 ;  /* 0x000000ffff798224 */ /* 0x000fca00078e0071 */
[----:B------:R0:W2:Y:S02]  /*10110*/  @!P0 LDG.E.U16 R123, desc[UR16][R120.64] ;  /* 0x00000010787b8981 */ /* 0x0000a4000c1e1500 */
[----:B0-----:R-:W-:Y:S02]  /*10120*/  @!P0 IMAD.MOV.U32 R120, RZ, RZ, R218 ;  /* 0x000000ffff788224 */ /* 0x001fe400078e00da */
[----:B------:R-:W-:-:S05]  /*10130*/  @!P0 IMAD.MOV.U32 R121, RZ, RZ, R99 ;  /* 0x000000ffff798224 */ /* 0x000fca00078e0063 */
[----:B------:R0:W2:Y:S02]  /*10140*/  @!P0 LDG.E.U16 R149, desc[UR16][R120.64] ;  /* 0x0000001078958981 */ /* 0x0000a4000c1e1500 */
[----:B0-----:R-:W-:Y:S01]  /*10150*/  LOP3.LUT R121, R2, 0x20, RZ, 0x3c, !PT ;  /* 0x0000002002797812 */ /* 0x001fe200078e3cff */
[----:B------:R-:W-:-:S04]  /*10160*/  @!P0 IMAD.MOV.U32 R120, RZ, RZ, R251 ;  /* 0x000000ffff788224 */ /* 0x000fc800078e00fb */
[----:B------:R0:W-:Y:S02]  /*10170*/  STS.U16 [R121+UR7+0x100], R152 ;  /* 0x0001009879007988 */ /* 0x0001e40008000407 */
[----:B0-----:R-:W-:-:S05]  /*10180*/  @!P0 IMAD.MOV.U32 R121, RZ, RZ, R203 ;  /* 0x000000ffff798224 */ /* 0x001fca00078e00cb */
[----:B------:R0:W2:Y:S01]  /*10190*/  @!P0 LDG.E.U16 R151, desc[UR16][R120.64] ;  /* 0x0000001078978981 */ /* 0x0000a2000c1e1500 */
[----:B------:R-:W-:Y:S02]  /*101a0*/  PRMT R152, RZ, 0x7610, R152 ;  /* 0x00007610ff987816 */ /* 0x000fe40000000098 */
[----:B0-----:R-:W-:Y:S01]  /*101b0*/  LOP3.LUT R121, R2, 0x20, RZ, 0x3c, !PT ;  /* 0x0000002002797812 */ /* 0x001fe200078e3cff */
[----:B------:R-:W-:-:S04]  /*101c0*/  @!P0 IMAD.MOV.U32 R120, RZ, RZ, R235 ;  /* 0x000000ffff788224 */ /* 0x000fc800078e00eb */
[----:B------:R0:W-:Y:S02]  /*101d0*/  STS.U16 [R121+UR7+0x500], R155 ;  /* 0x0005009b79007988 */ /* 0x0001e40008000407 */
[----:B0-----:R-:W-:-:S05]  /*101e0*/  @!P0 IMAD.MOV.U32 R121, RZ, RZ, R17 ;  /* 0x000000ffff798224 */ /* 0x001fca00078e0011 */
[----:B------:R0:W2:Y:S01]  /*101f0*/  @!P0 LDG.E.U16 R152, desc[UR16][R120.64] ;  /* 0x0000001078988981 */ /* 0x0000a2000c1e1500 */
[----:B------:R-:W-:Y:S02]  /*10200*/  PRMT R155, RZ, 0x7610, R155 ;  /* 0x00007610ff9b7816 */ /* 0x000fe4000000009b */
[----:B0-----:R-:W-:Y:S01]  /*10210*/  LOP3.LUT R121, R2, 0x20, RZ, 0x3c, !PT ;  /* 0x0000002002797812 */ /* 0x001fe200078e3cff */
[----:B---3--:R-:W-:-:S04]  /*10220*/  @!P0 IMAD.MOV.U32 R120, RZ, RZ, R205 ;  /* 0x000000ffff788224 */ /* 0x008fc800078e00cd */
[----:B------:R0:W-:Y:S02]  /*10230*/  STS.U16 [R121+UR7+0x900], R156 ;  /* 0x0009009c79007988 */ /* 0x0001e40008000407 */
[----:B0-----:R-:W-:-:S05]  /*10240*/  @!P0 IMAD.MOV.U32 R121, RZ, RZ, R12 ;  /* 0x000000ffff798224 */ /* 0x001fca00078e000c */
[----:B------:R0:W3:Y:S01]  /*10250*/  @!P0 LDG.E.U16 R155, desc[UR16][R120.64] ;  /* 0x00000010789b8981 */ /* 0x0000e2000c1e1500 */
[----:B------:R-:W-:Y:S02]  /*10260*/  PRMT R156, RZ, 0x7610, R156 ;  /* 0x00007610ff9c7816 */ /* 0x000fe4000000009c */
[----:B0-----:R-:W-:Y:S01]  /*10270*/  LOP3.LUT R121, R2, 0x20, RZ, 0x3c, !PT ;  /* 0x0000002002797812 */ /* 0x001fe200078e3cff */
[----:B------:R-:W-:-:S04]  /*10280*/  @!P0 IMAD.MOV.U32 R120, RZ, RZ, R242 ;  /* 0x000000ffff788224 */ /* 0x000fc800078e00f2 */
        /* <DEDUP_REMOVED lines=89> */
[----:B----4-:R-:W-:-:S04]  /*10820*/  @!P0 IMAD.MOV.U32 R120, RZ, RZ, R221 ;  /* 0x000000ffff788224 */ /* 0x010fc800078e00dd */
[----:B------:R0:W-:Y:S02]  /*10830*/  STS.U16 [R121+UR7+0x980], R190 ;  /* 0x000980be79007988 */ /* 0x0001e40008000407 */
[----:B0-----:R-:W-:Y:S01]  /*10840*/  LOP3.LUT R190, R2, 0x30, RZ, 0x3c, !PT ;  /* 0x0000003002be7812 */ /* 0x001fe200078e3cff */
[----:B------:R-:W-:-:S04]  /*10850*/  @!P0 IMAD.MOV.U32 R121, RZ, RZ, R192 ;  /* 0x000000ffff798224 */ /* 0x000fc800078e00c0 */
        /* <DEDUP_REMOVED lines=30> */
[----:B------:R-:W-:Y:S04]  /*10a40*/  STS.U16 [R190+UR7+0x2580], R177 ;  /* 0x002580b1be007988 */ /* 0x000fe80008000407 */
[----:B------:R0:W4:Y:S04]  /*10a50*/  @!P0 LDG.E.U16 R178, desc[UR16][R120.64] ;  /* 0x0000001078b28981 */ /* 0x000128000c1e1500 */
[----:B------:R-:W-:Y:S04]  /*10a60*/  STS.U16 [R190+UR7+0x2980], R174 ;  /* 0x002980aebe007988 */ /* 0x000fe80008000407 */
[----:B------:R-:W-:Y:S01]  /*10a70*/  STS.U16 [R190+UR7+0x2d80], R172 ;  /* 0x002d80acbe007988 */ /* 0x000fe20008000407 */
[----:B0-----:R-:W-:-:S03]  /*10a80*/  LOP3.LUT R121, R2, 0x40, RZ, 0x3c, !PT ;  /* 0x0000004002797812 */ /* 0x001fc600078e3cff */
[----:B------:R-:W-:Y:S04]  /*10a90*/  STS.U16 [R190+UR7+0x3180], R171 ;  /* 0x003180abbe007988 */ /* 0x000fe80008000407 */
[----:B------:R-:W-:Y:S04]  /*10aa0*/  STS.U16 [R190+UR7+0x3580], R168 ;  /* 0x003580a8be007988 */ /* 0x000fe80008000407 */
[----:B------:R-:W-:Y:S04]  /*10ab0*/  STS.U16 [R190+UR7+0x3980], R167 ;  /* 0x003980a7be007988 */ /* 0x000fe80008000407 */
[----:B------:R0:W-:Y:S04]  /*10ac0*/  STS.U16 [R190+UR7+0x3d80], R164 ;  /* 0x003d80a4be007988 */ /* 0x0001e80008000407 */
        /* <DEDUP_REMOVED lines=8> */
[----:B0-----:R-:W-:-:S03]  /*10b50*/  LOP3.LUT R190, R2, 0x50, RZ, 0x3c, !PT ;  /* 0x0000005002be7812 */ /* 0x001fc600078e3cff */
        /* <DEDUP_REMOVED lines=16> */
[----:B------:R-:W-:-:S03]  /*10c60*/  LOP3.LUT R120, R2, 0x60, RZ, 0x3c, !PT ;  /* 0x0000006002787812 */ /* 0x000fc600078e3cff */
[----:B------:R-:W-:Y:S04]  /*10c70*/  STS.U16 [R190+UR7+0x2280], R132 ;  /* 0x00228084be007988 */ /* 0x000fe80008000407 */
[----:B------:R-:W-:Y:S04]  /*10c80*/  STS.U16 [R190+UR7+0x2680], R133 ;  /* 0x00268085be007988 */ /* 0x000fe80008000407 */
[----:B------:R-:W-:Y:S04]  /*10c90*/  STS.U16 [R190+UR7+0x2a80], R130 ;  /* 0x002a8082be007988 */ /* 0x000fe80008000407 */
[----:B------:R-:W-:Y:S04]  /*10ca0*/  STS.U16 [R190+UR7+0x2e80], R131 ;  /* 0x002e8083be007988 */ /* 0x000fe80008000407 */
[----:B------:R-:W-:Y:S04]  /*10cb0*/  STS.U16 [R190+UR7+0x3280], R128 ;  /* 0x00328080be007988 */ /* 0x000fe80008000407 */
[----:B------:R-:W-:Y:S04]  /*10cc0*/  STS.U16 [R190+UR7+0x3680], R129 ;  /* 0x00368081be007988 */ /* 0x000fe80008000407 */
[----:B------:R-:W-:Y:S04]  /*10cd0*/  STS.U16 [R190+UR7+0x3a80], R126 ;  /* 0x003a807ebe007988 */ /* 0x000fe80008000407 */
[----:B--2---:R-:W-:Y:S04]  /*10ce0*/  STS.U16 [R190+UR7+0x3e80], R127 ;  /* 0x003e807fbe007988 */ /* 0x004fe80008000407 */
        /* <DEDUP_REMOVED lines=8> */
[----:B---3--:R-:W-:Y:S04]  /*10d70*/  STS.U16 [R120+UR7+0x2300], R155 ;  /* 0x0023009b78007988 */ /* 0x008fe80008000407 */
[----:B------:R-:W-:Y:S04]  /*10d80*/  STS.U16 [R120+UR7+0x2700], R156 ;  /* 0x0027009c78007988 */ /* 0x000fe80008000407 */
[----:B------:R-:W-:Y:S04]  /*10d90*/  STS.U16 [R120+UR7+0x2b00], R160 ;  /* 0x002b00a078007988 */ /* 0x000fe80008000407 */
[----:B------:R-:W-:Y:S04]  /*10da0*/  STS.U16 [R120+UR7+0x2f00], R163 ;  /* 0x002f00a378007988 */ /* 0x000fe80008000407 */
[----:B------:R-:W-:Y:S04]  /*10db0*/  STS.U16 [R120+UR7+0x3300], R165 ;  /* 0x003300a578007988 */ /* 0x000fe80008000407 */
[----:B------:R-:W-:Y:S04]  /*10dc0*/  STS.U16 [R120+UR7+0x3700], R166 ;  /* 0x003700a678007988 */ /* 0x000fe80008000407 */
[----:B------:R-:W-:Y:S04]  /*10dd0*/  STS.U16 [R120+UR7+0x3b00], R169 ;  /* 0x003b00a978007988 */ /* 0x000fe80008000407 */
[----:B------:R1:W-:Y:S04]  /*10de0*/  STS.U16 [R120+UR7+0x3f00], R170 ;  /* 0x003f00aa78007988 */ /* 0x0003e80008000407 */
[----:B0-----:R-:W2:Y:S04]  /*10df0*/  LDL R119, [R1+0x448] ;  /* 0x0004480001777983 */ /* 0x001ea80000100800 */
[----:B-1----:R-:W3:Y:S04]  /*10e00*/  LDL.LU R120, [R1+0x234] ;  /* 0x0002340001787983 */ /* 0x002ee80000300800 */
[----:B------:R-:W4:Y:S04]  /*10e10*/  LDL.LU R121, [R1+0x41c] ;  /* 0x00041c0001797983 */ /* 0x000f280000300800 */
[----:B------:R-:W2:Y:S04]  /*10e20*/  LDL.LU R157, [R1+0x418] ;  /* 0x00041800019d7983 */ /* 0x000ea80000300800 */
        /* <DEDUP_REMOVED lines=13> */
[----:B------:R-:W2:Y:S01]  /*10f00*/  LDL.LU R154, [R1+0x404] ;  /* 0x00040400019a7983 */ /* 0x000ea20000300800 */
[----:B---3--:R-:W-:-:S02]  /*10f10*/  IADD3 R120, P1, R120, UR45, RZ ;  /* 0x0000002d78787c10 */ /* 0x008fc4000ff3e0ff */
[----:B----4-:R-:W-:-:S03]  /*10f20*/  IADD3 R121, P4, R121, UR45, RZ ;  /* 0x0000002d79797c10 */ /* 0x010fc6000ff9e0ff */
[----:B------:R0:W-:Y:S01]  /*10f30*/  STL [R1+0x234], R120 ;  /* 0x0002347801007387 */ /* 0x0001e20000100800 */
[----:B--2---:R-:W-:Y:S02]  /*10f40*/  IADD3 R157, P3, R157, UR45, RZ ;  /* 0x0000002d9d9d7c10 */ /* 0x004fe4000ff7e0ff */
[----:B------:R-:W-:Y:S01]  /*10f50*/  IADD3 R190, P6, R190, UR45, RZ ;  /* 0x0000002dbebe7c10 */ /* 0x000fe2000ffde0ff */
[----:B0-----:R-:W2:Y:S04]  /*10f60*/  LDL.LU R120, [R1+0x3d8] ;  /* 0x0003d80001787983 */ /* 0x001ea80000300800 */
[----:B------:R-:W3:Y:S04]  /*10f70*/  LDL.LU R162, [R1+0x3fc] ;  /* 0x0003fc0001a27983 */ /* 0x000ee80000300800 */
[----:B------:R0:W-:Y:S01]  /*10f80*/  STL [R1+0x41c], R121 ;  /* 0x00041c7901007387 */ /* 0x0001e20000100800 */
[----:B------:R-:W-:-:S02]  /*10f90*/  IADD3 R172, P2, R172, UR45, RZ ;  /* 0x0000002dacac7c10 */ /* 0x000fc4000ff5e0ff */
[----:B------:R-:W-:Y:S01]  /*10fa0*/  IADD3 R161, P5, R161, UR45, RZ ;  /* 0x0000002da1a17c10 */ /* 0x000fe2000ffbe0ff */
[----:B0-----:R-:W4:Y:S04]  /*10fb0*/  LDL.LU R121, [R1+0x3d0] ;  /* 0x0003d00001797983 */ /* 0x001f280000300800 */
[----:B------:R0:W-:Y:S01]  /*10fc0*/  STL [R1+0x414], R190 ;  /* 0x000414be01007387 */ /* 0x0001e20000100800 */
[----:B------:R-:W-:Y:S02]  /*10fd0*/  IADD3.X R164, R164, UR18, RZ, P1, !PT ;  /* 0x00000012a4a47c10 */ /* 0x000fe40008ffe4ff */
[----:B------:R-:W-:Y:S02]  /*10fe0*/  IADD3.X R168, R168, UR18, RZ, P4, !PT ;  /* 0x00000012a8a87c10 */ /* 0x000fe4000a7fe4ff */
[----:B------:R-:W-:Y:S01]  /*10ff0*/  IADD3 R167, P1, R167, UR45, RZ ;  /* 0x0000002da7a77c10 */ /* 0x000fe2000ff3e0ff */
[----:B0-----:R-:W4:Y:S04]  /*11000*/  LDL.LU R190, [R1+0x3f4] ;  /* 0x0003f40001be7983 */ /* 0x001f280000300800 */
[----:B------:R-:W-:Y:S04]  /*11010*/  STL [R1+0x418], R157 ;  /* 0x0004189d01007387 */ /* 0x000fe80000100800 */
[----:B------:R0:W-:Y:S01]  /*11020*/  STL [R1+0x408], R172 ;  /* 0x000408ac01007387 */ /* 0x0001e20000100800 */
[----:B------:R-:W-:-:S03]  /*11030*/  IADD3 R174, P4, R174, UR45, RZ ;  /* 0x0000002daeae7c10 */ /* 0x000fc6000ff9e0ff */
[----:B0-----:R-:W4:Y:S04]  /*11040*/  LDL.LU R172, [R1+0x3c8] ;  /* 0x0003c80001ac7983 */ /* 0x001f280000300800 */
[----:B------:R-:W-:Y:S04]  /*11050*/  STL [R1+0x410], R161 ;  /* 0x000410a101007387 */ /* 0x000fe80000100800 */
[----:B------:R-:W4:Y:S04]  /*11060*/  LDL.LU R191, [R1+0x3ec] ;  /* 0x0003ec0001bf7983 */ /* 0x000f280000300800 */
[----:B------:R-:W-:Y:S04]  /*11070*/  STL [R1+0x228], R164 ;  /* 0x000228a401007387 */ /* 0x000fe80000100800 */
[----:B------:R0:W-:Y:S04]  /*11080*/  STL [R1+0x230], R168 ;  /* 0x000230a801007387 */ /* 0x0001e80000100800 */
[----:B------:R1:W-:Y:S04]  /*11090*/  STL [R1+0x400], R167 ;  /* 0x000400a701007387 */ /* 0x0003e80000100800 */
[----:B0-----:R-:W4:Y:S04]  /*110a0*/  LDL.LU R168, [R1+0x3c0] ;  /* 0x0003c00001a87983 */ /* 0x001f280000300800 */
[----:B------:R-:W4:Y:S04]  /*110b0*/  LDL.LU R148, [R1+0x3e4] ;  /* 0x0003e40001947983 */ /* 0x000f280000300800 */
[----:B------:R-:W4:Y:S04]  /*110c0*/  LDL.LU R157, [R1+0x3b8] ;  /* 0x0003b800019d7983 */ /* 0x000f280000300800 */
[----:B------:R-:W4:Y:S04]  /*110d0*/  LDL.LU R161, [R1+0x3dc] ;  /* 0x0003dc0001a17983 */ /* 0x000f280000300800 */
[----:B------:R0:W-:Y:S01]  /*110e0*/  STL [R1+0x3f8], R174 ;  /* 0x0003f8ae01007387 */ /* 0x0001e20000100800 */
[----:B------:R-:W-:-:S03]  /*110f0*/  IADD3.X R177, R177, UR18, RZ, P3, !PT ;  /* 0x00000012b1b17c10 */ /* 0x000fc60009ffe4ff */
[----:B------:R-:W4:Y:S04]  /*11100*/  LDL.LU R164, [R1+0x3b0] ;  /* 0x0003b00001a47983 */ /* 0x000f280000300800 */
[----:B-1----:R-:W4:Y:S04]  /*11110*/  LDL.LU R167, [R1+0x3d4] ;  /* 0x0003d40001a77983 */ /* 0x002f280000300800 */
[----:B0-----:R-:W4:Y:S04]  /*11120*/  LDL.LU R174, [R1+0x3a8] ;  /* 0x0003a80001ae7983 */ /* 0x001f280000300800 */
[----:B------:R0:W-:Y:S04]  /*11130*/  STL [R1+0x22c], R177 ;  /* 0x00022cb101007387 */ /* 0x0001e80000100800 */
[----:B0-----:R-:W4:Y:S01]  /*11140*/  LDL.LU R177, [R1+0x3cc] ;  /* 0x0003cc0001b17983 */ /* 0x001f220000300800 */
[----:B------:R-:W-:-:S02]  /*11150*/  IADD3 R159, P3, R159, UR45, RZ ;  /* 0x0000002d9f9f7c10 */ /* 0x000fc4000ff7e0ff */
[----:B------:R-:W-:Y:S02]  /*11160*/  IADD3.X R158, R158, UR18, RZ, P6, !PT ;  /* 0x000000129e9e7c10 */ /* 0x000fe4000b7fe4ff */
[----:B------:R-:W-:Y:S02]  /*11170*/  IADD3.X R153, R153, UR18, RZ, P5, !PT ;  /* 0x0000001299997c10 */ /* 0x000fe4000affe4ff */
[----:B------:R-:W-:Y:S02]  /*11180*/  IADD3 R171, P5, R171, UR45, RZ ;  /* 0x0000002dabab7c10 */ /* 0x000fe4000ffbe0ff */
[----:B------:R-:W-:Y:S01]  /*11190*/  IADD3 R150, P6, R150, UR45, RZ ;  /* 0x0000002d96967c10 */ /* 0x000fe2000ffde0ff */
[----:B------:R-:W-:Y:S01]  /*111a0*/  STL [R1+0x3f0], R159 ;  /* 0x0003f09f01007387 */ /* 0x000fe20000100800 */
[----:B------:R-:W-:-:S03]  /*111b0*/  IADD3.X R154, R154, UR18, RZ, P2, !PT ;  /* 0x000000129a9a7c10 */ /* 0x000fc600097fe4ff */
[----:B------:R-:W-:Y:S04]  /*111c0*/  STL [R1+0x224], R158 ;  /* 0x0002249e01007387 */ /* 0x000fe80000100800 */
[----:B------:R0:W-:Y:S04]  /*111d0*/  STL [R1+0x3e0], R171 ;  /* 0x0003e0ab01007387 */ /* 0x0001e80000100800 */
[----:B------:R-:W-:Y:S04]  /*111e0*/  STL [R1+0x3e8], R150 ;  /* 0x0003e89601007387 */ /* 0x000fe80000100800 */
[----:B0-----:R-:W4:Y:S04]  /*111f0*/  LDL.LU R171, [R1+0x3a0] ;  /* 0x0003a00001ab7983 */ /* 0x001f280000300800 */
[----:B------:R-:W-:Y:S01]  /*11200*/  STL [R1+0x40c], R153 ;  /* 0x00040c9901007387 */ /* 0x000fe20000100800 */
[----:B--2---:R-:W-:-:S02]  /*11210*/  IADD3 R120, P2, R120, UR45, RZ ;  /* 0x0000002d78787c10 */ /* 0x004fc4000ff5e0ff */
[----:B---3--:R-:W-:-:S03]  /*11220*/  IADD3.X R162, R162, UR18, RZ, P1, !PT ;  /* 0x00000012a2a27c10 */ /* 0x008fc60008ffe4ff */
[----:B------:R0:W-:Y:S04]  /*11230*/  STL [R1+0x3d8], R120 ;  /* 0x0003d87801007387 */ /* 0x0001e80000100800 */
[----:B0-----:R-:W2:Y:S01]  /*11240*/  LDL.LU R120, [R1+0x3c4] ;  /* 0x0003c40001787983 */ /* 0x001ea20000300800 */
[----:B----4-:R-:W-:-:S03]  /*11250*/  IADD3 R121, P1, R121, UR45, RZ ;  /* 0x0000002d79797c10 */ /* 0x010fc6000ff3e0ff */
[----:B------:R-:W-:Y:S04]  /*11260*/  STL [R1+0x404], R154 ;  /* 0x0004049a01007387 */ /* 0x000fe80000100800 */
[----:B------:R-:W3:Y:S04]  /*11270*/  LDL.LU R150, [R1+0x398] ;  /* 0x0003980001967983 */ /* 0x000ee80000300800 */
[----:B------:R0:W-:Y:S01]  /*11280*/  STL [R1+0x3d0], R121 ;  /* 0x0003d07901007387 */ /* 0x0001e20000100800 */
[----:B------:R-:W-:-:S03]  /*11290*/  IADD3.X R190, R190, UR18, RZ, P4, !PT ;  /* 0x00000012bebe7c10 */ /* 0x000fc6000a7fe4ff */
[----:B------:R-:W-:Y:S04]  /*112a0*/  STL [R1+0x3fc], R162 ;  /* 0x0003fca201007387 */ /* 0x000fe80000100800 */
[----:B0-----:R-:W4:Y:S04]  /*112b0*/  LDL.LU R121, [R1+0x3bc] ;  /* 0x0003bc0001797983 */ /* 0x001f280000300800 */
[----:B------:R-:W4:Y:S04]  /*112c0*/  LDL.LU R153, [R1+0x390] ;  /* 0x0003900001997983 */ /* 0x000f280000300800 */
[----:B------:R0:W-:Y:S01]  /*112d0*/  STL [R1+0x3f4], R190 ;  /* 0x0003f4be01007387 */ /* 0x0001e20000100800 */
[----:B------:R-:W-:-:S03]  /*112e0*/  IADD3 R172, P4, R172, UR45, RZ ;  /* 0x0000002dacac7c10 */ /* 0x000fc6000ff9e0ff */
[----:B0-----:R-:W4:Y:S04]  /*112f0*/  LDL.LU R190, [R1+0x3b4] ;  /* 0x0003b40001be7983 */ /* 0x001f280000300800 */
[----:B------:R-:W4:Y:S01]  /*11300*/  LDL.LU R154, [R1+0x388] ;  /* 0x00038800019a7983 */ /* 0x000f220000300800 */
[----:B------:R-:W-:-:S03]  /*11310*/  IADD3.X R191, R191, UR18, RZ, P3, !PT ;  /* 0x00000012bfbf7c10 */ /* 0x000fc60009ffe4ff */
[----:B------:R-:W4:Y:S04]  /*11320*/  LDL.LU R162, [R1+0x3ac] ;  /* 0x0003ac0001a27983 */ /* 0x000f280000300800 */
[----:B------:R0:W-:Y:S01]  /*11330*/  STL [R1+0x3c8], R172 ;  /* 0x0003c8ac01007387 */ /* 0x0001e20000100800 */
[----:B------:R-:W-:-:S03]  /*11340*/  IADD3 R168, P3, R168, UR45, RZ ;  /* 0x0000002da8a87c10 */ /* 0x000fc6000ff7e0ff */
[----:B0-----:R-:W4:Y:S01]  /*11350*/  LDL.LU R172, [R1+0x380] ;  /* 0x0003800001ac7983 */ /* 0x001f220000300800 */
[----:B------:R-:W-:-:S03]  /*11360*/  IADD3.X R148, R148, UR18, RZ, P6, !PT ;  /* 0x0000001294947c10 */ /* 0x000fc6000b7fe4ff */
[----:B------:R0:W-:Y:S01]  /*11370*/  STL [R1+0x3c0], R168 ;  /* 0x0003c0a801007387 */ /* 0x0001e20000100800 */
[----:B------:R-:W-:Y:S02]  /*11380*/  IADD3 R157, P6, R157, UR45, RZ ;  /* 0x0000002d9d9d7c10 */ /* 0x000fe4000ffde0ff */
[----:B------:R-:W-:Y:S01]  /*11390*/  IADD3.X R161, R161, UR18, RZ, P5, !PT ;  /* 0x00000012a1a17c10 */ /* 0x000fe2000affe4ff */
[----:B0-----:R-:W4:Y:S04]  /*113a0*/  LDL.LU R168, [R1+0x3a4] ;  /* 0x0003a40001a87983 */ /* 0x001f280000300800 */
[----:B------:R-:W-:Y:S01]  /*113b0*/  STL [R1+0x3ec], R191 ;  /* 0x0003ecbf01007387 */ /* 0x000fe20000100800 */
[----:B------:R-:W-:Y:S02]  /*113c0*/  IADD3 R164, P5, R164, UR45, RZ ;  /* 0x0000002da4a47c10 */ /* 0x000fe4000ffbe0ff */
[----:B------:R-:W-:Y:S01]  /*113d0*/  IADD3.X R167, R167, UR18, RZ, P2, !PT ;  /* 0x00000012a7a77c10 */ /* 0x000fe200097fe4ff */
[----:B------:R-:W-:Y:S01]  /*113e0*/  STL [R1+0x3e4], R148 ;  /* 0x0003e49401007387 */ /* 0x000fe20000100800 */
[----:B------:R-:W-:-:S03]  /*113f0*/  IADD3 R174, P2, R174, UR45, RZ ;  /* 0x0000002daeae7c10 */ /* 0x000fc6000ff5e0ff */
[----:B------:R-:W-:Y:S04]  /*11400*/  STL [R1+0x3b8], R157 ;  /* 0x0003b89d01007387 */ /* 0x000fe80000100800 */
[----:B------:R-:W-:Y:S04]  /*11410*/  STL [R1+0x3dc], R161 ;  /* 0x0003dca101007387 */ /* 0x000fe80000100800 */
[----:B------:R0:W-:Y:S04]  /*11420*/  STL [R1+0x3a8], R174 ;  /* 0x0003a8ae01007387 */ /* 0x0001e80000100800 */
[----:B------:R-:W-:Y:S01]  /*11430*/  STL [R1+0x3b0], R164 ;  /* 0x0003b0a401007387 */ /* 0x000fe20000100800 */
[----:B------:R-:W-:-:S03]  /*11440*/  IADD3.X R177, R177, UR18, RZ, P1, !PT ;  /* 0x00000012b1b17c10 */ /* 0x000fc60008ffe4ff */
[----:B0-----:R-:W4:Y:S04]  /*11450*/  LDL.LU R174, [R1+0x378] ;  /* 0x0003780001ae7983 */ /* 0x001f280000300800 */
[----:B------:R-:W-:Y:S04]  /*11460*/  STL [R1+0x3d4], R167 ;  /* 0x0003d4a701007387 */ /* 0x000fe80000100800 */
[----:B------:R-:W4:Y:S04]  /*11470*/  LDL.LU R159, [R1+0x39c] ;  /* 0x00039c00019f7983 */ /* 0x000f280000300800 */
[----:B------:R-:W4:Y:S04]  /*11480*/  LDL.LU R158, [R1+0x370] ;  /* 0x00037000019e7983 */ /* 0x000f280000300800 */
[----:B------:R-:W4:Y:S04]  /*11490*/  LDL.LU R157, [R1+0x394] ;  /* 0x00039400019d7983 */ /* 0x000f280000300800 */
[----:B------:R0:W-:Y:S04]  /*114a0*/  STL [R1+0x3cc], R177 ;  /* 0x0003ccb101007387 */ /* 0x0001e80000100800 */
[----:B------:R-:W4:Y:S04]  /*114b0*/  LDL.LU R161, [R1+0x368] ;  /* 0x0003680001a17983 */ /* 0x000f280000300800 */
[----:B0-----:R-:W4:Y:S01]  /*114c0*/  LDL.LU R177, [R1+0x38c] ;  /* 0x00038c0001b17983 */ /* 0x001f220000300800 */
[----:B------:R-:W-:-:S03]  /*114d0*/  IADD3 R171, P1, R171, UR45, RZ ;  /* 0x0000002dabab7c10 */ /* 0x000fc6000ff3e0ff */
[----:B------:R-:W4:Y:S04]  /*114e0*/  LDL.LU R164, [R1+0x360] ;  /* 0x0003600001a47983 */ /* 0x000f280000300800 */
[----:B------:R0:W-:Y:S04]  /*114f0*/  STL [R1+0x3a0], R171 ;  /* 0x0003a0ab01007387 */ /* 0x0001e80000100800 */
[----:B0-----:R-:W4:Y:S04]  /*11500*/  LDL.LU R171, [R1+0x384] ;  /* 0x0003840001ab7983 */ /* 0x001f280000300800 */
[----:B------:R-:W4:Y:S01]  /*11510*/  LDL.LU R167, [R1+0x358] ;  /* 0x0003580001a77983 */ /* 0x000f220000300800 */
[----:B--2---:R-:W-:-:S05]  /*11520*/  IADD3.X R120, R120, UR18, RZ, P4, !PT ;  /* 0x0000001278787c10 */ /* 0x004fca000a7fe4ff */
[----:B------:R0:W-:Y:S01]  /*11530*/  STL [R1+0x3c4], R120 ;  /* 0x0003c47801007387 */ /* 0x0001e20000100800 */
[----:B---3--:R-:W-:-:S03]  /*11540*/  IADD3 R150, P4, R150, UR45, RZ ;  /* 0x0000002d96967c10 */ /* 0x008fc6000ff9e0ff */
[----:B0-----:R-:W2:Y:S01]  /*11550*/  LDL.LU R120, [R1+0x37c] ;  /* 0x00037c0001787983 */ /* 0x001ea20000300800 */
[----:B----4-:R-:W-:Y:S02]  /*11560*/  IADD3.X R121, R121, UR18, RZ, P3, !PT ;  /* 0x0000001279797c10 */ /* 0x010fe40009ffe4ff */
[----:B------:R-:W-:-:S03]  /*11570*/  IADD3 R153, P3, R153, UR45, RZ ;  /* 0x0000002d99997c10 */ /* 0x000fc6000ff7e0ff */
[----:B------:R0:W-:Y:S04]  /*11580*/  STL [R1+0x3bc], R121 ;  /* 0x0003bc7901007387 */ /* 0x0001e80000100800 */
[----:B0-----:R-:W3:Y:S01]  /*11590*/  LDL.LU R121, [R1+0x350] ;  /* 0x0003500001797983 */ /* 0x001ee20000300800 */
[----:B------:R-:W-:-:S03]  /*115a0*/  IADD3.X R190, R190, UR18, RZ, P6, !PT ;  /* 0x00000012bebe7c10 */ /* 0x000fc6000b7fe4ff */
[----:B------:R-:W-:Y:S01]  /*115b0*/  STL [R1+0x398], R150 ;  /* 0x0003989601007387 */ /* 0x000fe20000100800 */
[----:B------:R-:W-:-:S03]  /*115c0*/  IADD3 R154, P6, R154, UR45, RZ ;  /* 0x0000002d9a9a7c10 */ /* 0x000fc6000ffde0ff */
[----:B------:R0:W-:Y:S01]  /*115d0*/  STL [R1+0x3b4], R190 ;  /* 0x0003b4be01007387 */ /* 0x0001e20000100800 */
[----:B------:R-:W-:-:S03]  /*115e0*/  IADD3.X R162, R162, UR18, RZ, P5, !PT ;  /* 0x00000012a2a27c10 */ /* 0x000fc6000affe4ff */
[----:B0-----:R-:W4:Y:S04]  /*115f0*/  LDL.LU R190, [R1+0x374] ;  /* 0x0003740001be7983 */ /* 0x001f280000300800 */
[----:B------:R-:W-:Y:S01]  /*11600*/  STL [R1+0x390], R153 ;  /* 0x0003909901007387 */ /* 0x000fe20000100800 */
[----:B------:R-:W-:-:S03]  /*11610*/  IADD3 R172, P5, R172, UR45, RZ ;  /* 0x0000002dacac7c10 */ /* 0x000fc6000ffbe0ff */
[----:B------:R-:W4:Y:S04]  /*11620*/  LDL.LU R191, [R1+0x348] ;  /* 0x0003480001bf7983 */ /* 0x000f280000300800 */
[----:B------:R-:W-:Y:S04]  /*11630*/  STL [R1+0x388], R154 ;  /* 0x0003889a01007387 */ /* 0x000fe80000100800 */
[----:B------:R0:W-:Y:S04]  /*11640*/  STL [R1+0x380], R172 ;  /* 0x000380ac01007387 */ /* 0x0001e80000100800 */
[----:B------:R1:W-:Y:S01]  /*11650*/  STL [R1+0x3ac], R162 ;  /* 0x0003aca201007387 */ /* 0x0003e20000100800 */
[----:B------:R-:W-:-:S03]  /*11660*/  IADD3.X R168, R168, UR18, RZ, P2, !PT ;  /* 0x00000012a8a87c10 */ /* 0x000fc600097fe4ff */
[----:B0-----:R-:W4:Y:S04]  /*11670*/  LDL.LU R172, [R1+0x36c] ;  /* 0x00036c0001ac7983 */ /* 0x001f280000300800 */
[----:B------:R-:W4:Y:S04]  /*11680*/  LDL.LU R148, [R1+0x340] ;  /* 0x0003400001947983 */ /* 0x000f280000300800 */
[----:B------:R-:W4:Y:S04]  /*11690*/  LDL.LU R150, [R1+0x364] ;  /* 0x0003640001967983 */ /* 0x000f280000300800 */
[----:B------:R-:W4:Y:S04]  /*116a0*/  LDL.LU R153, [R1+0x338] ;  /* 0x0003380001997983 */ /* 0x000f280000300800 */
[----:B------:R0:W-:Y:S04]  /*116b0*/  STL [R1+0x3a4], R168 ;  /* 0x0003a4a801007387 */ /* 0x0001e80000100800 */
[----:B------:R-:W4:Y:S04]  /*116c0*/  LDL.LU R154, [R1+0x35c] ;  /* 0x00035c00019a7983 */ /* 0x000f280000300800 */
[----:B-1----:R-:W4:Y:S01]  /*116d0*/  LDL.LU R162, [R1+0x330] ;  /* 0x0003300001a27983 */ /* 0x002f220000300800 */
[----:B------:R-:W-:-:S03]  /*116e0*/  IADD3 R174, P2, R174, UR45, RZ ;  /* 0x0000002daeae7c10 */ /* 0x000fc6000ff5e0ff */
[----:B0-----:R-:W4:Y:S04]  /*116f0*/  LDL.LU R168, [R1+0x354] ;  /* 0x0003540001a87983 */ /* 0x001f280000300800 */
[----:B------:R0:W-:Y:S01]  /*11700*/  STL [R1+0x378], R174 ;  /* 0x000378ae01007387 */ /* 0x0001e20000100800 */
[----:B------:R-:W-:Y:S02]  /*11710*/  IADD3.X R159, R159, UR18, RZ, P1, !PT ;  /* 0x000000129f9f7c10 */ /* 0x000fe40008ffe4ff */
[----:B------:R-:W-:Y:S01]  /*11720*/  IADD3 R158, P1, R158, UR45, RZ ;  /* 0x0000002d9e9e7c10 */ /* 0x000fe2000ff3e0ff */
[----:B0-----:R-:W4:Y:S01]  /*11730*/  LDL.LU R174, [R1+0x328] ;  /* 0x0003280001ae7983 */ /* 0x001f220000300800 */
[----:B------:R-:W-:-:S03]  /*11740*/  IADD3.X R157, R157, UR18, RZ, P4, !PT ;  /* 0x000000129d9d7c10 */ /* 0x000fc6000a7fe4ff */
[----:B------:R-:W-:Y:S04]  /*11750*/  STL [R1+0x39c], R159 ;  /* 0x00039c9f01007387 */ /* 0x000fe80000100800 */
[----:B------:R-:W-:Y:S01]  /*11760*/  STL [R1+0x370], R158 ;  /* 0x0003709e01007387 */ /* 0x000fe20000100800 */
[----:B------:R-:W-:-:S05]  /*11770*/  IADD3.X R177, R177, UR18, RZ, P3, !PT ;  /* 0x00000012b1b17c10 */ /* 0x000fca0009ffe4ff */
[----:B------:R0:W-:Y:S04]  /*11780*/  STL [R1+0x38c], R177 ;  /* 0x00038cb101007387 */ /* 0x0001e80000100800 */
[----:B------:R-:W-:Y:S04]  /*11790*/  STL [R1+0x394], R157 ;  /* 0x0003949d01007387 */ /* 0x000fe80000100800 */
[----:B0-----:R-:W4:Y:S01]  /*117a0*/  LDL.LU R177, [R1+0x34c] ;  /* 0x00034c0001b17983 */ /* 0x001f220000300800 */
[----:B------:R-:W-:Y:S02]  /*117b0*/  IADD3 R161, P4, R161, UR45, RZ ;  /* 0x0000002da1a17c10 */ /* 0x000fe4000ff9e0ff */
[----:B------:R-:W-:-:S02]  /*117c0*/  IADD3.X R171, R171, UR18, RZ, P6, !PT ;  /* 0x00000012abab7c10 */ /* 0x000fc4000b7fe4ff */
[----:B------:R-:W-:Y:S01]  /*117d0*/  IADD3 R164, P3, R164, UR45, RZ ;  /* 0x0000002da4a47c10 */ /* 0x000fe2000ff7e0ff */
[----:B------:R-:W-:Y:S01]  /*117e0*/  STL [R1+0x368], R161 ;  /* 0x000368a101007387 */ /* 0x000fe20000100800 */
[----:B------:R-:W-:-:S03]  /*117f0*/  IADD3 R167, P6, R167, UR45, RZ ;  /* 0x0000002da7a77c10 */ /* 0x000fc6000ffde0ff */
[----:B------:R0:W-:Y:S04]  /*11800*/  STL [R1+0x384], R171 ;  /* 0x000384ab01007387 */ /* 0x0001e80000100800 */
[----:B0-----:R-:W4:Y:S04]  /*11810*/  LDL.LU R171, [R1+0x320] ;  /* 0x0003200001ab7983 */ /* 0x001f280000300800 */
[----:B------:R-:W-:Y:S04]  /*11820*/  STL [R1+0x360], R164 ;  /* 0x000360a401007387 */ /* 0x000fe80000100800 */
[----:B------:R-:W4:Y:S01]  /*11830*/  LDL.LU R157, [R1+0x344] ;  /* 0x00034400019d7983 */ /* 0x000f220000300800 */
[----:B--2---:R-:W-:-:S05]  /*11840*/  IADD3.X R120, R120, UR18, RZ, P5, !PT ;  /* 0x0000001278787c10 */ /* 0x004fca000affe4ff */
[----:B------:R0:W-:Y:S04]  /*11850*/  STL [R1+0x37c], R120 ;  /* 0x00037c7801007387 */ /* 0x0001e80000100800 */
[----:B------:R-:W-:Y:S04]  /*11860*/  STL [R1+0x358], R167 ;  /* 0x000358a701007387 */ /* 0x000fe80000100800 */
[----:B0-----:R-:W2:Y:S04]  /*11870*/  LDL.LU R120, [R1+0x318] ;  /* 0x0003180001787983 */ /* 0x001ea80000300800 */
[----:B------:R-:W2:Y:S01]  /*11880*/  LDL.LU R161, [R1+0x33c] ;  /* 0x00033c0001a17983 */ /* 0x000ea20000300800 */
[----:B---3--:R-:W-:-:S05]  /*11890*/  IADD3 R121, P5, R121, UR45, RZ ;  /* 0x0000002d79797c10 */ /* 0x008fca000ffbe0ff */
[----:B------:R0:W-:Y:S04]  /*118a0*/  STL [R1+0x350], R121 ;  /* 0x0003507901007387 */ /* 0x0001e80000100800 */
[----:B0-----:R-:W3:Y:S01]  /*118b0*/  LDL.LU R121, [R1+0x310] ;  /* 0x0003100001797983 */ /* 0x001ee20000300800 */
[----:B----4-:R-:W-:-:S03]  /*118c0*/  IADD3.X R190, R190, UR18, RZ, P2, !PT ;  /* 0x00000012bebe7c10 */ /* 0x010fc600097fe4ff */
[----:B------:R-:W4:Y:S04]  /*118d0*/  LDL.LU R164, [R1+0x334] ;  /* 0x0003340001a47983 */ /* 0x000f280000300800 */
[----:B------:R-:W4:Y:S04]  /*118e0*/  LDL.LU R167, [R1+0x308] ;  /* 0x0003080001a77983 */ /* 0x000f280000300800 */
[----:B------:R0:W-:Y:S01]  /*118f0*/  STL [R1+0x374], R190 ;  /* 0x000374be01007387 */ /* 0x0001e20000100800 */
[----:B------:R-:W-:-:S03]  /*11900*/  IADD3 R191, P2, R191, UR45, RZ ;  /* 0x0000002dbfbf7c10 */ /* 0x000fc6000ff5e0ff */
[----:B0-----:R-:W4:Y:S01]  /*11910*/  LDL.LU R190, [R1+0x32c] ;  /* 0x00032c0001be7983 */ /* 0x001f220000300800 */
[----:B------:R-:W-:Y:S02]  /*11920*/  IADD3.X R172, R172, UR18, RZ, P1, !PT ;  /* 0x00000012acac7c10 */ /* 0x000fe40008ffe4ff */
[----:B------:R-:W-:-:S03]  /*11930*/  IADD3 R148, P1, R148, UR45, RZ ;  /* 0x0000002d94947c10 */ /* 0x000fc6000ff3e0ff */
[----:B------:R0:W-:Y:S01]  /*11940*/  STL [R1+0x36c], R172 ;  /* 0x00036cac01007387 */ /* 0x0001e20000100800 */
[----:B------:R-:W-:Y:S02]  /*11950*/  IADD3.X R150, R150, UR18, RZ, P4, !PT ;  /* 0x0000001296967c10 */ /* 0x000fe4000a7fe4ff */
[----:B------:R-:W-:Y:S01]  /*11960*/  IADD3 R153, P4, R153, UR45, RZ ;  /* 0x0000002d99997c10 */ /* 0x000fe2000ff9e0ff */
[----:B0-----:R-:W4:Y:S04]  /*11970*/  LDL.LU R172, [R1+0x300] ;  /* 0x0003000001ac7983 */ /* 0x001f280000300800 */
[----:B------:R-:W-:Y:S01]  /*11980*/  STL [R1+0x348], R191 ;  /* 0x000348bf01007387 */ /* 0x000fe20000100800 */
[----:B------:R-:W-:-:S03]  /*11990*/  IADD3.X R154, R154, UR18, RZ, P3, !PT ;  /* 0x000000129a9a7c10 */ /* 0x000fc60009ffe4ff */
[----:B------:R-:W-:Y:S01]  /*119a0*/  STL [R1+0x340], R148 ;  /* 0x0003409401007387 */ /* 0x000fe20000100800 */
[----:B------:R-:W-:Y:S02]  /*119b0*/  IADD3 R162, P3, R162, UR45, RZ ;  /* 0x0000002da2a27c10 */ /* 0x000fe4000ff7e0ff */
[----:B------:R-:W-:Y:S01]  /*119c0*/  IADD3.X R168, R168, UR18, RZ, P6, !PT ;  /* 0x00000012a8a87c10 */ /* 0x000fe2000b7fe4ff */
[----:B------:R-:W-:Y:S04]  /*119d0*/  STL [R1+0x364], R150 ;  /* 0x0003649601007387 */ /* 0x000fe80000100800 */
[----:B------:R-:W-:Y:S04]  /*119e0*/  STL [R1+0x338], R153 ;  /* 0x0003389901007387 */ /* 0x000fe80000100800 */
[----:B------:R0:W-:Y:S04]  /*119f0*/  STL [R1+0x354], R168 ;  /* 0x000354a801007387 */ /* 0x0001e80000100800 */
[----:B------:R1:W-:Y:S01]  /*11a00*/  STL [R1+0x35c], R154 ;  /* 0x00035c9a01007387 */ /* 0x0003e20000100800 */
[----:B------:R-:W-:-:S03]  /*11a10*/  IADD3 R174, P6, R174, UR45, RZ ;  /* 0x0000002daeae7c10 */ /* 0x000fc6000ffde0ff */
[----:B0-----:R-:W4:Y:S04]  /*11a20*/  LDL.LU R168, [R1+0x324] ;  /* 0x0003240001a87983 */ /* 0x001f280000300800 */
[----:B------:R-:W-:Y:S04]  /*11a30*/  STL [R1+0x330], R162 ;  /* 0x000330a201007387 */ /* 0x000fe80000100800 */
[----:B------:R-:W4:Y:S04]  /*11a40*/  LDL.LU R148, [R1+0x2f8] ;  /* 0x0002f80001947983 */ /* 0x000f280000300800 */
[----:B------:R-:W4:Y:S04]  /*11a50*/  LDL.LU R150, [R1+0x31c] ;  /* 0x00031c0001967983 */ /* 0x000f280000300800 */
[----:B------:R-:W4:Y:S04]  /*11a60*/  LDL.LU R153, [R1+0x2f0] ;  /* 0x0002f00001997983 */ /* 0x000f280000300800 */
[----:B------:R0:W-:Y:S04]  /*11a70*/  STL [R1+0x328], R174 ;  /* 0x000328ae01007387 */ /* 0x0001e80000100800 */
[----:B-1----:R-:W4:Y:S01]  /*11a80*/  LDL.LU R154, [R1+0x314] ;  /* 0x00031400019a7983 */ /* 0x002f220000300800 */
[----:B------:R-:W-:-:S03]  /*11a90*/  IADD3.X R177, R177, UR18, RZ, P5, !PT ;  /* 0x00000012b1b17c10 */ /* 0x000fc6000affe4ff */
[----:B0-----:R-:W4:Y:S04]  /*11aa0*/  LDL.LU R174, [R1+0x2e8] ;  /* 0x0002e80001ae7983 */ /* 0x001f280000300800 */
[----:B------:R-:W4:Y:S04]  /*11ab0*/  LDL.LU R162, [R1+0x30c] ;  /* 0x00030c0001a27983 */ /* 0x000f280000300800 */
[----:B------:R0:W-:Y:S04]  /*11ac0*/  STL [R1+0x34c], R177 ;  /* 0x00034cb101007387 */ /* 0x0001e80000100800 */
[----:B0-----:R-:W4:Y:S01]  /*11ad0*/  LDL.LU R177, [R1+0x2e0] ;  /* 0x0002e00001b17983 */ /* 0x001f220000300800 */
[----:B------:R-:W-:-:S02]  /*11ae0*/  IADD3 R171, P5, R171, UR45, RZ ;  /* 0x0000002dabab7c10 */ /* 0x000fc4000ffbe0ff */
[----:B------:R-:W-:-:S03]  /*11af0*/  IADD3.X R157, R157, UR18, RZ, P2, !PT ;  /* 0x000000129d9d7c10 */ /* 0x000fc600097fe4ff */
[----:B------:R0:W-:Y:S04]  /*11b00*/  STL [R1+0x320], R171 ;  /* 0x000320ab01007387 */ /* 0x0001e80000100800 */
[----:B0-----:R-:W4:Y:S01]  /*11b10*/  LDL.LU R171, [R1+0x304] ;  /* 0x0003040001ab7983 */ /* 0x001f220000300800 */
[----:B--2---:R-:W-:Y:S02]  /*11b20*/  IADD3 R120, P2, R120, UR45, RZ ;  /* 0x0000002d78787c10 */ /* 0x004fe4000ff5e0ff */
[----:B------:R-:W-:-:S03]  /*11b30*/  IADD3.X R161, R161, UR18, RZ, P1, !PT ;  /* 0x00000012a1a17c10 */ /* 0x000fc60008ffe4ff */
[----:B------:R0:W-:Y:S04]  /*11b40*/  STL [R1+0x318], R120 ;  /* 0x0003187801007387 */ /* 0x0001e80000100800 */
[----:B0-----:R-:W2:Y:S01]  /*11b50*/  LDL.LU R120, [R1+0x2d8] ;  /* 0x0002d80001787983 */ /* 0x001ea20000300800 */
[----:B---3--:R-:W-:-:S03]  /*11b60*/  IADD3 R121, P1, R121, UR45, RZ ;  /* 0x0000002d79797c10 */ /* 0x008fc6000ff3e0ff */
[----:B------:R-:W-:Y:S01]  /*11b70*/  STL [R1+0x344], R157 ;  /* 0x0003449d01007387 */ /* 0x000fe20000100800 */
[----:B----4-:R-:W-:-:S03]  /*11b80*/  IADD3.X R164, R164, UR18, RZ, P4, !PT ;  /* 0x00000012a4a47c10 */ /* 0x010fc6000a7fe4ff */
[----:B------:R0:W-:Y:S01]  /*11b90*/  STL [R1+0x310], R121 ;  /* 0x0003107901007387 */ /* 0x0001e20000100800 */
[----:B------:R-:W-:-:S03]  /*11ba0*/  IADD3 R167, P4, R167, UR45, RZ ;  /* 0x0000002da7a77c10 */ /* 0x000fc6000ff9e0ff */
[----:B0-----:R-:W3:Y:S04]  /*11bb0*/  LDL.LU R121, [R1+0x2fc] ;  /* 0x0002fc0001797983 */ /* 0x001ee80000300800 */
[----:B------:R-:W-:Y:S01]  /*11bc0*/  STL [R1+0x33c], R161 ;  /* 0x00033ca101007387 */ /* 0x000fe20000100800 */
[----:B------:R-:W-:-:S03]  /*11bd0*/  IADD3.X R190, R190, UR18, RZ, P3, !PT ;  /* 0x00000012bebe7c10 */ /* 0x000fc60009ffe4ff */
[----:B------:R-:W4:Y:S04]  /*11be0*/  LDL.LU R158, [R1+0x2d0] ;  /* 0x0002d000019e7983 */ /* 0x000f280000300800 */
[----:B------:R-:W-:Y:S04]  /*11bf0*/  STL [R1+0x334], R164 ;  /* 0x000334a401007387 */ /* 0x000fe80000100800 */
[----:B------:R0:W-:Y:S04]  /*11c00*/  STL [R1+0x32c], R190 ;  /* 0x00032cbe01007387 */ /* 0x0001e80000100800 */
[----:B------:R1:W-:Y:S04]  /*11c10*/  STL [R1+0x308], R167 ;  /* 0x000308a701007387 */ /* 0x0003e80000100800 */
[----:B0-----:R-:W4:Y:S01]  /*11c20*/  LDL.LU R190, [R1+0x2f4] ;  /* 0x0002f40001be7983 */ /* 0x001f220000300800 */
[----:B------:R-:W-:-:S03]  /*11c30*/  IADD3 R172, P3, R172, UR45, RZ ;  /* 0x0000002dacac7c10 */ /* 0x000fc6000ff7e0ff */
[----:B------:R-:W4:Y:S04]  /*11c40*/  LDL.LU R191, [R1+0x2c8] ;  /* 0x0002c80001bf7983 */ /* 0x000f280000300800 */
[----:B------:R-:W4:Y:S04]  /*11c50*/  LDL.LU R157, [R1+0x2ec] ;  /* 0x0002ec00019d7983 */ /* 0x000f280000300800 */
[----:B------:R-:W4:Y:S04]  /*11c60*/  LDL.LU R161, [R1+0x2c0] ;  /* 0x0002c00001a17983 */ /* 0x000f280000300800 */
[----:B------:R0:W-:Y:S04]  /*11c70*/  STL [R1+0x300], R172 ;  /* 0x000300ac01007387 */ /* 0x0001e80000100800 */
[----:B------:R-:W4:Y:S04]  /*11c80*/  LDL.LU R164, [R1+0x2e4] ;  /* 0x0002e40001a47983 */ /* 0x000f280000300800 */
[----:B-1----:R-:W4:Y:S04]  /*11c90*/  LDL.LU R167, [R1+0x2b8] ;  /* 0x0002b80001a77983 */ /* 0x002f280000300800 */
[----:B0-----:R-:W4:Y:S01]  /*11ca0*/  LDL.LU R172, [R1+0x2dc] ;  /* 0x0002dc0001ac7983 */ /* 0x001f220000300800 */
[----:B------:R-:W-:-:S05]  /*11cb0*/  IADD3.X R168, R168, UR18, RZ, P6, !PT ;  /* 0x00000012a8a87c10 */ /* 0x000fca000b7fe4ff */
[----:B------:R0:W-:Y:S01]  /*11cc0*/  STL [R1+0x324], R168 ;  /* 0x000324a801007387 */ /* 0x0001e20000100800 */
[----:B------:R-:W-:Y:S02]  /*11cd0*/  IADD3 R148, P6, R148, UR45, RZ ;  /* 0x0000002d94947c10 */ /* 0x000fe4000ffde0ff */
[----:B------:R-:W-:Y:S01]  /*11ce0*/  IADD3.X R150, R150, UR18, RZ, P5, !PT ;  /* 0x0000001296967c10 */ /* 0x000fe2000affe4ff */
[----:B0-----:R-:W4:Y:S01]  /*11cf0*/  LDL.LU R168, [R1+0x2b0] ;  /* 0x0002b00001a87983 */ /* 0x001f220000300800 */
[----:B------:R-:W-:-:S03]  /*11d00*/  IADD3 R153, P5, R153, UR45, RZ ;  /* 0x0000002d99997c10 */ /* 0x000fc6000ffbe0ff */
[----:B------:R-:W-:Y:S01]  /*11d10*/  STL [R1+0x2f8], R148 ;  /* 0x0002f89401007387 */ /* 0x000fe20000100800 */
[----:B------:R-:W-:-:S03]  /*11d20*/  IADD3.X R154, R154, UR18, RZ, P2, !PT ;  /* 0x000000129a9a7c10 */ /* 0x000fc600097fe4ff */
[----:B------:R-:W-:Y:S01]  /*11d30*/  STL [R1+0x31c], R150 ;  /* 0x00031c9601007387 */ /* 0x000fe20000100800 */
[----:B------:R-:W-:Y:S02]  /*11d40*/  IADD3 R174, P2, R174, UR45, RZ ;  /* 0x0000002daeae7c10 */ /* 0x000fe4000ff5e0ff */
[----:B------:R-:W-:-:S03]  /*11d50*/  IADD3.X R162, R162, UR18, RZ, P1, !PT ;  /* 0x00000012a2a27c10 */ /* 0x000fc60008ffe4ff */
[----:B------:R0:W-:Y:S04]  /*11d60*/  STL [R1+0x2e8], R174 ;  /* 0x0002e8ae01007387 */ /* 0x0001e80000100800 */
[----:B------:R-:W-:Y:S04]  /*11d70*/  STL [R1+0x2f0], R153 ;  /* 0x0002f09901007387 */ /* 0x000fe80000100800 */
[----:B0-----:R-:W4:Y:S01]  /*11d80*/  LDL.LU R174, [R1+0x2d4] ;  /* 0x0002d40001ae7983 */ /* 0x001f220000300800 */
[----:B------:R-:W-:-:S03]  /*11d90*/  IADD3 R177, P1, R177, UR45, RZ ;  /* 0x0000002db1b17c10 */ /* 0x000fc6000ff3e0ff */
[----:B------:R-:W-:Y:S04]  /*11da0*/  STL [R1+0x314], R154 ;  /* 0x0003149a01007387 */ /* 0x000fe80000100800 */
[----:B------:R0:W-:Y:S04]  /*11db0*/  STL [R1+0x2e0], R177 ;  /* 0x0002e0b101007387 */ /* 0x0001e80000100800 */
[----:B0-----:R-:W4:Y:S01]  /*11dc0*/  LDL.LU R177, [R1+0x2a8] ;  /* 0x0002a80001b17983 */ /* 0x001f220000300800 */
[----:B------:R-:W-:-:S03]  /*11dd0*/  IADD3.X R171, R171, UR18, RZ, P4, !PT ;  /* 0x00000012abab7c10 */ /* 0x000fc6000a7fe4ff */
[----:B------:R-:W-:Y:S04]  /*11de0*/  STL [R1+0x30c], R162 ;  /* 0x00030ca201007387 */ /* 0x000fe80000100800 */
[----:B------:R-:W4:Y:S04]  /*11df0*/  LDL.LU R148, [R1+0x2cc] ;  /* 0x0002cc0001947983 */ /* 0x000f280000300800 */
[----:B------:R-:W4:Y:S04]  /*11e00*/  LDL.LU R150, [R1+0x2a0] ;  /* 0x0002a00001967983 */ /* 0x000f280000300800 */
[----:B------:R0:W-:Y:S04]  /*11e10*/  STL [R1+0x304], R171 ;  /* 0x000304ab01007387 */ /* 0x0001e80000100800 */
[----:B0-----:R-:W4:Y:S04]  /*11e20*/  LDL.LU R171, [R1+0x2c4] ;  /* 0x0002c40001ab7983 */ /* 0x001f280000300800 */
[----:B------:R-:W4:Y:S01]  /*11e30*/  LDL.LU R153, [R1+0x298] ;  /* 0x0002980001997983 */ /* 0x000f220000300800 */
[----:B--2---:R-:W-:-:S05]  /*11e40*/  IADD3 R120, P4, R120, UR45, RZ ;  /* 0x0000002d78787c10 */ /* 0x004fca000ff9e0ff */
[----:B------:R0:W-:Y:S04]  /*11e50*/  STL [R1+0x2d8], R120 ;  /* 0x0002d87801007387 */ /* 0x0001e80000100800 */
[----:B0-----:R-:W2:Y:S04]  /*11e60*/  LDL.LU R120, [R1+0x2bc] ;  /* 0x0002bc0001787983 */ /* 0x001ea80000300800 */
[----:B------:R-:W2:Y:S01]  /*11e70*/  LDL.LU R154, [R1+0x290] ;  /* 0x00029000019a7983 */ /* 0x000ea20000300800 */
[----:B---3--:R-:W-:-:S03]  /*11e80*/  IADD3.X R121, R121, UR18, RZ, P3, !PT ;  /* 0x0000001279797c10 */ /* 0x008fc60009ffe4ff */
[----:B------:R-:W3:Y:S04]  /*11e90*/  LDL.LU R162, [R1+0x2b4] ;  /* 0x0002b40001a27983 */ /* 0x000ee80000300800 */
[----:B------:R0:W-:Y:S01]  /*11ea0*/  STL [R1+0x2fc], R121 ;  /* 0x0002fc7901007387 */ /* 0x0001e20000100800 */
[----:B----4-:R-:W-:-:S03]  /*11eb0*/  IADD3 R158, P3, R158, UR45, RZ ;  /* 0x0000002d9e9e7c10 */ /* 0x010fc6000ff7e0ff */
        /* <DEDUP_REMOVED lines=15> */
[----:B------:R1:W-:Y:S04]  /*11fb0*/  STL [R1+0x2e4], R164 ;  /* 0x0002e4a401007387 */ /* 0x0003e80000100800 */
[----:B0-----:R-:W4:Y:S01]  /*11fc0*/  LDL.LU R172, [R1+0x280] ;  /* 0x0002800001ac7983 */ /* 0x001f220000300800 */
[----:B------:R-:W-:-:S03]  /*11fd0*/  IADD3 R168, P1, R168, UR45, RZ ;  /* 0x0000002da8a87c10 */ /* 0x000fc6000ff3e0ff */
[----:B------:R-:W-:Y:S04]  /*11fe0*/  STL [R1+0x2b8], R167 ;  /* 0x0002b8a701007387 */ /* 0x000fe80000100800 */
[----:B------:R-:W4:Y:S04]  /*11ff0*/  LDL.LU R191, [R1+0x2a4] ;  /* 0x0002a40001bf7983 */ /* 0x000f280000300800 */
[----:B------:R-:W4:Y:S04]  /*12000*/  LDL.LU R157, [R1+0x278] ;  /* 0x00027800019d7983 */ /* 0x000f280000300800 */
[----:B------:R-:W4:Y:S04]  /*12010*/  LDL.LU R161, [R1+0x29c] ;  /* 0x00029c0001a17983 */ /* 0x000f280000300800 */
[----:B------:R0:W-:Y:S04]  /*12020*/  STL [R1+0x2b0], R168 ;  /* 0x0002b0a801007387 */ /* 0x0001e80000100800 */
[----:B-1----:R-:W4:Y:S04]  /*12030*/  LDL.LU R164, [R1+0x270] ;  /* 0x0002700001a47983 */ /* 0x002f280000300800 */
[----:B0-----:R-:W4:Y:S01]  /*12040*/  LDL.LU R168, [R1+0x294] ;  /* 0x0002940001a87983 */ /* 0x001f220000300800 */
[----:B------:R-:W-:-:S03]  /*12050*/  IADD3.X R174, R174, UR18, RZ, P4, !PT ;  /* 0x00000012aeae7c10 */ /* 0x000fc6000a7fe4ff */
[----:B------:R-:W4:Y:S04]  /*12060*/  LDL.LU R167, [R1+0x268] ;  /* 0x0002680001a77983 */ /* 0x000f280000300800 */
[----:B------:R0:W-:Y:S04]  /*12070*/  STL [R1+0x2d4], R174 ;  /* 0x0002d4ae01007387 */ /* 0x0001e80000100800 */
[----:B0-----:R-:W4:Y:S01]  /*12080*/  LDL.LU R174, [R1+0x28c] ;  /* 0x00028c0001ae7983 */ /* 0x001f220000300800 */
[----:B------:R-:W-:-:S05]  /*12090*/  IADD3 R177, P4, R177, UR45, RZ ;  /* 0x0000002db1b17c10 */ /* 0x000fca000ff9e0ff */
[----:B------:R0:W-:Y:S04]  /*120a0*/  STL [R1+0x2a8], R177 ;  /* 0x0002a8b101007387 */ /* 0x0001e80000100800 */
[----:B0-----:R-:W4:Y:S01]  /*120b0*/  LDL.LU R177, [R1+0x260] ;  /* 0x0002600001b17983 */ /* 0x001f220000300800 */
[----:B------:R-:W-:Y:S02]  /*120c0*/  IADD3.X R148, R148, UR18, RZ, P3, !PT ;  /* 0x0000001294947c10 */ /* 0x000fe40009ffe4ff */
[----:B------:R-:W-:Y:S02]  /*120d0*/  IADD3 R150, P3, R150, UR45, RZ ;  /* 0x0000002d96967c10 */ /* 0x000fe4000ff7e0ff */
[----:B------:R-:W-:-:S05]  /*120e0*/  IADD3.X R171, R171, UR18, RZ, P6, !PT ;  /* 0x00000012abab7c10 */ /* 0x000fca000b7fe4ff */
[----:B------:R0:W-:Y:S01]  /*120f0*/  STL [R1+0x2c4], R171 ;  /* 0x0002c4ab01007387 */ /* 0x0001e20000100800 */
[----:B------:R-:W-:-:S03]  /*12100*/  IADD3 R153, P6, R153, UR45, RZ ;  /* 0x0000002d99997c10 */ /* 0x000fc6000ffde0ff */
[----:B------:R-:W-:Y:S04]  /*12110*/  STL [R1+0x2cc], R148 ;  /* 0x0002cc9401007387 */ /* 0x000fe80000100800 */
[----:B0-----:R-:W4:Y:S04]  /*12120*/  LDL.LU R171, [R1+0x284] ;  /* 0x0002840001ab7983 */ /* 0x001f280000300800 */
[----:B------:R-:W-:Y:S01]  /*12130*/  STL [R1+0x2a0], R150 ;  /* 0x0002a09601007387 */ /* 0x000fe20000100800 */
[----:B--2---:R-:W-:Y:S02]  /*12140*/  IADD3.X R120, R120, UR18, RZ, P5, !PT ;  /* 0x0000001278787c10 */ /* 0x004fe4000affe4ff */
[----:B------:R-:W-:-:S03]  /*12150*/  IADD3 R154, P5, R154, UR45, RZ ;  /* 0x0000002d9a9a7c10 */ /* 0x000fc6000ffbe0ff */
[----:B------:R0:W-:Y:S01]  /*12160*/  STL [R1+0x2bc], R120 ;  /* 0x0002bc7801007387 */ /* 0x0001e20000100800 */
[----:B---3--:R-:W-:-:S03]  /*12170*/  IADD3.X R162, R162, UR18, RZ, P2, !PT ;  /* 0x00000012a2a27c10 */ /* 0x008fc600097fe4ff */
[----:B0-----:R-:W2:Y:S04]  /*12180*/  LDL.LU R120, [R1+0x258] ;  /* 0x0002580001787983 */ /* 0x001ea80000300800 */
[----:B------:R-:W-:Y:S01]  /*12190*/  STL [R1+0x298], R153 ;  /* 0x0002989901007387 */ /* 0x000fe20000100800 */
[----:B----4-:R-:W-:-:S03]  /*121a0*/  IADD3 R121, P2, R121, UR45, RZ ;  /* 0x0000002d79797c10 */ /* 0x010fc6000ff5e0ff */
[----:B------:R-:W3:Y:S04]  /*121b0*/  LDL.LU R158, [R1+0x27c] ;  /* 0x00027c00019e7983 */ /* 0x000ee80000300800 */
[----:B------:R-:W-:Y:S04]  /*121c0*/  STL [R1+0x290], R154 ;  /* 0x0002909a01007387 */ /* 0x000fe80000100800 */
[----:B------:R0:W-:Y:S04]  /*121d0*/  STL [R1+0x288], R121 ;  /* 0x0002887901007387 */ /* 0x0001e80000100800 */
[----:B------:R1:W-:Y:S04]  /*121e0*/  STL [R1+0x2b4], R162 ;  /* 0x0002b4a201007387 */ /* 0x0003e80000100800 */
[----:B0-----:R-:W4:Y:S04]  /*121f0*/  LDL.LU R121, [R1+0x250] ;  /* 0x0002500001797983 */ /* 0x001f280000300800 */
[----:B------:R-:W4:Y:S01]  /*12200*/  LDL.LU R148, [R1+0x274] ;  /* 0x0002740001947983 */ /* 0x000f220000300800 */
[----:B------:R-:W-:-:S03]  /*12210*/  IADD3.X R190, R190, UR18, RZ, P1, !PT ;  /* 0x00000012bebe7c10 */ /* 0x000fc60008ffe4ff */
[----:B------:R-:W4:Y:S04]  /*12220*/  LDL.LU R150, [R1+0x248] ;  /* 0x0002480001967983 */ /* 0x000f280000300800 */
[----:B------:R-:W4:Y:S04]  /*12230*/  LDL.LU R153, [R1+0x26c] ;  /* 0x00026c0001997983 */ /* 0x000f280000300800 */
[----:B------:R0:W-:Y:S04]  /*12240*/  STL [R1+0x2ac], R190 ;  /* 0x0002acbe01007387 */ /* 0x0001e80000100800 */
[----:B------:R-:W4:Y:S04]  /*12250*/  LDL.LU R154, [R1+0x240] ;  /* 0x00024000019a7983 */ /* 0x000f280000300800 */
[----:B-1----:R-:W4:Y:S04]  /*12260*/  LDL.LU R162, [R1+0x264] ;  /* 0x0002640001a27983 */ /* 0x002f280000300800 */
[----:B0-----:R-:W4:Y:S01]  /*12270*/  LDL.LU R190, [R1+0x444] ;  /* 0x0004440001be7983 */ /* 0x001f220000300800 */
[----:B------:R-:W-:-:S05]  /*12280*/  IADD3 R172, P1, R172, UR45, RZ ;  /* 0x0000002dacac7c10 */ /* 0x000fca000ff3e0ff */
[----:B------:R0:W-:Y:S01]  /*12290*/  STL [R1+0x280], R172 ;  /* 0x000280ac01007387 */ /* 0x0001e20000100800 */
[----:B------:R-:W-:Y:S02]  /*122a0*/  IADD3.X R191, R191, UR18, RZ, P4, !PT ;  /* 0x00000012bfbf7c10 */ /* 0x000fe4000a7fe4ff */
[----:B------:R-:W-:Y:S01]  /*122b0*/  IADD3 R157, P4, R157, UR45, RZ ;  /* 0x0000002d9d9d7c10 */ /* 0x000fe2000ff9e0ff */
[----:B0-----:R-:W4:Y:S01]  /*122c0*/  LDL.LU R172, [R1+0x25c] ;  /* 0x00025c0001ac7983 */ /* 0x001f220000300800 */
[----:B------:R-:W-:-:S03]  /*122d0*/  IADD3.X R161, R161, UR18, RZ, P3, !PT ;  /* 0x00000012a1a17c10 */ /* 0x000fc60009ffe4ff */
[----:B------:R-:W-:Y:S04]  /*122e0*/  STL [R1+0x2a4], R191 ;  /* 0x0002a4bf01007387 */ /* 0x000fe80000100800 */
[----:B------:R-:W-:Y:S01]  /*122f0*/  STL [R1+0x278], R157 ;  /* 0x0002789d01007387 */ /* 0x000fe20000100800 */
[----:B------:R-:W-:Y:S02]  /*12300*/  IADD3 R164, P3, R164, UR45, RZ ;  /* 0x0000002da4a47c10 */ /* 0x000fe4000ff7e0ff */
[----:B------:R-:W-:Y:S02]  /*12310*/  IADD3.X R168, R168, UR18, RZ, P6, !PT ;  /* 0x00000012a8a87c10 */ /* 0x000fe4000b7fe4ff */
[----:B------:R-:W-:-:S03]  /*12320*/  IADD3 R167, P6, R167, UR45, RZ ;  /* 0x0000002da7a77c10 */ /* 0x000fc6000ffde0ff */
[----:B------:R0:W-:Y:S04]  /*12330*/  STL [R1+0x294], R168 ;  /* 0x000294a801007387 */ /* 0x0001e80000100800 */
[----:B------:R-:W-:Y:S04]  /*12340*/  STL [R1+0x29c], R161 ;  /* 0x00029ca101007387 */ /* 0x000fe80000100800 */
[----:B0-----:R-:W4:Y:S01]  /*12350*/  LDL.LU R168, [R1+0x43c] ;  /* 0x00043c0001a87983 */ /* 0x001f220000300800 */
[----:B------:R-:W-:-:S03]  /*12360*/  IADD3.X R174, R174, UR18, RZ, P5, !PT ;  /* 0x00000012aeae7c10 */ /* 0x000fc6000affe4ff */
[----:B------:R-:W-:Y:S04]  /*12370*/  STL [R1+0x270], R164 ;  /* 0x000270a401007387 */ /* 0x000fe80000100800 */
[----:B------:R0:W-:Y:S04]  /*12380*/  STL [R1+0x28c], R174 ;  /* 0x00028cae01007387 */ /* 0x0001e80000100800 */
[----:B0-----:R-:W4:Y:S01]  /*12390*/  LDL.LU R174, [R1+0x254] ;  /* 0x0002540001ae7983 */ /* 0x001f220000300800 */
[----:B------:R-:W-:-:S03]  /*123a0*/  IADD3 R177, P5, R177, UR45, RZ ;  /* 0x0000002db1b17c10 */ /* 0x000fc6000ffbe0ff */
[----:B------:R-:W-:Y:S04]  /*123b0*/  STL [R1+0x268], R167 ;  /* 0x000268a701007387 */ /* 0x000fe80000100800 */
[----:B------:R-:W4:Y:S04]  /*123c0*/  LDL.LU R191, [R1+0x438] ;  /* 0x0004380001bf7983 */ /* 0x000f280000300800 */
[----:B------:R-:W4:Y:S04]  /*123d0*/  LDL.LU R157, [R1+0x24c] ;  /* 0x00024c00019d7983 */ /* 0x000f280000300800 */
[----:B------:R0:W-:Y:S04]  /*123e0*/  STL [R1+0x260], R177 ;  /* 0x000260b101007387 */ /* 0x0001e80000100800 */
[----:B0-----:R-:W4:Y:S01]  /*123f0*/  LDL.LU R177, [R1+0x430] ;  /* 0x0004300001b17983 */ /* 0x001f220000300800 */
[----:B------:R-:W-:-:S03]  /*12400*/  IADD3.X R171, R171, UR18, RZ, P2, !PT ;  /* 0x00000012abab7c10 */ /* 0x000fc600097fe4ff */
[----:B------:R-:W4:Y:S04]  /*12410*/  LDL.LU R161, [R1+0x244] ;  /* 0x0002440001a17983 */ /* 0x000f280000300800 */
[----:B------:R0:W-:Y:S04]  /*12420*/  STL [R1+0x284], R171 ;  /* 0x000284ab01007387 */ /* 0x0001e80000100800 */
[----:B0-----:R-:W4:Y:S04]  /*12430*/  LDL.LU R171, [R1+0x428] ;  /* 0x0004280001ab7983 */ /* 0x001f280000300800 */
[----:B------:R-:W4:Y:S04]  /*12440*/  LDL.LU R164, [R1+0x23c] ;  /* 0x00023c0001a47983 */ /* 0x000f280000300800 */
[----:B------:R-:W4:Y:S01]  /*12450*/  LDL.LU R167, [R1+0x21c] ;  /* 0x00021c0001a77983 */ /* 0x000f220000300800 */
[----:B--2---:R-:W-:-:S05]  /*12460*/  IADD3 R120, P2, R120, UR45, RZ ;  /* 0x0000002d78787c10 */ /* 0x004fca000ff5e0ff */
[----:B------:R0:W-:Y:S01]  /*12470*/  STL [R1+0x258], R120 ;  /* 0x0002587801007387 */ /* 0x0001e20000100800 */
[----:B---3--:R-:W-:-:S03]  /*12480*/  IADD3.X R158, R158, UR18, RZ, P1, !PT ;  /* 0x000000129e9e7c10 */ /* 0x008fc60008ffe4ff */
[----:B0-----:R-:W2:Y:S01]  /*12490*/  LDL.LU R120, [R1+0x440] ;  /* 0x0004400001787983 */ /* 0x001ea20000300800 */
[----:B----4-:R-:W-:Y:S02]  /*124a0*/  IADD3 R121, P1, R121, UR45, RZ ;  /* 0x0000002d79797c10 */ /* 0x010fe4000ff3e0ff */
[----:B------:R-:W-:-:S03]  /*124b0*/  IADD3.X R148, R148, UR18, RZ, P4, !PT ;  /* 0x0000001294947c10 */ /* 0x000fc6000a7fe4ff */
[----:B------:R0:W-:Y:S01]  /*124c0*/  STL [R1+0x250], R121 ;  /* 0x0002507901007387 */ /* 0x0001e20000100800 */
[----:B------:R-:W-:Y:S02]  /*124d0*/  IADD3 R150, P4, R150, UR45, RZ ;  /* 0x0000002d96967c10 */ /* 0x000fe4000ff9e0ff */
[----:B------:R-:W-:Y:S01]  /*124e0*/  IADD3.X R153, R153, UR18, RZ, P3, !PT ;  /* 0x0000001299997c10 */ /* 0x000fe20009ffe4ff */
[----:B0-----:R-:W3:Y:S04]  /*124f0*/  LDL.LU R121, [R1+0x238] ;  /* 0x0002380001797983 */ /* 0x001ee80000300800 */
        /* <DEDUP_REMOVED lines=8> */
[----:B------:R1:W-:Y:S04]  /*12580*/  STL [R1+0x240], R154 ;  /* 0x0002409a01007387 */ /* 0x0003e80000100800 */
[----:B0-----:R-:W4:Y:S04]  /*12590*/  LDL.LU R190, [R1+0x434] ;  /* 0x0004340001be7983 */ /* 0x001f280000300800 */
[----:B------:R-:W-:Y:S01]  /*125a0*/  STL [R1+0x264], R162 ;  /* 0x000264a201007387 */ /* 0x000fe20000100800 */
[----:B------:R-:W-:-:S03]  /*125b0*/  IADD3.X R172, R172, UR18, RZ, P5, !PT ;  /* 0x00000012acac7c10 */ /* 0x000fc6000affe4ff */
[----:B------:R-:W4:Y:S04]  /*125c0*/  LDL.LU R148, [R1+0x204] ;  /* 0x0002040001947983 */ /* 0x000f280000300800 */
[----:B------:R-:W4:Y:S04]  /*125d0*/  LDL.LU R150, [R1+0x42c] ;  /* 0x00042c0001967983 */ /* 0x000f280000300800 */
[----:B------:R-:W4:Y:S04]  /*125e0*/  LDL.LU R153, [R1+0x1fc] ;  /* 0x0001fc0001997983 */ /* 0x000f280000300800 */
[----:B------:R0:W-:Y:S04]  /*125f0*/  STL [R1+0x25c], R172 ;  /* 0x00025cac01007387 */ /* 0x0001e80000100800 */
[----:B-1----:R-:W4:Y:S04]  /*12600*/  LDL.LU R154, [R1+0x220] ;  /* 0x00022000019a7983 */ /* 0x002f280000300800 */
[----:B0-----:R-:W4:Y:S04]  /*12610*/  LDL.LU R172, [R1+0x1f4] ;  /* 0x0001f40001ac7983 */ /* 0x001f280000300800 */
[----:B------:R-:W4:Y:S01]  /*12620*/  LDL.LU R162, [R1+0x218] ;  /* 0x0002180001a27983 */ /* 0x000f220000300800 */
[----:B------:R-:W-:-:S05]  /*12630*/  IADD3 R168, P5, R168, UR44, RZ ;  /* 0x0000002ca8a87c10 */ /* 0x000fca000ffbe0ff */
[----:B------:R0:W-:Y:S04]  /*12640*/  STL [R1+0x43c], R168 ;  /* 0x00043ca801007387 */ /* 0x0001e80000100800 */
[----:B0-----:R-:W4:Y:S01]  /*12650*/  LDL.LU R168, [R1+0x1ec] ;  /* 0x0001ec0001a87983 */ /* 0x001f220000300800 */
[----:B------:R-:W-:-:S05]  /*12660*/  IADD3.X R174, R174, UR18, RZ, P2, !PT ;  /* 0x00000012aeae7c10 */ /* 0x000fca00097fe4ff */
[----:B------:R0:W-:Y:S01]  /*12670*/  STL [R1+0x254], R174 ;  /* 0x000254ae01007387 */ /* 0x0001e20000100800 */
[----:B------:R-:W-:Y:S02]  /*12680*/  IADD3 R191, P2, R191, UR44, RZ ;  /* 0x0000002cbfbf7c10 */ /* 0x000fe4000ff5e0ff */
[----:B------:R-:W-:Y:S01]  /*12690*/  IADD3.X R157, R157, UR18, RZ, P1, !PT ;  /* 0x000000129d9d7c10 */ /* 0x000fe20008ffe4ff */
[----:B0-----:R-:W4:Y:S01]  /*126a0*/  LDL.LU R174, [R1+0x1e4] ;  /* 0x0001e40001ae7983 */ /* 0x001f220000300800 */
[----:B------:R-:W-:-:S05]  /*126b0*/  IADD3 R177, P1, R177, UR44, RZ ;  /* 0x0000002cb1b17c10 */ /* 0x000fca000ff3e0ff */
[----:B------:R0:W-:Y:S04]  /*126c0*/  STL [R1+0x430], R177 ;  /* 0x000430b101007387 */ /* 0x0001e80000100800 */
[----:B------:R-:W-:Y:S04]  /*126d0*/  STL [R1+0x438], R191 ;  /* 0x000438bf01007387 */ /* 0x000fe80000100800 */
[----:B0-----:R-:W4:Y:S01]  /*126e0*/  LDL.LU R177, [R1+0x200] ;  /* 0x0002000001b17983 */ /* 0x001f220000300800 */
[----:B------:R-:W-:Y:S02]  /*126f0*/  IADD3.X R161, R161, UR18, RZ, P4, !PT ;  /* 0x00000012a1a17c10 */ /* 0x000fe4000a7fe4ff */
[----:B------:R-:W-:Y:S01]  /*12700*/  IADD3 R171, P4, R171, UR44, RZ ;  /* 0x0000002cabab7c10 */ /* 0x000fe2000ff9e0ff */
[----:B------:R-:W-:Y:S01]  /*12710*/  STL [R1+0x24c], R157 ;  /* 0x00024c9d01007387 */ /* 0x000fe20000100800 */
[----:B------:R-:W-:-:S03]  /*12720*/  IADD3.X R164, R164, UR18, RZ, P3, !PT ;  /* 0x00000012a4a47c10 */ /* 0x000fc60009ffe4ff */
[----:B------:R0:W-:Y:S01]  /*12730*/  STL [R1+0x428], R171 ;  /* 0x000428ab01007387 */ /* 0x0001e20000100800 */
[----:B------:R-:W-:-:S03]  /*12740*/  IADD3 R167, P3, R167, UR44, RZ ;  /* 0x0000002ca7a77c10 */ /* 0x000fc6000ff7e0ff */
[----:B0-----:R-:W4:Y:S04]  /*12750*/  LDL.LU R171, [R1+0x1f8] ;  /* 0x0001f80001ab7983 */ /* 0x001f280000300800 */
[----:B------:R-:W-:Y:S04]  /*12760*/  STL [R1+0x244], R161 ;  /* 0x000244a101007387 */ /* 0x000fe80000100800 */
[----:B------:R-:W-:Y:S01]  /*12770*/  STL [R1+0x23c], R164 ;  /* 0x00023ca401007387 */ /* 0x000fe20000100800 */
[----:B--2---:R-:W-:Y:S02]  /*12780*/  IADD3.X R120, R120, UR6, RZ, P6, !PT ;  /* 0x0000000678787c10 */ /* 0x004fe4000b7fe4ff */
[----:B------:R-:W-:-:S05]  /*12790*/  IADD3 R233, P6, R233, UR44, RZ ;  /* 0x0000002ce9e97c10 */ /* 0x000fca000ffde0ff */
[----:B------:R0:W-:Y:S04]  /*127a0*/  STL [R1+0x214], R233 ;  /* 0x000214e901007387 */ /* 0x0001e80000100800 */
[----:B------:R-:W-:Y:S04]  /*127b0*/  STL [R1+0x21c], R167 ;  /* 0x00021ca701007387 */ /* 0x000fe80000100800 */
[----:B0-----:R-:W2:Y:S04]  /*127c0*/  LDL.LU R233, [R1+0x6b8] ;  /* 0x0006b80001e97983 */ /* 0x001ea80000300800 */
[----:B------:R0:W-:Y:S01]  /*127d0*/  STL [R1+0x440], R120 ;  /* 0x0004407801007387 */ /* 0x0001e20000100800 */
[----:B---3--:R-:W-:-:S02]  /*127e0*/  IADD3.X R121, R121, UR6, RZ, P5, !PT ;  /* 0x0000000679797c10 */ /* 0x008fc4000affe4ff */
[----:B------:R-:W-:Y:S01]  /*127f0*/  IADD3 R249, P5, R249, UR44, RZ ;  /* 0x0000002cf9f97c10 */ /* 0x000fe2000ffbe0ff */
[----:B0-----:R-:W3:Y:S04]  /*12800*/  LDL.LU R120, [R1+0x1f0] ;  /* 0x0001f00001787983 */ /* 0x001ee80000300800 */
[----:B------:R0:W-:Y:S04]  /*12810*/  STL [R1+0x238], R121 ;  /* 0x0002387901007387 */ /* 0x0001e80000100800 */
[----:B0-----:R-:W2:Y:S04]  /*12820*/  LDL.LU R121, [R1+0x1c4] ;  /* 0x0001c40001797983 */ /* 0x001ea80000300800 */
[----:B------:R0:W-:Y:S01]  /*12830*/  STL [R1+0x20c], R249 ;  /* 0x00020cf901007387 */ /* 0x0001e20000100800 */
[----:B------:R-:W-:-:S02]  /*12840*/  IADD3.X R4, R4, UR6, RZ, P6, !PT ;  /* 0x0000000604047c10 */ /* 0x000fc4000b7fe4ff */
[----:B----4-:R-:W-:Y:S01]  /*12850*/  IADD3.X R190, R190, UR6, RZ, P2, !PT ;  /* 0x00000006bebe7c10 */ /* 0x010fe200097fe4ff */
[----:B0-----:R-:W4:Y:S04]  /*12860*/  LDL.LU R249, [R1+0x6b4] ;  /* 0x0006b40001f97983 */ /* 0x001f280000300800 */
[----:B------:R-:W4:Y:S01]  /*12870*/  LDL.LU R157, [R1+0x1e8] ;  /* 0x0001e800019d7983 */ /* 0x000f220000300800 */
[----:B------:R-:W-:-:S03]  /*12880*/  IADD3 R148, P2, R148, UR44, RZ ;  /* 0x0000002c94947c10 */ /* 0x000fc6000ff5e0ff */
[----:B------:R-:W4:Y:S01]  /*12890*/  LDL.LU R161, [R1+0x1bc] ;  /* 0x0001bc0001a17983 */ /* 0x000f220000300800 */
[----:B------:R-:W-:-:S03]  /*128a0*/  IADD3.X R150, R150, UR6, RZ, P1, !PT ;  /* 0x0000000696967c10 */ /* 0x000fc60008ffe4ff */
[----:B------:R-:W4:Y:S01]  /*128b0*/  LDL.LU R164, [R1+0x1e0] ;  /* 0x0001e00001a47983 */ /* 0x000f220000300800 */
[----:B------:R-:W-:-:S03]  /*128c0*/  IADD3 R153, P1, R153, UR44, RZ ;  /* 0x0000002c99997c10 */ /* 0x000fc6000ff3e0ff */
[----:B------:R-:W4:Y:S04]  /*128d0*/  LDL.LU R167, [R1+0x1b4] ;  /* 0x0001b40001a77983 */ /* 0x000f280000300800 */
[----:B------:R0:W-:Y:S01]  /*128e0*/  STL [R1+0x434], R190 ;  /* 0x000434be01007387 */ /* 0x0001e20000100800 */
[----:B------:R-:W-:Y:S02]  /*128f0*/  IADD3.X R154, R154, UR6, RZ, P4, !PT ;  /* 0x000000069a9a7c10 */ /* 0x000fe4000a7fe4ff */
[----:B------:R-:W-:Y:S01]  /*12900*/  IADD3 R172, P4, R172, UR44, RZ ;  /* 0x0000002cacac7c10 */ /* 0x000fe2000ff9e0ff */
[----:B0-----:R-:W4:Y:S04]  /*12910*/  LDL.LU R190, [R1+0x1ac] ;  /* 0x0001ac0001be7983 */ /* 0x001f280000300800 */
[----:B------:R-:W-:Y:S01]  /*12920*/  STL [R1+0x204], R148 ;  /* 0x0002049401007387 */ /* 0x000fe20000100800 */
[----:B------:R-:W-:-:S03]  /*12930*/  IADD3.X R162, R162, UR6, RZ, P3, !PT ;  /* 0x00000006a2a27c10 */ /* 0x000fc60009ffe4ff */
[----:B------:R-:W-:Y:S01]  /*12940*/  STL [R1+0x42c], R150 ;  /* 0x00042c9601007387 */ /* 0x000fe20000100800 */
[----:B------:R-:W-:-:S03]  /*12950*/  IADD3.X R232, R232, UR6, RZ, P5, !PT ;  /* 0x00000006e8e87c10 */ /* 0x000fc6000affe4ff */
[----:B------:R0:W-:Y:S04]  /*12960*/  STL [R1+0x1f4], R172 ;  /* 0x0001f4ac01007387 */ /* 0x0001e80000100800 */
[----:B------:R-:W-:Y:S01]  /*12970*/  STL [R1+0x1fc], R153 ;  /* 0x0001fc9901007387 */ /* 0x000fe20000100800 */
[----:B------:R-:W-:Y:S02]  /*12980*/  IADD3 R237, P5, R237, UR44, RZ ;  /* 0x0000002ceded7c10 */ /* 0x000fe4000ffbe0ff */
[----:B------:R-:W-:Y:S01]  /*12990*/  IADD3 R168, P3, R168, UR44, RZ ;  /* 0x0000002ca8a87c10 */ /* 0x000fe2000ff7e0ff */
[----:B0-----:R-:W4:Y:S04]  /*129a0*/  LDL.LU R172, [R1+0x1c0] ;  /* 0x0001c00001ac7983 */ /* 0x001f280000300800 */
[----:B------:R-:W-:Y:S04]  /*129b0*/  STL [R1+0x220], R154 ;  /* 0x0002209a01007387 */ /* 0x000fe80000100800 */
[----:B------:R0:W-:Y:S04]  /*129c0*/  STL [R1+0x210], R4 ;  /* 0x0002100401007387 */ /* 0x0001e80000100800 */
[----:B------:R-:W-:Y:S01]  /*129d0*/  STL [R1+0x218], R162 ;  /* 0x000218a201007387 */ /* 0x000fe20000100800 */
[----:B------:R-:W-:-:S03]  /*129e0*/  IADD3 R174, P6, R174, UR44, RZ ;  /* 0x0000002caeae7c10 */ /* 0x000fc6000ffde0ff */
[----:B0-----:R-:W4:Y:S04]  /*129f0*/  LDL.LU R4, [R1+0x6b0] ;  /* 0x0006b00001047983 */ /* 0x001f280000300800 */
[----:B------:R-:W-:Y:S04]  /*12a00*/  STL [R1+0x1ec], R168 ;  /* 0x0001eca801007387 */ /* 0x000fe80000100800 */
[----:B------:R0:W-:Y:S04]  /*12a10*/  STL [R1+0x208], R232 ;  /* 0x000208e801007387 */ /* 0x0001e80000100800 */
[----:B0-----:R-:W4:Y:S04]  /*12a20*/  LDL.LU R232, [R1+0x6ac] ;  /* 0x0006ac0001e87983 */ /* 0x001f280000300800 */
[----:B------:R-:W-:Y:S01]  /*12a30*/  STL [R1+0x1e4], R174 ;  /* 0x0001e4ae01007387 */ /* 0x000fe20000100800 */
[----:B------:R-:W-:-:S02]  /*12a40*/  IADD3.X R177, R177, UR6, RZ, P2, !PT ;  /* 0x00000006b1b17c10 */ /* 0x000fc400097fe4ff */
[----:B------:R-:W-:Y:S01]  /*12a50*/  IADD3 R104, P2, R104, UR44, RZ ;  /* 0x0000002c68687c10 */ /* 0x000fe2000ff5e0ff */
[----:B------:R0:W-:Y:S04]  /*12a60*/  STL [R1+0x1dc], R237 ;  /* 0x0001dced01007387 */ /* 0x0001e80000100800 */
[----:B0-----:R-:W4:Y:S04]  /*12a70*/  LDL.LU R237, [R1+0x6a8] ;  /* 0x0006a80001ed7983 */ /* 0x001f280000300800 */
[----:B------:R-:W4:Y:S04]  /*12a80*/  LDL.LU R174, [R1+0x1b8] ;  /* 0x0001b80001ae7983 */ /* 0x000f280000300800 */
[----:B------:R0:W-:Y:S04]  /*12a90*/  STL [R1+0x1d4], R104 ;  /* 0x0001d46801007387 */ /* 0x0001e80000100800 */
[----:B0-----:R-:W4:Y:S04]  /*12aa0*/  LDL.LU R104, [R1+0x6a4] ;  /* 0x0006a40001687983 */ /* 0x001f280000300800 */
[----:B------:R0:W-:Y:S04]  /*12ab0*/  STL [R1+0x200], R177 ;  /* 0x000200b101007387 */ /* 0x0001e80000100800 */
[----:B0-----:R-:W4:Y:S01]  /*12ac0*/  LDL.LU R177, [R1+0x1b0] ;  /* 0x0001b00001b17983 */ /* 0x001f220000300800 */
[----:B------:R-:W-:-:S02]  /*12ad0*/  IADD3.X R171, R171, UR6, RZ, P1, !PT ;  /* 0x00000006abab7c10 */ /* 0x000fc40008ffe4ff */
[----:B------:R-:W-:Y:S01]  /*12ae0*/  IADD3 R199, P1, R199, UR44, RZ ;  /* 0x0000002cc7c77c10 */ /* 0x000fe2000ff3e0ff */
[----:B------:R-:W4:Y:S04]  /*12af0*/  LDL.LU R162, [R1+0x184] ;  /* 0x0001840001a27983 */ /* 0x000f280000300800 */
[----:B------:R-:W4:Y:S04]  /*12b00*/  LDL.LU R168, [R1+0x1a8] ;  /* 0x0001a80001a87983 */ /* 0x000f280000300800 */
[----:B------:R-:W-:Y:S04]  /*12b10*/  STL [R1+0x1f8], R171 ;  /* 0x0001f8ab01007387 */ /* 0x000fe80000100800 */
[----:B------:R0:W-:Y:S04]  /*12b20*/  STL [R1+0x1cc], R199 ;  /* 0x0001ccc701007387 */ /* 0x0001e80000100800 */
[----:B0-----:R-:W4:Y:S04]  /*12b30*/  LDL.LU R199, [R1+0x6a0] ;  /* 0x0006a00001c77983 */ /* 0x001f280000300800 */
[----:B------:R-:W4:Y:S01]  /*12b40*/  LDL.LU R171, [R1+0x17c] ;  /* 0x00017c0001ab7983 */ /* 0x000f220000300800 */
[----:B------:R-:W-:-:S02]  /*12b50*/  IADD3.X R93, R93, UR6, RZ, P5, !PT ;  /* 0x000000065d5d7c10 */ /* 0x000fc4000affe4ff */
[----:B------:R-:W-:Y:S02]  /*12b60*/  IADD3.X R117, R117, UR6, RZ, P2, !PT ;  /* 0x0000000675757c10 */ /* 0x000fe400097fe4ff */
[----:B------:R-:W-:Y:S02]  /*12b70*/  IADD3.X R11, R11, UR6, RZ, P1, !PT ;  /* 0x000000060b0b7c10 */ /* 0x000fe40008ffe4ff */
[----:B------:R-:W-:Y:S02]  /*12b80*/  IADD3 R112, P1, R112, UR44, RZ ;  /* 0x0000002c70707c10 */ /* 0x000fe4000ff3e0ff */
[----:B---3--:R-:W-:-:S05]  /*12b90*/  IADD3.X R120, R120, UR6, RZ, P4, !PT ;  /* 0x0000000678787c10 */ /* 0x008fca000a7fe4ff */
[----:B------:R0:W-:Y:S04]  /*12ba0*/  STL [R1+0x1f0], R120 ;  /* 0x0001f07801007387 */ /* 0x0001e80000100800 */
[----:B0-----:R-:W3:Y:S01]  /*12bb0*/  LDL.LU R120, [R1+0x174] ;  /* 0x0001740001787983 */ /* 0x001ee20000300800 */
[----:B--2---:R-:W-:-:S05]  /*12bc0*/  IADD3 R121, P4, R121, UR44, RZ ;  /* 0x0000002c79797c10 */ /* 0x004fca000ff9e0ff */
[----:B------:R0:W-:Y:S04]  /*12bd0*/  STL [R1+0x1c4], R121 ;  /* 0x0001c47901007387 */ /* 0x0001e80000100800 */
[----:B0-----:R-:W2:Y:S01]  /*12be0*/  LDL.LU R121, [R1+0x16c] ;  /* 0x00016c0001797983 */ /* 0x001ea20000300800 */
[----:B----4-:R-:W-:Y:S02]  /*12bf0*/  IADD3.X R157, R157, UR6, RZ, P3, !PT ;  /* 0x000000069d9d7c10 */ /* 0x010fe40009ffe4ff */
[----:B------:R-:W-:-:S03]  /*12c00*/  IADD3 R161, P3, R161, UR44, RZ ;  /* 0x0000002ca1a17c10 */ /* 0x000fc6000ff7e0ff */
[----:B------:R-:W-:Y:S01]  /*12c10*/  STL [R1+0x1e8], R157 ;  /* 0x0001e89d01007387 */ /* 0x000fe20000100800 */
[----:B------:R-:W-:-:S03]  /*12c20*/  IADD3.X R164, R164, UR6, RZ, P6, !PT ;  /* 0x00000006a4a47c10 */ /* 0x000fc6000b7fe4ff */
[----:B------:R-:W-:Y:S01]  /*12c30*/  STL [R1+0x1bc], R161 ;  /* 0x0001bca101007387 */ /* 0x000fe20000100800 */
[----:B------:R-:W-:-:S03]  /*12c40*/  IADD3 R167, P6, R167, UR44, RZ ;  /* 0x0000002ca7a77c10 */ /* 0x000fc6000ffde0ff */
[----:B------:R0:W-:Y:S04]  /*12c50*/  STL [R1+0x1d8], R93 ;  /* 0x0001d85d01007387 */ /* 0x0001e80000100800 */
[----:B------:R-:W-:Y:S04]  /*12c60*/  STL [R1+0x1e0], R164 ;  /* 0x0001e0a401007387 */ /* 0x000fe80000100800 */
[----:B0-----:R-:W4:Y:S01]  /*12c70*/  LDL.LU R93, [R1+0x69c] ;  /* 0x00069c00015d7983 */ /* 0x001f220000300800 */
[----:B------:R-:W-:-:S03]  /*12c80*/  IADD3 R190, P5, R190, UR44, RZ ;  /* 0x0000002cbebe7c10 */ /* 0x000fc6000ffbe0ff */
[----:B------:R-:W-:Y:S04]  /*12c90*/  STL [R1+0x1b4], R167 ;  /* 0x0001b4a701007387 */ /* 0x000fe80000100800 */
[----:B------:R0:W-:Y:S04]  /*12ca0*/  STL [R1+0x1d0], R117 ;  /* 0x0001d07501007387 */ /* 0x0001e80000100800 */
[----:B0-----:R-:W4:Y:S04]  /*12cb0*/  LDL.LU R117, [R1+0x698] ;  /* 0x0006980001757983 */ /* 0x001f280000300800 */
[----:B------:R-:W-:Y:S01]  /*12cc0*/  STL [R1+0x1ac], R190 ;  /* 0x0001acbe01007387 */ /* 0x000fe20000100800 */
[----:B------:R-:W-:-:S02]  /*12cd0*/  IADD3.X R172, R172, UR6, RZ, P4, !PT ;  /* 0x00000006acac7c10 */ /* 0x000fc4000a7fe4ff */
[----:B------:R-:W-:Y:S02]  /*12ce0*/  IADD3 R90, P4, R90, UR44, RZ ;  /* 0x0000002c5a5a7c10 */ /* 0x000fe4000ff9e0ff */
[----:B------:R-:W-:-:S05]  /*12cf0*/  IADD3 R104, P2, R104, UR44, RZ ;  /* 0x0000002c68687c10 */ /* 0x000fca000ff5e0ff */
[----:B------:R0:W-:Y:S04]  /*12d00*/  STL [R1+0x1a4], R104 ;  /* 0x0001a46801007387 */ /* 0x0001e80000100800 */
[----:B0-----:R-:W4:Y:S04]  /*12d10*/  LDL.LU R104, [R1+0x694] ;  /* 0x0006940001687983 */ /* 0x001f280000300800 */
[----:B------:R0:W-:Y:S04]  /*12d20*/  STL [R1+0x1c8], R11 ;  /* 0x0001c80b01007387 */ /* 0x0001e80000100800 */
[----:B0-----:R-:W4:Y:S04]  /*12d30*/  LDL.LU R11, [R1+0x690] ;  /* 0x00069000010b7983 */ /* 0x001f280000300800 */
[----:B------:R-:W4:Y:S04]  /*12d40*/  LDL.LU R190, [R1+0x180] ;  /* 0x0001800001be7983 */ /* 0x000f280000300800 */
[----:B------:R0:W-:Y:S01]  /*12d50*/  STL [R1+0x19c], R112 ;  /* 0x00019c7001007387 */ /* 0x0001e20000100800 */
[----:B------:R-:W-:-:S03]  /*12d60*/  IADD3.X R174, R174, UR6, RZ, P3, !PT ;  /* 0x00000006aeae7c10 */ /* 0x000fc60009ffe4ff */
[----:B0-----:R-:W4:Y:S04]  /*12d70*/  LDL.LU R112, [R1+0x68c] ;  /* 0x00068c0001707983 */ /* 0x001f280000300800 */
[----:B------:R-:W4:Y:S04]  /*12d80*/  LDL.LU R157, [R1+0x178] ;  /* 0x00017800019d7983 */ /* 0x000f280000300800 */
[----:B------:R0:W-:Y:S04]  /*12d90*/  STL [R1+0x194], R90 ;  /* 0x0001945a01007387 */ /* 0x0001e80000100800 */
[----:B------:R1:W-:Y:S01]  /*12da0*/  STL [R1+0x1c0], R172 ;  /* 0x0001c0ac01007387 */ /* 0x0003e20000100800 */
[----:B------:R-:W-:-:S03]  /*12db0*/  IADD3 R200, P3, R200, UR44, RZ ;  /* 0x0000002cc8c87c10 */ /* 0x000fc6000ff7e0ff */
[----:B0-----:R-:W4:Y:S04]  /*12dc0*/  LDL.LU R90, [R1+0x688] ;  /* 0x00068800015a7983 */ /* 0x001f280000300800 */
[----:B------:R-:W4:Y:S04]  /*12dd0*/  LDL.LU R161, [R1+0x170] ;  /* 0x0001700001a17983 */ /* 0x000f280000300800 */
[----:B------:R-:W4:Y:S01]  /*12de0*/  LDL.LU R164, [R1+0x144] ;  /* 0x0001440001a47983 */ /* 0x000f220000300800 */
[----:B------:R-:W-:-:S03]  /*12df0*/  IADD3.X R177, R177, UR6, RZ, P6, !PT ;  /* 0x00000006b1b17c10 */ /* 0x000fc6000b7fe4ff */
[----:B------:R-:W4:Y:S04]  /*12e00*/  LDL.LU R167, [R1+0x168] ;  /* 0x0001680001a77983 */ /* 0x000f280000300800 */
[----:B-1----:R-:W4:Y:S04]  /*12e10*/  LDL.LU R172, [R1+0x13c] ;  /* 0x00013c0001ac7983 */ /* 0x002f280000300800 */
[----:B------:R0:W-:Y:S04]  /*12e20*/  STL [R1+0x1b8], R174 ;  /* 0x0001b8ae01007387 */ /* 0x0001e80000100800 */
[----:B0-----:R-:W4:Y:S04]  /*12e30*/  LDL.LU R174, [R1+0x134] ;  /* 0x0001340001ae7983 */ /* 0x001f280000300800 */
[----:B------:R0:W-:Y:S04]  /*12e40*/  STL [R1+0x18c], R200 ;  /* 0x00018cc801007387 */ /* 0x0001e80000100800 */
[----:B0-----:R-:W4:Y:S04]  /*12e50*/  LDL.LU R200, [R1+0x684] ;  /* 0x0006840001c87983 */ /* 0x001f280000300800 */
[----:B------:R0:W-:Y:S04]  /*12e60*/  STL [R1+0x1b0], R177 ;  /* 0x0001b0b101007387 */ /* 0x0001e80000100800 */
[----:B0-----:R-:W4:Y:S01]  /*12e70*/  LDL.LU R177, [R1+0x12c] ;  /* 0x00012c0001b17983 */ /* 0x001f220000300800 */
[----:B------:R-:W-:-:S02]  /*12e80*/  IADD3 R162, P6, R162, UR44, RZ ;  /* 0x0000002ca2a27c10 */ /* 0x000fc4000ffde0ff */
[----:B------:R-:W-:Y:S02]  /*12e90*/  IADD3.X R168, R168, UR6, RZ, P5, !PT ;  /* 0x00000006a8a87c10 */ /* 0x000fe4000affe4ff */
[----:B------:R-:W-:Y:S01]  /*12ea0*/  IADD3.X R199, R199, UR6, RZ, P2, !PT ;  /* 0x00000006c7c77c10 */ /* 0x000fe200097fe4ff */
[----:B------:R-:W-:Y:S01]  /*12eb0*/  STL [R1+0x184], R162 ;  /* 0x000184a201007387 */ /* 0x000fe20000100800 */
[----:B------:R-:W-:Y:S02]  /*12ec0*/  IADD3 R171, P5, R171, UR44, RZ ;  /* 0x0000002cabab7c10 */ /* 0x000fe4000ffbe0ff */
[----:B------:R-:W-:Y:S01]  /*12ed0*/  IADD3.X R216, R216, UR6, RZ, P1, !PT ;  /* 0x00000006d8d87c10 */ /* 0x000fe20008ffe4ff */
[----:B------:R-:W-:Y:S04]  /*12ee0*/  STL [R1+0x1a8], R168 ;  /* 0x0001a8a801007387 */ /* 0x000fe80000100800 */
[----:B------:R0:W-:Y:S04]  /*12ef0*/  STL [R1+0x1a0], R199 ;  /* 0x0001a0c701007387 */ /* 0x0001e80000100800 */
[----:B0-----:R-:W4:Y:S04]  /*12f00*/  LDL.LU R199, [R1+0x680] ;  /* 0x0006800001c77983 */ /* 0x001f280000300800 */
[----:B------:R-:W-:Y:S04]  /*12f10*/  STL [R1+0x17c], R171 ;  /* 0x00017cab01007387 */ /* 0x000fe80000100800 */
[----:B------:R0:W-:Y:S01]  /*12f20*/  STL [R1+0x198], R216 ;  /* 0x000198d801007387 */ /* 0x0001e20000100800 */
[----:B---3--:R-:W-:-:S03]  /*12f30*/  IADD3 R120, P2, R120, UR44, RZ ;  /* 0x0000002c78787c10 */ /* 0x008fc6000ff5e0ff */
[----:B0-----:R-:W3:Y:S04]  /*12f40*/  LDL.LU R216, [R1+0x67c] ;  /* 0x00067c0001d87983 */ /* 0x001ee80000300800 */
[----:B------:R0:W-:Y:S01]  /*12f50*/  STL [R1+0x174], R120 ;  /* 0x0001747801007387 */ /* 0x0001e20000100800 */
[----:B------:R-:W-:-:S03]  /*12f60*/  IADD3.X R215, R215, UR6, RZ, P4, !PT ;  /* 0x00000006d7d77c10 */ /* 0x000fc6000a7fe4ff */
[----:B0-----:R-:W3:Y:S01]  /*12f70*/  LDL.LU R120, [R1+0x140] ;  /* 0x0001400001787983 */ /* 0x001ee20000300800 */
[----:B--2---:R-:W-:Y:S02]  /*12f80*/  IADD3 R121, P1, R121, UR44, RZ ;  /* 0x0000002c79797c10 */ /* 0x004fe4000ff3e0ff */
[----:B------:R-:W-:Y:S01]  /*12f90*/  IADD3 R232, P4, R232, UR44, RZ ;  /* 0x0000002ce8e87c10 */ /* 0x000fe2000ff9e0ff */
[----:B------:R0:W-:Y:S04]  /*12fa0*/  STL [R1+0x190], R215 ;  /* 0x000190d701007387 */ /* 0x0001e80000100800 */
[----:B------:R-:W-:Y:S04]  /*12fb0*/  STL [R1+0x16c], R121 ;  /* 0x00016c7901007387 */ /* 0x000fe80000100800 */
[----:B0-----:R-:W2:Y:S04]  /*12fc0*/  LDL.LU R215, [R1+0x678] ;  /* 0x0006780001d77983 */ /* 0x001ea80000300800 */
[----:B------:R0:W-:Y:S01]  /*12fd0*/  STL [R1+0x164], R232 ;  /* 0x000164e801007387 */ /* 0x0001e20000100800 */
[----:B------:R-:W-:-:S03]  /*12fe0*/  IADD3.X R231, R231, UR6, RZ, P3, !PT ;  /* 0x00000006e7e77c10 */ /* 0x000fc60009ffe4ff */
[----:B0-----:R-:W2:Y:S04]  /*12ff0*/  LDL.LU R232, [R1+0x674] ;  /* 0x0006740001e87983 */ /* 0x001ea80000300800 */
[----:B------:R-:W2:Y:S01]  /*13000*/  LDL.LU R162, [R1+0x138] ;  /* 0x0001380001a27983 */ /* 0x000ea20000300800 */
[----:B------:R-:W-:-:S03]  /*13010*/  IADD3 R248, P3, R248, UR44, RZ ;  /* 0x0000002cf8f87c10 */ /* 0x000fc6000ff7e0ff */
[----:B------:R0:W-:Y:S04]  /*13020*/  STL [R1+0x188], R231 ;  /* 0x000188e701007387 */ /* 0x0001e80000100800 */
[----:B0-----:R-:W2:Y:S04]  /*13030*/  LDL.LU R231, [R1+0x670] ;  /* 0x0006700001e77983 */ /* 0x001ea80000300800 */
[----:B------:R-:W2:Y:S04]  /*13040*/  LDL.LU R168, [R1+0x130] ;  /* 0x0001300001a87983 */ /* 0x000ea80000300800 */
[----:B------:R-:W2:Y:S04]  /*13050*/  LDL.LU R171, [R1+0x104] ;  /* 0x0001040001ab7983 */ /* 0x000ea80000300800 */
[----:B------:R0:W-:Y:S01]  /*13060*/  STL [R1+0x15c], R248 ;  /* 0x00015cf801007387 */ /* 0x0001e20000100800 */
[----:B------:R-:W-:-:S03]  /*13070*/  IADD3.X R237, R237, UR6, RZ, P4, !PT ;  /* 0x00000006eded7c10 */ /* 0x000fc6000a7fe4ff */
[----:B0-----:R-:W2:Y:S04]  /*13080*/  LDL.LU R248, [R1+0x66c] ;  /* 0x00066c0001f87983 */ /* 0x001ea80000300800 */
[----:B------:R-:W2:Y:S01]  /*13090*/  LDL.LU R121, [R1+0xfc] ;  /* 0x0000fc0001797983 */ /* 0x000ea20000300800 */
[----:B------:R-:W-:Y:S02]  /*130a0*/  IADD3.X R204, R204, UR6, RZ, P3, !PT ;  /* 0x00000006cccc7c10 */ /* 0x000fe40009ffe4ff */
[----:B----4-:R-:W-:Y:S02]  /*130b0*/  IADD3.X R190, R190, UR6, RZ, P6, !PT ;  /* 0x00000006bebe7c10 */ /* 0x010fe4000b7fe4ff */
[----:B------:R-:W-:-:S05]  /*130c0*/  IADD3 R247, P6, R247, UR44, RZ ;  /* 0x0000002cf7f77c10 */ /* 0x000fca000ffde0ff */
[----:B------:R0:W-:Y:S04]  /*130d0*/  STL [R1+0x154], R247 ;  /* 0x000154f701007387 */ /* 0x0001e80000100800 */
[----:B0-----:R-:W4:Y:S01]  /*130e0*/  LDL.LU R247, [R1+0x668] ;  /* 0x0006680001f77983 */ /* 0x001f220000300800 */
[----:B------:R-:W-:Y:S02]  /*130f0*/  IADD3.X R157, R157, UR6, RZ, P5, !PT ;  /* 0x000000069d9d7c10 */ /* 0x000fe4000affe4ff */
[----:B------:R-:W-:Y:S01]  /*13100*/  IADD3 R107, P5, R107, UR44, RZ ;  /* 0x0000002c6b6b7c10 */ /* 0x000fe2000ffbe0ff */
[----:B------:R0:W-:Y:S04]  /*13110*/  STL [R1+0x180], R190 ;  /* 0x000180be01007387 */ /* 0x0001e80000100800 */
[----:B0-----:R-:W4:Y:S01]  /*13120*/  LDL.LU R190, [R1+0xf4] ;  /* 0x0000f40001be7983 */ /* 0x001f220000300800 */
[----:B------:R-:W-:-:S03]  /*13130*/  IADD3.X R161, R161, UR6, RZ, P2, !PT ;  /* 0x00000006a1a17c10 */ /* 0x000fc600097fe4ff */
[----:B------:R0:W-:Y:S01]  /*13140*/  STL [R1+0x14c], R107 ;  /* 0x00014c6b01007387 */ /* 0x0001e20000100800 */
[----:B------:R-:W-:Y:S02]  /*13150*/  IADD3 R164, P2, R164, UR44, RZ ;  /* 0x0000002ca4a47c10 */ /* 0x000fe4000ff5e0ff */
[----:B------:R-:W-:Y:S01]  /*13160*/  IADD3.X R167, R167, UR6, RZ, P1, !PT ;  /* 0x00000006a7a77c10 */ /* 0x000fe20008ffe4ff */
[----:B0-----:R-:W4:Y:S01]  /*13170*/  LDL.LU R107, [R1+0x664] ;  /* 0x00066400016b7983 */ /* 0x001f220000300800 */
[----:B------:R-:W-:-:S03]  /*13180*/  IADD3 R172, P1, R172, UR44, RZ ;  /* 0x0000002cacac7c10 */ /* 0x000fc6000ff3e0ff */
[----:B------:R-:W-:Y:S04]  /*13190*/  STL [R1+0x178], R157 ;  /* 0x0001789d01007387 */ /* 0x000fe80000100800 */
[----:B------:R-:W-:Y:S04]  /*131a0*/  STL [R1+0x170], R161 ;  /* 0x000170a101007387 */ /* 0x000fe80000100800 */
[----:B------:R-:W-:Y:S01]  /*131b0*/  STL [R1+0x144], R164 ;  /* 0x000144a401007387 */ /* 0x000fe20000100800 */
[----:B------:R-:W-:-:S03]  /*131c0*/  IADD3 R174, P4, R174, UR44, RZ ;  /* 0x0000002caeae7c10 */ /* 0x000fc6000ff9e0ff */
[----:B------:R0:W-:Y:S01]  /*131d0*/  STL [R1+0x160], R237 ;  /* 0x000160ed01007387 */ /* 0x0001e20000100800 */
[----:B------:R-:W-:-:S03]  /*131e0*/  IADD3.X R222, R222, UR6, RZ, P6, !PT ;  /* 0x00000006dede7c10 */ /* 0x000fc6000b7fe4ff */
[----:B------:R-:W-:Y:S04]  /*131f0*/  STL [R1+0x168], R167 ;  /* 0x000168a701007387 */ /* 0x000fe80000100800 */
[----:B0-----:R-:W4:Y:S04]  /*13200*/  LDL.LU R237, [R1+0x660] ;  /* 0x0006600001ed7983 */ /* 0x001f280000300800 */
[----:B------:R-:W-:Y:S04]  /*13210*/  STL [R1+0x13c], R172 ;  /* 0x00013cac01007387 */ /* 0x000fe80000100800 */
[----:B------:R0:W-:Y:S01]  /*13220*/  STL [R1+0x158], R204 ;  /* 0x000158cc01007387 */ /* 0x0001e20000100800 */
[----:B------:R-:W-:-:S02]  /*13230*/  IADD3 R249, P6, R249, UR44, RZ ;  /* 0x0000002cf9f97c10 */ /* 0x000fc4000ffde0ff */
[----:B------:R-:W-:Y:S02]  /*13240*/  IADD3.X R106, R106, UR6, RZ, P5, !PT ;  /* 0x000000066a6a7c10 */ /* 0x000fe4000affe4ff */
[----:B------:R-:W-:Y:S01]  /*13250*/  IADD3 R177, P3, R177, UR44, RZ ;  /* 0x0000002cb1b17c10 */ /* 0x000fe2000ff7e0ff */
[----:B0-----:R-:W4:Y:S04]  /*13260*/  LDL.LU R204, [R1+0x65c] ;  /* 0x00065c0001cc7983 */ /* 0x001f280000300800 */
[----:B------:R-:W-:Y:S04]  /*13270*/  STL [R1+0x134], R174 ;  /* 0x000134ae01007387 */ /* 0x000fe80000100800 */
[----:B------:R-:W4:Y:S04]  /*13280*/  LDL.LU R164, [R1+0x100] ;  /* 0x0001000001a47983 */ /* 0x000f280000300800 */
[----:B------:R-:W4:Y:S04]  /*13290*/  LDL.LU R167, [R1+0xf8] ;  /* 0x0000f80001a77983 */ /* 0x000f280000300800 */
[----:B------:R0:W-:Y:S04]  /*132a0*/  STL [R1+0x150], R222 ;  /* 0x000150de01007387 */ /* 0x0001e80000100800 */
[----:B------:R-:W-:Y:S01]  /*132b0*/  STL [R1+0x12c], R177 ;  /* 0x00012cb101007387 */ /* 0x000fe20000100800 */
[----:B------:R-:W-:-:S03]  /*132c0*/  IADD3 R95, P5, R95, UR44, RZ ;  /* 0x0000002c5f5f7c10 */ /* 0x000fc6000ffbe0ff */
[----:B0-----:R-:W4:Y:S04]  /*132d0*/  LDL.LU R222, [R1+0x658] ;  /* 0x0006580001de7983 */ /* 0x001f280000300800 */
[----:B------:R-:W4:Y:S04]  /*132e0*/  LDL.LU R172, [R1+0xf0] ;  /* 0x0000f00001ac7983 */ /* 0x000f280000300800 */
[----:B------:R-:W4:Y:S04]  /*132f0*/  LDL.LU R174, [R1+0xc4] ;  /* 0x0000c40001ae7983 */ /* 0x000f280000300800 */
[----:B------:R0:W-:Y:S04]  /*13300*/  STL [R1+0x124], R249 ;  /* 0x000124f901007387 */ /* 0x0001e80000100800 */
[----:B0-----:R-:W4:Y:S04]  /*13310*/  LDL.LU R249, [R1+0x654] ;  /* 0x0006540001f97983 */ /* 0x001f280000300800 */
[----:B------:R0:W-:Y:S04]  /*13320*/  STL [R1+0x148], R106 ;  /* 0x0001486a01007387 */ /* 0x0001e80000100800 */
[----:B0-----:R-:W4:Y:S04]  /*13330*/  LDL.LU R106, [R1+0x650] ;  /* 0x00065000016a7983 */ /* 0x001f280000300800 */
[----:B------:R-:W4:Y:S04]  /*13340*/  LDL.LU R177, [R1+0xbc] ;  /* 0x0000bc0001b17983 */ /* 0x000f280000300800 */
[----:B------:R0:W-:Y:S04]  /*13350*/  STL [R1+0x11c], R95 ;  /* 0x00011c5f01007387 */ /* 0x0001e80000100800 */
[----:B0-----:R-:W4:Y:S01]  /*13360*/  LDL.LU R95, [R1+0x64c] ;  /* 0x00064c00015f7983 */ /* 0x001f220000300800 */
[----:B---3--:R-:W-:-:S02]  /*13370*/  IADD3.X R120, R120, UR6, RZ, P2, !PT ;  /* 0x0000000678787c10 */ /* 0x008fc400097fe4ff */
[----:B------:R-:W-:-:S03]  /*13380*/  IADD3 R13, P2, R13, UR44, RZ ;  /* 0x0000002c0d0d7c10 */ /* 0x000fc6000ff5e0ff */
[----:B------:R0:W-:Y:S04]  /*13390*/  STL [R1+0x140], R120 ;  /* 0x0001407801007387 */ /* 0x0001e80000100800 */
[----:B0-----:R-:W3:Y:S04]  /*133a0*/  LDL.LU R120, [R1+0xb4] ;  /* 0x0000b40001787983 */ /* 0x001ee80000300800 */
[----:B------:R0:W-:Y:S04]  /*133b0*/  STL [R1+0x114], R13 ;  /* 0x0001140d01007387 */ /* 0x0001e80000100800 */
[----:B0-----:R-:W3:Y:S01]  /*133c0*/  LDL.LU R13, [R1+0x648] ;  /* 0x00064800010d7983 */ /* 0x001ee20000300800 */
[----:B--2---:R-:W-:-:S02]  /*133d0*/  IADD3.X R162, R162, UR6, RZ, P1, !PT ;  /* 0x00000006a2a27c10 */ /* 0x004fc40008ffe4ff */
[----:B------:R-:W-:-:S05]  /*133e0*/  IADD3 R234, P1, R234, UR44, RZ ;  /* 0x0000002ceaea7c10 */ /* 0x000fca000ff3e0ff */
[----:B------:R0:W-:Y:S04]  /*133f0*/  STL [R1+0x10c], R234 ;  /* 0x00010cea01007387 */ /* 0x0001e80000100800 */
[----:B0-----:R-:W2:Y:S01]  /*13400*/  LDL.LU R234, [R1+0x644] ;  /* 0x0006440001ea7983 */ /* 0x001ea20000300800 */
[----:B------:R-:W-:Y:S02]  /*13410*/  IADD3.X R168, R168, UR6, RZ, P4, !PT ;  /* 0x00000006a8a87c10 */ /* 0x000fe4000a7fe4ff */
[----:B------:R-:W-:Y:S01]  /*13420*/  IADD3 R171, P4, R171, UR44, RZ ;  /* 0x0000002cabab7c10 */ /* 0x000fe2000ff9e0ff */
[----:B------:R-:W-:Y:S01]  /*13430*/  STL [R1+0x138], R162 ;  /* 0x000138a201007387 */ /* 0x000fe20000100800 */
[----:B------:R-:W-:Y:S02]  /*13440*/  IADD3.X R4, R4, UR6, RZ, P6, !PT ;  /* 0x0000000604047c10 */ /* 0x000fe4000b7fe4ff */
[----:B------:R-:W-:-:S02]  /*13450*/  IADD3.X R105, R105, UR6, RZ, P5, !PT ;  /* 0x0000000669697c10 */ /* 0x000fc4000affe4ff */
[----:B----4-:R-:W-:Y:S02]  /*13460*/  IADD3.X R95, R95, UR6, RZ, P3, !PT ;  /* 0x000000065f5f7c10 */ /* 0x010fe40009ffe4ff */
[----:B------:R-:W-:-:S03]  /*13470*/  IADD3 R121, P3, R121, UR44, RZ ;  /* 0x0000002c79797c10 */ /* 0x000fc6000ff7e0ff */
[----:B------:R0:W-:Y:S04]  /*13480*/  STL [R1+0x128], R95 ;  /* 0x0001285f01007387 */ /* 0x0001e80000100800 */
[----:B------:R-:W-:Y:S04]  /*13490*/  STL [R1+0x130], R168 ;  /* 0x000130a801007387 */ /* 0x000fe80000100800 */
[----:B0-----:R-:W4:Y:S04]  /*134a0*/  LDL.LU R95, [R1+0x640] ;  /* 0x00064000015f7983 */ /* 0x001f280000300800 */
[----:B------:R-:W-:Y:S04]  /*134b0*/  STL [R1+0x104], R171 ;  /* 0x000104ab01007387 */ /* 0x000fe80000100800 */
[----:B------:R0:W-:Y:S04]  /*134c0*/  STL [R1+0x120], R4 ;  /* 0x0001200401007387 */ /* 0x0001e80000100800 */
[----:B0-----:R-:W4:Y:S04]  /*134d0*/  LDL.LU R4, [R1+0x63c] ;  /* 0x00063c0001047983 */ /* 0x001f280000300800 */
[----:B------:R0:W-:Y:S04]  /*134e0*/  STL [R1+0xfc], R121 ;  /* 0x0000fc7901007387 */ /* 0x0001e80000100800 */
[----:B------:R-:W4:Y:S01]  /*134f0*/  LDL.LU R168, [R1+0xc0] ;  /* 0x0000c00001a87983 */ /* 0x000f220000300800 */
[----:B------:R-:W-:-:S02]  /*13500*/  IADD3 R190, P6, R190, UR44, RZ ;  /* 0x0000002cbebe7c10 */ /* 0x000fc4000ffde0ff */
[----:B---3--:R-:W-:Y:S02]  /*13510*/  IADD3 R13, P5, R13, UR44, RZ ;  /* 0x0000002c0d0d7c10 */ /* 0x008fe4000ffbe0ff */
[----:B------:R-:W-:Y:S01]  /*13520*/  IADD3.X R113, R113, UR6, RZ, P2, !PT ;  /* 0x0000000671717c10 */ /* 0x000fe200097fe4ff */
[----:B0-----:R-:W3:Y:S01]  /*13530*/  LDL.LU R121, [R1+0xb8] ;  /* 0x0000b80001797983 */ /* 0x001ee20000300800 */
[----:B------:R-:W-:-:S03]  /*13540*/  IADD3 R92, P2, R92, UR44, RZ ;  /* 0x0000002c5c5c7c10 */ /* 0x000fc6000ff5e0ff */
[----:B------:R0:W-:Y:S04]  /*13550*/  STL [R1+0x118], R105 ;  /* 0x0001186901007387 */ /* 0x0001e80000100800 */
[----:B------:R-:W-:Y:S01]  /*13560*/  STL [R1+0xf4], R190 ;  /* 0x0000f4be01007387 */ /* 0x000fe20000100800 */
[----:B------:R-:W-:-:S03]  /*13570*/  IADD3.X R202, R202, UR6, RZ, P1, !PT ;  /* 0x00000006caca7c10 */ /* 0x000fc60008ffe4ff */
[----:B0-----:R-:W3:Y:S04]  /*13580*/  LDL.LU R105, [R1+0x638] ;  /* 0x0006380001697983 */ /* 0x001ee80000300800 */
[----:B------:R0:W-:Y:S01]  /*13590*/  STL [R1+0xec], R13 ;  /* 0x0000ec0d01007387 */ /* 0x0001e20000100800 */
[----:B------:R-:W-:Y:S02]  /*135a0*/  IADD3 R201, P1, R201, UR44, RZ ;  /* 0x0000002cc9c97c10 */ /* 0x000fe4000ff3e0ff */
[----:B------:R-:W-:Y:S01]  /*135b0*/  IADD3.X R164, R164, UR6, RZ, P4, !PT ;  /* 0x00000006a4a47c10 */ /* 0x000fe2000a7fe4ff */
[----:B0-----:R-:W3:Y:S04]  /*135c0*/  LDL.LU R13, [R1+0x634] ;  /* 0x00063400010d7983 */ /* 0x001ee80000300800 */
[----:B------:R0:W-:Y:S01]  /*135d0*/  STL [R1+0x110], R113 ;  /* 0x0001107101007387 */ /* 0x0001e20000100800 */
[----:B------:R-:W-:-:S02]  /*135e0*/  IADD3 R218, P4, R218, UR44, RZ ;  /* 0x0000002cdada7c10 */ /* 0x000fc4000ff9e0ff */
[----:B------:R-:W-:Y:S01]  /*135f0*/  IADD3.X R167, R167, UR6, RZ, P3, !PT ;  /* 0x00000006a7a77c10 */ /* 0x000fe20009ffe4ff */
[----:B0-----:R-:W3:Y:S04]  /*13600*/  LDL.LU R113, [R1+0x630] ;  /* 0x0006300001717983 */ /* 0x001ee80000300800 */
[----:B------:R-:W3:Y:S04]  /*13610*/  LDL.LU R190, [R1+0x84] ;  /* 0x0000840001be7983 */ /* 0x000ee80000300800 */
[----:B------:R0:W-:Y:S01]  /*13620*/  STL [R1+0xe4], R92 ;  /* 0x0000e45c01007387 */ /* 0x0001e20000100800 */
[----:B------:R-:W-:-:S02]  /*13630*/  IADD3 R217, P3, R217, UR44, RZ ;  /* 0x0000002cd9d97c10 */ /* 0x000fc4000ff7e0ff */
[----:B--2---:R-:W-:Y:S01]  /*13640*/  IADD3.X R234, R234, UR6, RZ, P5, !PT ;  /* 0x00000006eaea7c10 */ /* 0x004fe2000affe4ff */
[----:B0-----:R-:W2:Y:S04]  /*13650*/  LDL.LU R92, [R1+0x62c] ;  /* 0x00062c00015c7983 */ /* 0x001ea80000300800 */
[----:B------:R0:W-:Y:S01]  /*13660*/  STL [R1+0x108], R202 ;  /* 0x000108ca01007387 */ /* 0x0001e20000100800 */
[----:B------:R-:W-:-:S03]  /*13670*/  IADD3.X R172, R172, UR6, RZ, P6, !PT ;  /* 0x00000006acac7c10 */ /* 0x000fc6000b7fe4ff */
[----:B0-----:R-:W2:Y:S04]  /*13680*/  LDL.LU R202, [R1+0x628] ;  /* 0x0006280001ca7983 */ /* 0x001ea80000300800 */
[----:B------:R-:W2:Y:S04]  /*13690*/  LDL.LU R171, [R1+0x7c] ;  /* 0x00007c0001ab7983 */ /* 0x000ea80000300800 */
[----:B------:R0:W-:Y:S01]  /*136a0*/  STL [R1+0xdc], R201 ;  /* 0x0000dcc901007387 */ /* 0x0001e20000100800 */
[----:B------:R-:W-:-:S03]  /*136b0*/  IADD3 R174, P6, R174, UR44, RZ ;  /* 0x0000002caeae7c10 */ /* 0x000fc6000ffde0ff */
[----:B0-----:R-:W2:Y:S04]  /*136c0*/  LDL.LU R201, [R1+0x624] ;  /* 0x0006240001c97983 */ /* 0x001ea80000300800 */
[----:B------:R0:W-:Y:S01]  /*136d0*/  STL [R1+0xd4], R218 ;  /* 0x0000d4da01007387 */ /* 0x0001e20000100800 */
[----:B------:R-:W-:Y:S02]  /*136e0*/  IADD3.X R233, R233, UR6, RZ, P2, !PT ;  /* 0x00000006e9e97c10 */ /* 0x000fe400097fe4ff */
[----:B------:R-:W-:Y:S01]  /*136f0*/  IADD3 R177, P5, R177, UR44, RZ ;  /* 0x0000002cb1b17c10 */ /* 0x000fe2000ffbe0ff */
[----:B0-----:R-:W2:Y:S04]  /*13700*/  LDL.LU R218, [R1+0x620] ;  /* 0x0006200001da7983 */ /* 0x001ea80000300800 */
[----:B------:R-:W-:Y:S04]  /*13710*/  STL [R1+0x100], R164 ;  /* 0x000100a401007387 */ /* 0x000fe80000100800 */
[----:B------:R0:W-:Y:S01]  /*13720*/  STL [R1+0xcc], R217 ;  /* 0x0000ccd901007387 */ /* 0x0001e20000100800 */
[----:B------:R-:W-:-:S03]  /*13730*/  IADD3.X R250, R250, UR6, RZ, P1, !PT ;  /* 0x00000006fafa7c10 */ /* 0x000fc60008ffe4ff */
[----:B0-----:R-:W2:Y:S04]  /*13740*/  LDL.LU R217, [R1+0x61c] ;  /* 0x00061c0001d97983 */ /* 0x001ea80000300800 */
[----:B------:R-:W-:Y:S04]  /*13750*/  STL [R1+0xf8], R167 ;  /* 0x0000f8a701007387 */ /* 0x000fe80000100800 */
[----:B------:R0:W-:Y:S04]  /*13760*/  STL [R1+0xe8], R234 ;  /* 0x0000e8ea01007387 */ /* 0x0001e80000100800 */
[----:B------:R1:W-:Y:S01]  /*13770*/  STL [R1+0xf0], R172 ;  /* 0x0000f0ac01007387 */ /* 0x0003e20000100800 */
[----:B------:R-:W-:-:S03]  /*13780*/  IADD3 R120, P2, R120, UR44, RZ ;  /* 0x0000002c78787c10 */ /* 0x000fc6000ff5e0ff */
[----:B0-----:R-:W2:Y:S04]  /*13790*/  LDL.LU R234, [R1+0x618] ;  /* 0x0006180001ea7983 */ /* 0x001ea80000300800 */
[----:B------:R0:W-:Y:S04]  /*137a0*/  STL [R1+0xc4], R174 ;  /* 0x0000c4ae01007387 */ /* 0x0001e80000100800 */
[----:B-1----:R-:W2:Y:S01]  /*137b0*/  LDL.LU R172, [R1+0x80] ;  /* 0x0000800001ac7983 */ /* 0x002ea20000300800 */
[----:B------:R-:W-:-:S03]  /*137c0*/  IADD3 R249, P1, R249, UR44, RZ ;  /* 0x0000002cf9f97c10 */ /* 0x000fc6000ff3e0ff */
[----:B0-----:R-:W2:Y:S04]  /*137d0*/  LDL.LU R174, [R1+0x78] ;  /* 0x0000780001ae7983 */ /* 0x001ea80000300800 */
[----:B------:R0:W-:Y:S04]  /*137e0*/  STL [R1+0xe0], R233 ;  /* 0x0000e0e901007387 */ /* 0x0001e80000100800 */
[----:B------:R1:W-:Y:S01]  /*137f0*/  STL [R1+0xbc], R177 ;  /* 0x0000bcb101007387 */ /* 0x0003e20000100800 */
[----:B------:R-:W-:-:S03]  /*13800*/  IADD3.X R99, R99, UR6, RZ, P4, !PT ;  /* 0x0000000663637c10 */ /* 0x000fc6000a7fe4ff */
[----:B0-----:R-:W2:Y:S04]  /*13810*/  LDL.LU R233, [R1+0x614] ;  /* 0x0006140001e97983 */ /* 0x001ea80000300800 */
[----:B-1----:R-:W2:Y:S01]  /*13820*/  LDL.LU R177, [R1+0x44] ;  /* 0x0000440001b17983 */ /* 0x002ea20000300800 */
[----:B------:R-:W-:-:S03]  /*13830*/  IADD3 R238, P4, R238, UR44, RZ ;  /* 0x0000002ceeee7c10 */ /* 0x000fc6000ff9e0ff */
[----:B------:R0:W-:Y:S04]  /*13840*/  STL [R1+0xd8], R250 ;  /* 0x0000d8fa01007387 */ /* 0x0001e80000100800 */
[----:B------:R1:W-:Y:S01]  /*13850*/  STL [R1+0xb4], R120 ;  /* 0x0000b47801007387 */ /* 0x0003e20000100800 */
[----:B------:R-:W-:-:S03]  /*13860*/  IADD3.X R114, R114, UR6, RZ, P3, !PT ;  /* 0x0000000672727c10 */ /* 0x000fc60009ffe4ff */
[----:B0-----:R-:W2:Y:S04]  /*13870*/  LDL.LU R250, [R1+0x610] ;  /* 0x0006100001fa7983 */ /* 0x001ea80000300800 */
[----:B-1----:R-:W2:Y:S01]  /*13880*/  LDL.LU R120, [R1+0x3c] ;  /* 0x00003c0001787983 */ /* 0x002ea20000300800 */
[----:B------:R-:W-:-:S03]  /*13890*/  IADD3 R5, P3, R5, UR44, RZ ;  /* 0x0000002c05057c10 */ /* 0x000fc6000ff7e0ff */
[----:B------:R0:W-:Y:S04]  /*138a0*/  STL [R1+0xac], R249 ;  /* 0x0000acf901007387 */ /* 0x0001e80000100800 */
[----:B0-----:R-:W2:Y:S04]  /*138b0*/  LDL.LU R249, [R1+0x60c] ;  /* 0x00060c0001f97983 */ /* 0x001ea80000300800 */
[----:B------:R0:W-:Y:S04]  /*138c0*/  STL [R1+0xd0], R99 ;  /* 0x0000d06301007387 */ /* 0x0001e80000100800 */
[----:B0-----:R-:W2:Y:S04]  /*138d0*/  LDL.LU R99, [R1+0x608] ;  /* 0x0006080001637983 */ /* 0x001ea80000300800 */
[----:B------:R0:W-:Y:S04]  /*138e0*/  STL [R1+0xa4], R238 ;  /* 0x0000a4ee01007387 */ /* 0x0001e80000100800 */
[----:B0-----:R-:W2:Y:S04]  /*138f0*/  LDL.LU R238, [R1+0x604] ;  /* 0x0006040001ee7983 */ /* 0x001ea80000300800 */
[----:B------:R0:W-:Y:S04]  /*13900*/  STL [R1+0xc8], R114 ;  /* 0x0000c87201007387 */ /* 0x0001e80000100800 */
[----:B0-----:R-:W2:Y:S04]  /*13910*/  LDL.LU R114, [R1+0x600] ;  /* 0x0006000001727983 */ /* 0x001ea80000300800 */
[----:B------:R0:W-:Y:S04]  /*13920*/  STL [R1+0x9c], R5 ;  /* 0x00009c0501007387 */ /* 0x0001e80000100800 */
[----:B0-----:R-:W2:Y:S01]  /*13930*/  LDL.LU R5, [R1+0x5fc] ;  /* 0x0005fc0001057983 */ /* 0x001ea20000300800 */
[----:B----4-:R-:W-:-:S02]  /*13940*/  IADD3.X R168, R168, UR6, RZ, P6, !PT ;  /* 0x00000006a8a87c10 */ /* 0x010fc4000b7fe4ff */
[----:B------:R-:W-:-:S05]  /*13950*/  IADD3 R251, P6, R251, UR44, RZ ;  /* 0x0000002cfbfb7c10 */ /* 0x000fca000ffde0ff */
[----:B------:R0:W-:Y:S04]  /*13960*/  STL [R1+0x94], R251 ;  /* 0x000094fb01007387 */ /* 0x0001e80000100800 */
[----:B0-----:R-:W4:Y:S01]  /*13970*/  LDL.LU R251, [R1+0x5f8] ;  /* 0x0005f80001fb7983 */ /* 0x001f220000300800 */
[----:B---3--:R-:W-:Y:S02]  /*13980*/  IADD3.X R121, R121, UR6, RZ, P5, !PT ;  /* 0x0000000679797c10 */ /* 0x008fe4000affe4ff */
[----:B------:R-:W-:Y:S01]  /*13990*/  IADD3 R97, P5, R97, UR44, RZ ;  /* 0x0000002c61617c10 */ /* 0x000fe2000ffbe0ff */
[----:B------:R-:W-:Y:S01]  /*139a0*/  STL [R1+0xc0], R168 ;  /* 0x0000c0a801007387 */ /* 0x000fe20000100800 */
[----:B------:R-:W-:-:S03]  /*139b0*/  IADD3.X R106, R106, UR6, RZ, P1, !PT ;  /* 0x000000066a6a7c10 */ /* 0x000fc60008ffe4ff */
[----:B------:R0:W-:Y:S01]  /*139c0*/  STL [R1+0xb8], R121 ;  /* 0x0000b87901007387 */ /* 0x0001e20000100800 */
[----:B------:R-:W-:-:S03]  /*139d0*/  IADD3.X R15, R15, UR6, RZ, P4, !PT ;  /* 0x000000060f0f7c10 */ /* 0x000fc6000a7fe4ff */
[----:B0-----:R-:W3:Y:S04]  /*139e0*/  LDL.LU R121, [R1+0x40] ;  /* 0x0000400001797983 */ /* 0x001ee80000300800 */
[----:B------:R0:W-:Y:S01]  /*139f0*/  STL [R1+0x8c], R97 ;  /* 0x00008c6101007387 */ /* 0x0001e20000100800 */
[----:B------:R-:W-:-:S03]  /*13a00*/  IADD3.X R94, R94, UR6, RZ, P3, !PT ;  /* 0x000000065e5e7c10 */ /* 0x000fc60009ffe4ff */
[----:B0-----:R-:W3:Y:S01]  /*13a10*/  LDL.LU R97, [R1+0x5f4] ;  /* 0x0005f40001617983 */ /* 0x001ee20000300800 */
[----:B------:R-:W-:Y:S02]  /*13a20*/  IADD3 R204, P3, R204, UR44, RZ ;  /* 0x0000002ccccc7c10 */ /* 0x000fe4000ff7e0ff */
[----:B------:R-:W-:Y:S02]  /*13a30*/  IADD3.X R203, R203, UR6, RZ, P6, !PT ;  /* 0x00000006cbcb7c10 */ /* 0x000fe4000b7fe4ff */
[----:B------:R-:W-:Y:S02]  /*13a40*/  IADD3 R220, P6, R220, UR44, RZ ;  /* 0x0000002cdcdc7c10 */ /* 0x000fe4000ffde0ff */
[----:B------:R-:W-:Y:S02]  /*13a50*/  IADD3.X R219, R219, UR6, RZ, P5, !PT ;  /* 0x00000006dbdb7c10 */ /* 0x000fe4000affe4ff */
[----:B------:R-:W-:Y:S02]  /*13a60*/  IADD3 R236, P5, R236, UR44, RZ ;  /* 0x0000002cecec7c10 */ /* 0x000fe4000ffbe0ff */
[----:B------:R-:W-:-:S02]  /*13a70*/  IADD3.X R222, R222, UR6, RZ, P3, !PT ;  /* 0x00000006dede7c10 */ /* 0x000fc40009ffe4ff */
[----:B--2---:R-:W-:-:S04]  /*13a80*/  IADD3 R171, P1, R171, UR44, RZ ;  /* 0x0000002cabab7c10 */ /* 0x004fc8000ff3e0ff */
[----:B------:R-:W-:Y:S02]  /*13a90*/  IADD3.X R174, R174, UR6, RZ, P1, !PT ;  /* 0x00000006aeae7c10 */ /* 0x000fe40008ffe4ff */
[----:B------:R-:W-:Y:S02]  /*13aa0*/  IADD3 R252, P1, R252, UR44, RZ ;  /* 0x0000002cfcfc7c10 */ /* 0x000fe4000ff3e0ff */
[----:B------:R-:W-:Y:S02]  /*13ab0*/  IADD3 R114, P4, R114, UR44, RZ ;  /* 0x0000002c72727c10 */ /* 0x000fe4000ff9e0ff */
[----:B------:R-:W-:Y:S02]  /*13ac0*/  IADD3.X R5, R5, UR6, RZ, P2, !PT ;  /* 0x0000000605057c10 */ /* 0x000fe400097fe4ff */
        /* <DEDUP_REMOVED lines=9> */
[----:B------:R-:W-:Y:S04]  /*13b60*/  STL [R1+0x7c], R171 ;  /* 0x00007cab01007387 */ /* 0x000fe80000100800 */
[----:B------:R0:W-:Y:S01]  /*13b70*/  STL [R1+0x74], R114 ;  /* 0x0000747201007387 */ /* 0x0001e20000100800 */
[----:B------:R-:W-:-:S03]  /*13b80*/  IADD3.X R172, R172, UR6, RZ, P2, !PT ;  /* 0x00000006acac7c10 */ /* 0x000fc600097fe4ff */
[----:B0-----:R-:W2:Y:S04]  /*13b90*/  LDL.LU R114, [R1+0x5e4] ;  /* 0x0005e40001727983 */ /* 0x001ea80000300800 */
[----:B------:R0:W-:Y:S01]  /*13ba0*/  STL [R1+0x98], R94 ;  /* 0x0000985e01007387 */ /* 0x0001e20000100800 */
[----:B------:R-:W-:-:S03]  /*13bb0*/  IADD3 R235, P2, R235, UR44, RZ ;  /* 0x0000002cebeb7c10 */ /* 0x000fc6000ff5e0ff */
[----:B0-----:R-:W2:Y:S04]  /*13bc0*/  LDL.LU R94, [R1+0x5e0] ;  /* 0x0005e000015e7983 */ /* 0x001ea80000300800 */
[----:B------:R0:W-:Y:S04]  /*13bd0*/  STL [R1+0x6c], R204 ;  /* 0x00006ccc01007387 */ /* 0x0001e80000100800 */
[----:B0-----:R-:W2:Y:S04]  /*13be0*/  LDL.LU R204, [R1+0x5dc] ;  /* 0x0005dc0001cc7983 */ /* 0x001ea80000300800 */
[----:B------:R0:W-:Y:S01]  /*13bf0*/  STL [R1+0x90], R203 ;  /* 0x000090cb01007387 */ /* 0x0001e20000100800 */
[----:B----4-:R-:W-:-:S03]  /*13c00*/  IADD3.X R251, R251, UR6, RZ, P4, !PT ;  /* 0x00000006fbfb7c10 */ /* 0x010fc6000a7fe4ff */
[----:B0-----:R-:W4:Y:S04]  /*13c10*/  LDL.LU R203, [R1+0x5d8] ;  /* 0x0005d80001cb7983 */ /* 0x001f280000300800 */
[----:B------:R0:W-:Y:S04]  /*13c20*/  STL [R1+0x64], R220 ;  /* 0x000064dc01007387 */ /* 0x0001e80000100800 */
[----:B0-----:R-:W4:Y:S04]  /*13c30*/  LDL.LU R220, [R1+0x5d4] ;  /* 0x0005d40001dc7983 */ /* 0x001f280000300800 */
[----:B------:R0:W-:Y:S04]  /*13c40*/  STL [R1+0x88], R219 ;  /* 0x000088db01007387 */ /* 0x0001e80000100800 */
[----:B0-----:R-:W4:Y:S04]  /*13c50*/  LDL.LU R219, [R1+0x5d0] ;  /* 0x0005d00001db7983 */ /* 0x001f280000300800 */
[----:B------:R0:W-:Y:S04]  /*13c60*/  STL [R1+0x5c], R236 ;  /* 0x00005cec01007387 */ /* 0x0001e80000100800 */
[----:B0-----:R-:W4:Y:S04]  /*13c70*/  LDL.LU R236, [R1+0x5cc] ;  /* 0x0005cc0001ec7983 */ /* 0x001f280000300800 */
[----:B------:R0:W-:Y:S04]  /*13c80*/  STL [R1+0x54], R235 ;  /* 0x000054eb01007387 */ /* 0x0001e80000100800 */
[----:B0-----:R-:W4:Y:S04]  /*13c90*/  LDL.LU R235, [R1+0x5c8] ;  /* 0x0005c80001eb7983 */ /* 0x001f280000300800 */
[----:B------:R-:W-:Y:S04]  /*13ca0*/  STL [R1+0x80], R172 ;  /* 0x000080ac01007387 */ /* 0x000fe80000100800 */
[----:B------:R0:W-:Y:S04]  /*13cb0*/  STL [R1+0x4c], R252 ;  /* 0x00004cfc01007387 */ /* 0x0001e80000100800 */
[----:B0-----:R-:W4:Y:S04]  /*13cc0*/  LDL.LU R252, [R1+0x5c4] ;  /* 0x0005c40001fc7983 */ /* 0x001f280000300800 */
[----:B------:R-:W-:Y:S04]  /*13cd0*/  STL [R1+0x78], R174 ;  /* 0x000078ae01007387 */ /* 0x000fe80000100800 */
[----:B------:R0:W-:Y:S04]  /*13ce0*/  STL [R1+0x70], R251 ;  /* 0x000070fb01007387 */ /* 0x0001e80000100800 */
[----:B0-----:R-:W4:Y:S04]  /*13cf0*/  LDL.LU R251, [R1+0x5c0] ;  /* 0x0005c00001fb7983 */ /* 0x001f280000300800 */
[----:B------:R0:W-:Y:S04]  /*13d00*/  STL [R1+0x68], R222 ;  /* 0x000068de01007387 */ /* 0x0001e80000100800 */
[----:B0-----:R-:W4:Y:S01]  /*13d10*/  LDL.LU R222, [R1+0x5bc] ;  /* 0x0005bc0001de7983 */ /* 0x001f220000300800 */
[----:B------:R-:W-:-:S02]  /*13d20*/  IADD3 R177, P4, R177, UR44, RZ ;  /* 0x0000002cb1b17c10 */ /* 0x000fc4000ff9e0ff */
[----:B------:R-:W-:Y:S02]  /*13d30*/  IADD3.X R3, R3, UR6, RZ, P6, !PT ;  /* 0x0000000603037c10 */ /* 0x000fe4000b7fe4ff */
[----:B------:R-:W-:Y:S01]  /*13d40*/  IADD3 R120, P3, R120, UR44, RZ ;  /* 0x0000002c78787c10 */ /* 0x000fe2000ff7e0ff */
[----:B------:R-:W-:Y:S01]  /*13d50*/  STL [R1+0x44], R177 ;  /* 0x000044b101007387 */ /* 0x000fe20000100800 */
[----:B------:R-:W-:Y:S02]  /*13d60*/  IADD3 R99, P6, R99, UR44, RZ ;  /* 0x0000002c63637c10 */ /* 0x000fe4000ffde0ff */
[----:B------:R-:W-:Y:S01]  /*13d70*/  IADD3.X R6, R6, UR6, RZ, P5, !PT ;  /* 0x0000000606067c10 */ /* 0x000fe2000affe4ff */
[----:B------:R0:W-:Y:S01]  /*13d80*/  STL [R1+0x60], R3 ;  /* 0x0000600301007387 */ /* 0x0001e20000100800 */
[----:B------:R-:W-:Y:S02]  /*13d90*/  LOP3.LUT R142, R2, 0x70, RZ, 0x3c, !PT ;  /* 0x00000070028e7812 */ /* 0x000fe400078e3cff */
[----:B------:R-:W-:-:S02]  /*13da0*/  IADD3 R107, P5, R107, UR44, RZ ;  /* 0x0000002c6b6b7c10 */ /* 0x000fc4000ffbe0ff */
[----:B------:R-:W-:Y:S01]  /*13db0*/  IADD3.X R17, R17, UR6, RZ, P2, !PT ;  /* 0x0000000611117c10 */ /* 0x000fe200097fe4ff */
[----:B0-----:R0:W5:Y:S04]  /*13dc0*/  LDL.LU R3, [R1+0x5b8] ;  /* 0x0005b80001037983 */ /* 0x0011680000300800 */
[----:B------:R-:W-:Y:S01]  /*13dd0*/  STL [R1+0x3c], R120 ;  /* 0x00003c7801007387 */ /* 0x000fe20000100800 */
[----:B------:R-:W-:-:S03]  /*13de0*/  IADD3 R115, P2, R115, UR44, RZ ;  /* 0x0000002c73737c10 */ /* 0x000fc6000ff5e0ff */
[----:B------:R1:W-:Y:S01]  /*13df0*/  STL [R1+0x34], R99 ;  /* 0x0000346301007387 */ /* 0x0003e20000100800 */
[----:B------:R-:W-:-:S03]  /*13e00*/  IADD3.X R96, R96, UR6, RZ, P1, !PT ;  /* 0x0000000660607c10 */ /* 0x000fc60008ffe4ff */
[----:B------:R-:W-:Y:S04]  /*13e10*/  STS.U16 [R142+UR7+0x3f80], R118 ;  /* 0x003f80768e007988 */ /* 0x000fe80008000407 */
[----:B-1----:R-:W4:Y:S04]  /*13e20*/  LDL.LU R99, [R1+0x5b4] ;  /* 0x0005b40001637983 */ /* 0x002f280000300800 */
[----:B------:R1:W-:Y:S01]  /*13e30*/  STL [R1+0x58], R6 ;  /* 0x0000580601007387 */ /* 0x0003e20000100800 */
[----:B------:R-:W-:-:S03]  /*13e40*/  IADD3 R206, P1, R206, UR44, RZ ;  /* 0x0000002ccece7c10 */ /* 0x000fc6000ff3e0ff */
[----:B------:R-:W-:Y:S01]  /*13e50*/  STS.U16 [R142+UR7+0x380], R173 ;  /* 0x000380ad8e007988 */ /* 0x000fe20008000407 */
[----:B---3--:R-:W-:-:S03]  /*13e60*/  IADD3.X R121, R121, UR6, RZ, P4, !PT ;  /* 0x0000000679797c10 */ /* 0x008fc6000a7fe4ff */
[----:B-1----:R-:W3:Y:S04]  /*13e70*/  LDL.LU R6, [R1+0x5b0] ;  /* 0x0005b00001067983 */ /* 0x002ee80000300800 */
[----:B------:R1:W-:Y:S01]  /*13e80*/  STL [R1+0x2c], R107 ;  /* 0x00002c6b01007387 */ /* 0x0003e20000100800 */
[----:B------:R-:W-:-:S03]  /*13e90*/  IADD3 R205, P4, R205, UR44, RZ ;  /* 0x0000002ccdcd7c10 */ /* 0x000fc6000ff9e0ff */
[----:B------:R-:W-:Y:S04]  /*13ea0*/  STS.U16 [R142+UR7+0x780], R175 ;  /* 0x000780af8e007988 */ /* 0x000fe80008000407 */
[----:B------:R-:W-:Y:S04]  /*13eb0*/  STS.U16 [R142+UR7+0xb80], R176 ;  /* 0x000b80b08e007988 */ /* 0x000fe80008000407 */
[----:B-1----:R-:W3:Y:S04]  /*13ec0*/  LDL.LU R107, [R1+0x5ac] ;  /* 0x0005ac00016b7983 */ /* 0x002ee80000300800 */
[----:B------:R1:W-:Y:S04]  /*13ed0*/  STL [R1+0x50], R17 ;  /* 0x0000501101007387 */ /* 0x0003e80000100800 */
        /* <DEDUP_REMOVED lines=8> */
[----:B------:R-:W-:Y:S01]  /*13f60*/  STS.U16 [R142+UR7+0x1f80], R187 ;  /* 0x001f80bb8e007988 */ /* 0x000fe20008000407 */
[----:B------:R-:W-:-:S03]  /*13f70*/  IADD3.X R238, R238, UR6, RZ, P6, !PT ;  /* 0x00000006eeee7c10 */ /* 0x000fc6000b7fe4ff */
        /* <DEDUP_REMOVED lines=9> */
[----:B--2---:R-:W-:-:S03]  /*14010*/  IADD3 R190, P6, R190, UR44, RZ ;  /* 0x0000002cbebe7c10 */ /* 0x004fc6000ffde0ff */
[----:B------:R-:W-:Y:S04]  /*14020*/  STS.U16 [R142+UR7+0x3380], R182 ;  /* 0x003380b68e007988 */ /* 0x000fe80008000407 */
[----:B-1----:R-:W2:Y:S04]  /*14030*/  LDL.LU R205, [R1+0x598] ;  /* 0x0005980001cd7983 */ /* 0x002ea80000300800 */
[----:B------:R-:W-:Y:S01]  /*14040*/  STL [R1+0x40], R121 ;  /* 0x0000407901007387 */ /* 0x000fe20000100800 */
[----:B------:R-:W-:-:S03]  /*14050*/  IADD3.X R0, R0, UR6, RZ, P2, !PT ;  /* 0x0000000600007c10 */ /* 0x000fc600097fe4ff */
[----:B------:R-:W-:Y:S04]  /*14060*/  STS.U16 [R142+UR7+0x3780], R180 ;  /* 0x003780b48e007988 */ /* 0x000fe80008000407 */
[----:B------:R-:W-:Y:S01]  /*14070*/  STS.U16 [R142+UR7+0x3b80], R178 ;  /* 0x003b80b28e007988 */ /* 0x000fe20008000407 */
[----:B------:R1:W-:Y:S06]  /*14080*/  MEMBAR.ALL.CTA ;  /* 0x0000000000007992 */ /* 0x0003ec0000008000 */
[----:B-1----:R-:W1:Y:S02]  /*14090*/  FENCE.VIEW.ASYNC.S ;  /* 0x00000000000073c6 */ /* 0x002e640000000000 */
[----:B-1----:R-:W-:Y:S06]  /*140a0*/  BAR.SYNC.DEFER_BLOCKING 0x0 ;  /* 0x0000000000007b1d */ /* 0x002fec0000010000 */
[----:B------:R-:W-:Y:S01]  /*140b0*/  UMOV UR13, 0x40000040 ;  /* 0x40000040000d7882 */ /* 0x000fe20000000000 */
[----:B------:R-:W-:Y:S01]  /*140c0*/  UMOV UR15, 0x40000040 ;  /* 0x40000040000f7882 */ /* 0x000fe20000000000 */
[----:B------:R-:W-:-:S06]  /*140d0*/  WARPGROUP.ARRIVE ;  /* 0x00000000000079c5 */ /* 0x000fcc0000000000 */
[----:B------:R-:W-:Y:S01]  /*140e0*/  HGMMA.64x128x16.F32.BF16 R24, gdesc[UR12].tnspA, R24 ;  /* 0x21e000000c1879f0 */ /* 0x000fe20008701818 */
[----:B----4-:R-:W-:Y:S02]  /*140f0*/  IADD3.X R222, R222, UR6, RZ, P3, !PT ;  /* 0x00000006dede7c10 */ /* 0x010fe40009ffe4ff */
[----:B------:R-:W-:-:S03]  /*14100*/  IADD3 R221, P3, R221, UR44, RZ ;  /* 0x0000002cdddd7c10 */ /* 0x000fc6000ff7e0ff */
[----:B------:R1:W-:Y:S04]  /*14110*/  STL [R1+0x38], R222 ;  /* 0x000038de01007387 */ /* 0x0003e80000100800 */
[----:B-1----:R-:W4:Y:S04]  /*14120*/  LDL.LU R222, [R1+0x594] ;  /* 0x0005940001de7983 */ /* 0x002f280000300800 */
[----:B------:R1:W-:Y:S01]  /*14130*/  STL [R1+0xc], R221 ;  /* 0x00000cdd01007387 */ /* 0x0003e20000100800 */
[----:B------:R-:W-:Y:S03]  /*14140*/  HGMMA.64x128x16.F32.BF16 R24, gdesc[UR8].tnspA, R24 ;  /* 0x21e00000081879f0 */ /* 0x000fe60008701818 */
[----:B-1----:R-:W2:Y:S04]  /*14150*/  LDL.LU R221, [R1+0x590] ;  /* 0x0005900001dd7983 */ /* 0x002ea80000300800 */
[----:B------:R1:W-:Y:S04]  /*14160*/  STL [R1+0x30], R238 ;  /* 0x000030ee01007387 */ /* 0x0003e80000100800 */
[----:B-1----:R-:W3:Y:S04]  /*14170*/  LDL.LU R238, [R1+0x58c] ;  /* 0x00058c0001ee7983 */ /* 0x002ee80000300800 */
[----:B------:R1:W-:Y:S04]  /*14180*/  STL [R1+0x28], R237 ;  /* 0x000028ed01007387 */ /* 0x0003e80000100800 */
[----:B-1----:R-:W4:Y:S04]  /*14190*/  LDL.LU R237, [R1+0x588] ;  /* 0x0005880001ed7983 */ /* 0x002f280000300800 */
[----:B------:R-:W-:Y:S04]  /*141a0*/  STL [R1+0x4], R190 ;  /* 0x000004be01007387 */ /* 0x000fe80000100800 */
[----:B------:R1:W-:Y:S04]  /*141b0*/  STL [R1+0x20], R0 ;  /* 0x0000200001007387 */ /* 0x0003e80000100800 */
[----:B-1----:R-:W2:Y:S01]  /*141c0*/  LDL.LU R0, [R1+0x584] ;  /* 0x0005840001007983 */ /* 0x002ea20000300800 */
[----:B------:R-:W-:-:S02]  /*141d0*/  IADD3.X R21, R21, UR6, RZ, P1, !PT ;  /* 0x0000000615157c10 */ /* 0x000fc40008ffe4ff */
[----:B------:R-:W-:Y:S02]  /*141e0*/  IADD3.X R12, R12, UR6, RZ, P4, !PT ;  /* 0x000000060c0c7c10 */ /* 0x000fe4000a7fe4ff */
[----:B------:R-:W-:Y:S01]  /*141f0*/  IADD3.X R192, R192, UR6, RZ, P3, !PT ;  /* 0x00000006c0c07c10 */ /* 0x000fe20009ffe4ff */
[----:B------:R1:W-:Y:S04]  /*14200*/  STL [R1+0x18], R21 ;  /* 0x0000181501007387 */ /* 0x0003e80000100800 */
[----:B-1----:R-:W4:Y:S01]  /*14210*/  LDL.LU R21, [R1+0x580] ;  /* 0x0005800001157983 */ /* 0x002f220000300800 */
[----:B------:R-:W-:Y:S03]  /*14220*/  HGMMA.64x128x16.F32.BF16 R24, gdesc[UR20].tnspA, R24 ;  /* 0x21e00000141879f0 */ /* 0x000fe60008701818 */
[----:B------:R1:W-:Y:S04]  /*14230*/  STL [R1+0x10], R12 ;  /* 0x0000100c01007387 */ /* 0x0003e80000100800 */
[----:B-1----:R-:W4:Y:S05]  /*14240*/  LDL.LU R12, [R1+0x57c] ;  /* 0x00057c00010c7983 */ /* 0x002f2a0000300800 */
[----:B------:R-:W-:Y:S01]  /*14250*/  HGMMA.64x128x16.F32.BF16 R24, gdesc[UR24].tnspA, R24 ;  /* 0x21e00000181879f0 */ /* 0x000fe20008701818 */
[----:B------:R-:W-:-:S02]  /*14260*/  IADD3 R250, P2, R250, UR44, RZ ;  /* 0x0000002cfafa7c10 */ /* 0x000fc4000ff5e0ff */
[----:B--2---:R-:W-:-:S09]  /*14270*/  IADD3.X R0, R0, UR6, RZ, P6, !PT ;  /* 0x0000000600007c10 */ /* 0x004fd2000b7fe4ff */
[----:B------:R-:W-:Y:S01]  /*14280*/  HGMMA.64x128x16.F32.BF16 R24, gdesc[UR28].tnspA, R24 ;  /* 0x21e000001c1879f0 */ /* 0x000fe20008701818 */
[----:B------:R1:W-:Y:S04]  /*14290*/  STL [R1], R0 ;  /* 0x0000000001007387 */ /* 0x0003e80000100800 */
[----:B------:R2:W-:Y:S04]  /*142a0*/  STL [R1+0x8], R192 ;  /* 0x000008c001007387 */ /* 0x0005e80000100800 */
[----:B-1----:R-:W4:Y:S04]  /*142b0*/  LDL.LU R0, [R1+0x578] ;  /* 0x0005780001007983 */ /* 0x002f280000300800 */
[----:B--2---:R-:W2:Y:S01]  /*142c0*/  LDL.LU R192, [R1+0x424] ;  /* 0x0004240001c07983 */ /* 0x004ea20000300800 */
[----:B------:R-:W-:-:S02]  /*142d0*/  IADD3.X R249, R249, UR6, RZ, P2, !PT ;  /* 0x00000006f9f97c10 */ /* 0x000fc400097fe4ff */
[----:B---3--:R-:W-:-:S04]  /*142e0*/  IADD3 R238, P2, R238, UR44, RZ ;  /* 0x0000002ceeee7c10 */ /* 0x008fc8000ff5e0ff */
[----:B----4-:R-:W-:Y:S02]  /*142f0*/  IADD3.X R237, R237, UR6, RZ, P2, !PT ;  /* 0x00000006eded7c10 */ /* 0x010fe400097fe4ff */
[----:B------:R-:W-:-:S04]  /*14300*/  IADD3 R226, P2, R226, UR44, RZ ;  /* 0x0000002ce2e27c10 */ /* 0x000fc8000ff5e0ff */
[----:B------:R-:W-:Y:S02]  /*14310*/  IADD3.X R225, R225, UR6, RZ, P2, !PT ;  /* 0x00000006e1e17c10 */ /* 0x000fe400097fe4ff */
        /* <DEDUP_REMOVED lines=11> */
[----:B------:R-:W-:Y:S01]  /*143d0*/  IADD3.X R4, R4, UR6, RZ, P2, !PT ;  /* 0x0000000604047c10 */ /* 0x000fe200097fe4ff */
[----:B------:R-:W-:-:S12]  /*143e0*/  HGMMA.64x128x16.F32.BF16 R24, gdesc[UR32].tnspA, R24 ;  /* 0x21e00000201879f0 */ /* 0x000fd80008701818 */
[----:B------:R-:W-:Y:S01]  /*143f0*/  HGMMA.64x128x16.F32.BF16 R24, gdesc[UR36].tnspA, R24 ;  /* 0x21e00000241879f0 */ /* 0x000fe20008701818 */
[----:B--2---:R-:W-:-:S04]  /*14400*/  IADD3 R192, P2, R192, UR45, RZ ;  /* 0x0000002dc0c07c10 */ /* 0x004fc8000ff5e0ff */
[----:B------:R-:W-:Y:S01]  /*14410*/  IADD3.X R0, R0, UR18, RZ, P2, !PT ;  /* 0x0000001200007c10 */ /* 0x000fe200097fe4ff */
[----:B------:R-:W-:Y:S06]  /*14420*/  STL [R1+0x424], R192 ;  /* 0x000424c001007387 */ /* 0x000fec0000100800 */
[----:B------:R-:W-:Y:S01]  /*14430*/  HGMMA.64x128x16.F32.BF16 R24, gdesc[UR40].tnspA, R24, gsb0 ;  /* 0x21e00000281879f0 */ /* 0x000fe20008001818 */
[----:B------:R1:W-:Y:S04]  /*14440*/  STL [R1+0x420], R0 ;  /* 0x0004200001007387 */ /* 0x0003e80000100800 */
[----:B-1----:R0:W5:Y:S01]  /*14450*/  LDL.LU R0, [R1+0x574] ;  /* 0x0005740001007983 */ /* 0x0021620000300800 */
[----:B------:R-:W-:-:S02]  /*14460*/  IADD3 R252, P5, R252, UR44, RZ ;  /* 0x0000002cfcfc7c10 */ /* 0x000fc4000ffbe0ff */
[----:B------:R-:W-:Y:S02]  /*14470*/  IADD3 R248, P1, R248, UR44, RZ ;  /* 0x0000002cf8f87c10 */ /* 0x000fe4000ff3e0ff */
[----:B------:R-:W-:Y:S02]  /*14480*/  IADD3.X R251, R251, UR6, RZ, P5, !PT ;  /* 0x00000006fbfb7c10 */ /* 0x000fe4000affe4ff */
[----:B------:R-:W-:Y:S02]  /*14490*/  IADD3 R246, P4, R246, UR44, RZ ;  /* 0x0000002cf6f67c10 */ /* 0x000fe4000ff9e0ff */
[----:B------:R-:W-:Y:S02]  /*144a0*/  IADD3 R244, P3, R244, UR44, RZ ;  /* 0x0000002cf4f47c10 */ /* 0x000fe4000ff7e0ff */
[----:B------:R-:W-:Y:S02]  /*144b0*/  IADD3 R242, P6, R242, UR44, RZ ;  /* 0x0000002cf2f27c10 */ /* 0x000fe4000ffde0ff */
[----:B------:R-:W-:-:S02]  /*144c0*/  IADD3 R240, P5, R240, UR44, RZ ;  /* 0x0000002cf0f07c10 */ /* 0x000fc4000ffbe0ff */
[----:B------:R-:W-:Y:S02]  /*144d0*/  IADD3.X R247, R247, UR6, RZ, P1, !PT ;  /* 0x00000006f7f77c10 */ /* 0x000fe40008ffe4ff */
[----:B------:R-:W-:Y:S02]  /*144e0*/  IADD3.X R245, R245, UR6, RZ, P4, !PT ;  /* 0x00000006f5f57c10 */ /* 0x000fe4000a7fe4ff */
[----:B------:R-:W-:Y:S02]  /*144f0*/  IADD3.X R243, R243, UR6, RZ, P3, !PT ;  /* 0x00000006f3f37c10 */ /* 0x000fe40009ffe4ff */
[----:B------:R-:W-:Y:S02]  /*14500*/  IADD3.X R241, R241, UR6, RZ, P6, !PT ;  /* 0x00000006f1f17c10 */ /* 0x000fe4000b7fe4ff */
[----:B------:R-:W-:Y:S02]  /*14510*/  IADD3.X R239, R239, UR6, RZ, P5, !PT ;  /* 0x00000006efef7c10 */ /* 0x000fe4000affe4ff */
[----:B------:R-:W-:-:S02]  /*14520*/  IADD3 R236, P1, R236, UR44, RZ ;  /* 0x0000002cecec7c10 */ /* 0x000fc4000ff3e0ff */
[----:B------:R-:W-:Y:S02]  /*14530*/  IADD3 R234, P4, R234, UR44, RZ ;  /* 0x0000002ceaea7c10 */ /* 0x000fe4000ff9e0ff */
[----:B------:R-:W-:Y:S02]  /*14540*/  IADD3 R232, P3, R232, UR44, RZ ;  /* 0x0000002ce8e87c10 */ /* 0x000fe4000ff7e0ff */
[----:B------:R-:W-:Y:S02]  /*14550*/  IADD3 R230, P6, R230, UR44, RZ ;  /* 0x0000002ce6e67c10 */ /* 0x000fe4000ffde0ff */
[----:B------:R-:W-:Y:S02]  /*14560*/  IADD3 R228, P5, R228, UR44, RZ ;  /* 0x0000002ce4e47c10 */ /* 0x000fe4000ffbe0ff */
[----:B------:R-:W-:Y:S02]  /*14570*/  IADD3.X R235, R235, UR6, RZ, P1, !PT ;  /* 0x00000006ebeb7c10 */ /* 0x000fe40008ffe4ff */
[----:B------:R-:W-:-:S02]  /*14580*/  IADD3.X R233, R233, UR6, RZ, P4, !PT ;  /* 0x00000006e9e97c10 */ /* 0x000fc4000a7fe4ff */
[----:B------:R-:W-:Y:S02]  /*14590*/  IADD3.X R231, R231, UR6, RZ, P3, !PT ;  /* 0x00000006e7e77c10 */ /* 0x000fe40009ffe4ff */
[----:B------:R-:W-:Y:S02]  /*145a0*/  IADD3.X R229, R229, UR6, RZ, P6, !PT ;  /* 0x00000006e5e57c10 */ /* 0x000fe4000b7fe4ff */
[----:B------:R-:W-:Y:S02]  /*145b0*/  IADD3.X R227, R227, UR6, RZ, P5, !PT ;  /* 0x00000006e3e37c10 */ /* 0x000fe4000affe4ff */
[----:B------:R-:W-:Y:S02]  /*145c0*/  IADD3 R224, P1, R224, UR44, RZ ;  /* 0x0000002ce0e07c10 */ /* 0x000fe4000ff3e0ff */
[----:B------:R-:W-:Y:S02]  /*145d0*/  IADD3 R222, P4, R222, UR44, RZ ;  /* 0x0000002cdede7c10 */ /* 0x000fe4000ff9e0ff */
[----:B------:R-:W-:-:S02]  /*145e0*/  IADD3 R220, P3, R220, UR44, RZ ;  /* 0x0000002cdcdc7c10 */ /* 0x000fc4000ff7e0ff */
[----:B------:R-:W-:Y:S02]  /*145f0*/  IADD3 R218, P6, R218, UR44, RZ ;  /* 0x0000002cdada7c10 */ /* 0x000fe4000ffde0ff */
[----:B------:R-:W-:Y:S02]  /*14600*/  IADD3 R216, P5, R216, UR44, RZ ;  /* 0x0000002cd8d87c10 */ /* 0x000fe4000ffbe0ff */
[----:B------:R-:W-:Y:S02]  /*14610*/  IADD3.X R223, R223, UR6, RZ, P1, !PT ;  /* 0x00000006dfdf7c10 */ /* 0x000fe40008ffe4ff */
[----:B------:R-:W-:Y:S02]  /*14620*/  IADD3.X R221, R221, UR6, RZ, P4, !PT ;  /* 0x00000006dddd7c10 */ /* 0x000fe4000a7fe4ff */
[----:B------:R-:W-:Y:S02]  /*14630*/  IADD3.X R219, R219, UR6, RZ, P3, !PT ;  /* 0x00000006dbdb7c10 */ /* 0x000fe40009ffe4ff */
[----:B------:R-:W-:-:S02]  /*14640*/  IADD3.X R217, R217, UR6, RZ, P6, !PT ;  /* 0x00000006d9d97c10 */ /* 0x000fc4000b7fe4ff */
[----:B------:R-:W-:Y:S02]  /*14650*/  IADD3.X R215, R215, UR6, RZ, P5, !PT ;  /* 0x00000006d7d77c10 */ /* 0x000fe4000affe4ff */
[----:B------:R-:W-:Y:S02]  /*14660*/  IADD3 R212, P1, R212, UR44, RZ ;  /* 0x0000002cd4d47c10 */ /* 0x000fe4000ff3e0ff */
        /* <DEDUP_REMOVED lines=18> */
[----:B------:R-:W-:Y:S01]  /*14790*/  IADD3.X R98, R98, UR6, RZ, P5, !PT ;  /* 0x0000000662627c10 */ /* 0x000fe2000affe4ff */
[----:B------:R-:W-:Y:S01]  /*147a0*/  UIADD3 UR4, UR4, 0x1, URZ ;  /* 0x0000000104047890 */ /* 0x000fe2000fffe03f */
        /* <DEDUP_REMOVED lines=15> */
[----:B------:R-:W-:Y:S02]  /*148a0*/  ISETP.NE.U32.AND P0, PT, R119, UR4, PT ;  /* 0x0000000477007c0c */ /* 0x000fe4000bf05070 */
[----:B------:R-:W-:Y:S02]  /*148b0*/  IADD3.X R19, R19, UR6, RZ, P1, !PT ;  /* 0x0000000613137c10 */ /* 0x000fe40008ffe4ff */
[----:B------:R-:W-:Y:S02]  /*148c0*/  IADD3.X R17, R17, UR6, RZ, P4, !PT ;  /* 0x0000000611117c10 */ /* 0x000fe4000a7fe4ff */
[----:B------:R-:W-:Y:S02]  /*148d0*/  IADD3.X R15, R15, UR6, RZ, P3, !PT ;  /* 0x000000060f0f7c10 */ /* 0x000fe40009ffe4ff */
[----:B------:R-:W-:Y:S02]  /*148e0*/  IADD3.X R13, R13, UR6, RZ, P6, !PT ;  /* 0x000000060d0d7c10 */ /* 0x000fe4000b7fe4ff */
[----:B------:R-:W-:-:S02]  /*148f0*/  IADD3.X R11, R11, UR6, RZ, P5, !PT ;  /* 0x000000060b0b7c10 */ /* 0x000fc4000affe4ff */
[----:B------:R-:W-:Y:S02]  /*14900*/  IADD3 R102, P1, R102, UR44, RZ ;  /* 0x0000002c66667c10 */ /* 0x000fe4000ff3e0ff */
[----:B------:R-:W-:Y:S02]  /*14910*/  IADD3 R101, P4, R101, UR44, RZ ;  /* 0x0000002c65657c10 */ /* 0x000fe4000ff9e0ff */
[----:B------:R-:W-:Y:S02]  /*14920*/  IADD3 R100, P3, R100, UR44, RZ ;  /* 0x0000002c64647c10 */ /* 0x000fe4000ff7e0ff */
[----:B------:R-:W-:Y:S02]  /*14930*/  IADD3 R99, P6, R99, UR44, RZ ;  /* 0x0000002c63637c10 */ /* 0x000fe4000ffde0ff */
[----:B------:R-:W-:Y:S02]  /*14940*/  IADD3 R97, P5, R97, UR44, RZ ;  /* 0x0000002c61617c10 */ /* 0x000fe4000ffbe0ff */
[----:B------:R-:W-:-:S02]  /*14950*/  IADD3.X R9, R9, UR6, RZ, P1, !PT ;  /* 0x0000000609097c10 */ /* 0x000fc40008ffe4ff */
[----:B------:R-:W-:Y:S02]  /*14960*/  IADD3.X R8, R8, UR6, RZ, P4, !PT ;  /* 0x0000000608087c10 */ /* 0x000fe4000a7fe4ff */
[----:B------:R-:W-:Y:S02]  /*14970*/  IADD3.X R7, R7, UR6, RZ, P3, !PT ;  /* 0x0000000607077c10 */ /* 0x000fe40009ffe4ff */
[----:B------:R-:W-:Y:S02]  /*14980*/  IADD3.X R6, R6, UR6, RZ, P6, !PT ;  /* 0x0000000606067c10 */ /* 0x000fe4000b7fe4ff */
[----:B------:R-:W-:Y:S02]  /*14990*/  IADD3.X R5, R5, UR6, RZ, P5, !PT ;  /* 0x0000000605057c10 */ /* 0x000fe4000affe4ff */
[----:B------:R-:W-:Y:S02]  /*149a0*/  IADD3 R93, P1, R93, UR44, RZ ;  /* 0x0000002c5d5d7c10 */ /* 0x000fe4000ff3e0ff */
[----:B------:R-:W-:-:S02]  /*149b0*/  IADD3 R91, P4, R91, UR44, RZ ;  /* 0x0000002c5b5b7c10 */ /* 0x000fc4000ff9e0ff */
[----:B------:R-:W-:Y:S02]  /*149c0*/  IADD3 R89, P3, R89, UR44, RZ ;  /* 0x0000002c59597c10 */ /* 0x000fe4000ff7e0ff */
[----:B------:R-:W-:Y:S02]  /*149d0*/  IADD3 R23, P6, R23, UR44, RZ ;  /* 0x0000002c17177c10 */ /* 0x000fe4000ffde0ff */
[----:B------:R-:W-:Y:S01]  /*149e0*/  IADD3 R21, P5, R21, UR44, RZ ;  /* 0x0000002c15157c10 */ /* 0x000fe2000ffbe0ff */
[----:B------:R-:W-:Y:S02]  /*149f0*/  WARPGROUP.DEPBAR.LE gsb0, 0x0 ;  /* 0x00008000000079c5 */ /* 0x000fe40000010000 */
[----:B------:R-:W-:Y:S02]  /*14a00*/  IADD3.X R117, R117, UR6, RZ, P1, !PT ;  /* 0x0000000675757c10 */ /* 0x000fe40008ffe4ff */
[----:B------:R-:W-:Y:S02]  /*14a10*/  IADD3.X R18, R18, UR6, RZ, P4, !PT ;  /* 0x0000000612127c10 */ /* 0x000fe4000a7fe4ff */
[----:B------:R-:W-:-:S02]  /*14a20*/  IADD3.X R16, R16, UR6, RZ, P3, !PT ;  /* 0x0000000610107c10 */ /* 0x000fc40009ffe4ff */
[----:B------:R-:W-:Y:S02]  /*14a30*/  IADD3.X R14, R14, UR6, RZ, P6, !PT ;  /* 0x000000060e0e7c10 */ /* 0x000fe4000b7fe4ff */
[----:B------:R-:W-:Y:S01]  /*14a40*/  IADD3.X R12, R12, UR6, RZ, P5, !PT ;  /* 0x000000060c0c7c10 */ /* 0x000fe2000affe4ff */
[----:B0-----:R-:W-:Y:S06]  /*14a50*/  @P0 BRA `(.L_x_1) ;  /* 0xffffff5c00700947 */ /* 0x001fec000383ffff */
[----:B------:R-:W-:Y:S02]  /*14a60*/  F2FP.BF16.F32.PACK_AB R83, R87, R83 ;  /* 0x000000535753723e */ /* 0x000fe400000010ff */
[----:B------:R-:W-:Y:S02]  /*14a70*/  F2FP.BF16.F32.PACK_AB R82, R86, R82 ;  /* 0x000000525652723e */ /* 0x000fe400000010ff */
[----:B------:R-:W-:Y:S02]  /*14a80*/  F2FP.BF16.F32.PACK_AB R81, R85, R81 ;  /* 0x000000515551723e */ /* 0x000fe400000010ff */
[----:B------:R-:W-:Y:S02]  /*14a90*/  F2FP.BF16.F32.PACK_AB R80, R84, R80 ;  /* 0x000000505450723e */ /* 0x000fe400000010ff */
[----:B------:R-:W-:Y:S02]  /*14aa0*/  F2FP.BF16.F32.PACK_AB R75, R79, R75 ;  /* 0x0000004b4f4b723e */ /* 0x000fe400000010ff */
[----:B------:R-:W-:-:S02]  /*14ab0*/  F2FP.BF16.F32.PACK_AB R74, R78, R74 ;  /* 0x0000004a4e4a723e */ /* 0x000fc400000010ff */
        /* <DEDUP_REMOVED lines=25> */
[----:B------:R-:W-:-:S07]  /*14c50*/  F2FP.BF16.F32.PACK_AB R8, R28, R24 ;  /* 0x000000181c08723e */ /* 0x000fce00000010ff */
.L_x_0:
[----:B------:R-:W2:Y:S01]  /*14c60*/  LDL.LU R12, [R1+0x570] ;  /* 0x00057000010c7983 */ /* 0x000ea20000300800 */
[----:B------:R-:W-:Y:S01]  /*14c70*/  ULDC UR4, c[0x0][0x244] ;  /* 0x0000910000047ab9 */ /* 0x000fe20000000800 */
[----:B------:R-:W-:Y:S01]  /*14c80*/  ULDC.64 UR8, c[0x0][0x228] ;  /* 0x00008a0000087ab9 */ /* 0x000fe20000000a00 */
[----:B------:R-:W1:Y:S02]  /*14c90*/  S2R R6, SR_TID.X ;  /* 0x0000000000067919 */ /* 0x000e640000002100 */
[C---:B-1----:R-:W-:Y:S01]  /*14ca0*/  IMAD.SHL.U32 R2, R6.reuse, 0x10, RZ ;  /* 0x0000001006027824 */ /* 0x042fe200078e00ff */
[----:B------:R-:W-:Y:S01]  /*14cb0*/  SHF.R.U32.HI R7, RZ, 0x6, R6 ;  /* 0x00000006ff077819 */ /* 0x000fe20000011606 */
[C---:B------:R-:W-:Y:S02]  /*14cc0*/  IMAD.SHL.U32 R4, R6.reuse, 0x80, RZ ;  /* 0x0000008006047824 */ /* 0x040fe400078e00ff */
[----:B-----5:R-:W-:Y:S01]  /*14cd0*/  IMAD.SHL.U32 R3, R6, 0x8, RZ ;  /* 0x0000000806037824 */ /* 0x020fe200078e00ff */
[----:B------:R-:W-:-:S02]  /*14ce0*/  LOP3.LUT R2, R2, 0x70, RZ, 0xc0, !PT ;  /* 0x0000007002027812 */ /* 0x000fc400078ec0ff */
[----:B------:R-:W-:Y:S02]  /*14cf0*/  LOP3.LUT R5, R4, 0x400, RZ, 0xc0, !PT ;  /* 0x0000040004057812 */ /* 0x000fe400078ec0ff */
[----:B------:R-:W-:Y:S02]  /*14d00*/  LOP3.LUT R3, R3, 0x380, RZ, 0xc0, !PT ;  /* 0x0000038003037812 */ /* 0x000fe400078ec0ff */
[----:B------:R-:W-:Y:S02]  /*14d10*/  IADD3 R2, R5, UR7, R2 ;  /* 0x0000000705027c10 */ /* 0x000fe4000fffe002 */
[----:B------:R-:W-:Y:S02]  /*14d20*/  LOP3.LUT R6, R6, 0x7f, RZ, 0xc0, !PT ;  /* 0x0000007f06067812 */ /* 0x000fe400078ec0ff */
[----:B------:R-:W-:Y:S01]  /*14d30*/  SGXT.U32 R7, R7, 0x1 ;  /* 0x000000010707781a */ /* 0x000fe20000000000 */
[----:B------:R-:W-:Y:S01]  /*14d40*/  IMAD.IADD R120, R3, 0x1, R2 ;  /* 0x0000000103787824 */ /* 0x000fe200078e0202 */
[----:B------:R-:W-:Y:S01]  /*14d50*/  BAR.SYNC.DEFER_BLOCKING 0x0 ;  /* 0x0000000000007b1d */ /* 0x000fe20000010000 */
[----:B------:R-:W-:-:S02]  /*14d60*/  LEA R46, R6, UR7, 0x4 ;  /* 0x00000007062e7c11 */ /* 0x000fc4000f8e20ff */
[C-C-:B------:R-:W-:Y:S02]  /*14d70*/  LOP3.LUT R117, R0.reuse, 0x7e, R7.reuse, 0xfe, !PT ;  /* 0x0000007e00757812 */ /* 0x140fe400078efe07 */
[C-C-:B------:R-:W-:Y:S01]  /*14d80*/  LOP3.LUT R116, R0.reuse, 0x7c, R7.reuse, 0xfe, !PT ;  /* 0x0000007c00747812 */ /* 0x140fe200078efe07 */
[----:B------:R-:W-:Y:S01]  /*14d90*/  ULDC.64 UR6, c[0x0][0x220] ;  /* 0x0000880000067ab9 */ /* 0x000fe20000000a00 */
[----:B------:R-:W-:Y:S01]  /*14da0*/  STSM.16.M88.4 [R120], R8 ;  /* 0x0000000878007844 */ /* 0x000fe20000000200 */
[----:B------:R-:W-:Y:S06]  /*14db0*/  BAR.SYNC.DEFER_BLOCKING 0x0 ;  /* 0x0000000000007b1d */ /* 0x000fec0000010000 */
[----:B------:R-:W1:Y:S02]  /*14dc0*/  LDS.128 R28, [R46] ;  /* 0x000000002e1c7984 */ /* 0x000e640000000c00 */
[----:B------:R-:W-:Y:S06]  /*14dd0*/  BAR.SYNC.DEFER_BLOCKING 0x0 ;  /* 0x0000000000007b1d */ /* 0x000fec0000010000 */
[----:B------:R3:W-:Y:S02]  /*14de0*/  STSM.16.M88.4 [R120], R32 ;  /* 0x0000002078007844 */ /* 0x0007e40000000200 */
[----:B------:R-:W-:Y:S06]  /*14df0*/  BAR.SYNC.DEFER_BLOCKING 0x0 ;  /* 0x0000000000007b1d */ /* 0x000fec0000010000 */
[----:B------:R-:W4:Y:S02]  /*14e00*/  LDS.128 R24, [R46] ;  /* 0x000000002e187984 */ /* 0x000f240000000c00 */
[----:B------:R-:W-:Y:S06]  /*14e10*/  BAR.SYNC.DEFER_BLOCKING 0x0 ;  /* 0x0000000000007b1d */ /* 0x000fec0000010000 */
[----:B------:R1:W-:Y:S01]  /*14e20*/  STSM.16.M88.4 [R120], R40 ;  /* 0x0000002878007844 */ /* 0x0003e20000000200 */
[----:B------:R-:W-:-:S02]  /*14e30*/  LOP3.LUT R119, R0, 0x7a, R7, 0xfe, !PT ;  /* 0x0000007a00777812 */ /* 0x000fc400078efe07 */
[C-C-:B------:R-:W-:Y:S02]  /*14e40*/  LOP3.LUT R3, R0.reuse, 0x78, R7.reuse, 0xfe, !PT ;  /* 0x0000007800037812 */ /* 0x140fe400078efe07 */
[C-C-:B------:R-:W-:Y:S02]  /*14e50*/  LOP3.LUT R2, R0.reuse, 0x76, R7.reuse, 0xfe, !PT ;  /* 0x0000007600027812 */ /* 0x140fe400078efe07 */
[C-C-:B------:R-:W-:Y:S02]  /*14e60*/  LOP3.LUT R36, R0.reuse, 0x74, R7.reuse, 0xfe, !PT ;  /* 0x0000007400247812 */ /* 0x140fe400078efe07 */
[C-C-:B------:R-:W-:Y:S02]  /*14e70*/  LOP3.LUT R37, R0.reuse, 0x72, R7.reuse, 0xfe, !PT ;  /* 0x0000007200257812 */ /* 0x140fe400078efe07 */
[C-C-:B------:R-:W-:Y:S02]  /*14e80*/  LOP3.LUT R39, R0.reuse, 0x70, R7.reuse, 0xfe, !PT ;  /* 0x0000007000277812 */ /* 0x140fe400078efe07 */
        /* <DEDUP_REMOVED lines=55> */
[----:B------:R-:W-:Y:S01]  /*15200*/  LOP3.LUT R22, R0, R7, RZ, 0xfc, !PT ;  /* 0x0000000700167212 */ /* 0x000fe200078efcff */
[----:B------:R-:W-:Y:S06]  /*15210*/  BAR.SYNC.DEFER_BLOCKING 0x0 ;  /* 0x0000000000007b1d */ /* 0x000fec0000010000 */
[----:B------:R-:W4:Y:S02]  /*15220*/  LDS.128 R4, [R46] ;  /* 0x000000002e047984 */ /* 0x000f240000000c00 */
[----:B------:R-:W-:Y:S06]  /*15230*/  BAR.SYNC.DEFER_BLOCKING 0x0 ;  /* 0x0000000000007b1d */ /* 0x000fec0000010000 */
[----:B------:R4:W-:Y:S02]  /*15240*/  STSM.16.M88.4 [R120], R48 ;  /* 0x0000003078007844 */ /* 0x0009e40000000200 */
[----:B------:R-:W-:Y:S06]  /*15250*/  BAR.SYNC.DEFER_BLOCKING 0x0 ;  /* 0x0000000000007b1d */ /* 0x000fec0000010000 */
[----:B------:R-:W4:Y:S02]  /*15260*/  LDS.128 R8, [R46] ;  /* 0x000000002e087984 */ /* 0x000f240000000c00 */
[----:B------:R-:W-:Y:S06]  /*15270*/  BAR.SYNC.DEFER_BLOCKING 0x0 ;  /* 0x0000000000007b1d */ /* 0x000fec0000010000 */
[----:B------:R-:W-:Y:S02]  /*15280*/  STSM.16.M88.4 [R120], R56 ;  /* 0x0000003878007844 */ /* 0x000fe40000000200 */
[----:B------:R-:W-:Y:S01]  /*15290*/  BAR.SYNC.DEFER_BLOCKING 0x0 ;  /* 0x0000000000007b1d */ /* 0x000fe20000010000 */
[C---:B--2---:R-:W-:Y:S01]  /*152a0*/  ISETP.GE.AND P0, PT, R12.reuse, UR8, PT ;  /* 0x000000080c007c0c */ /* 0x044fe2000bf06270 */
[----:B---3--:R-:W-:-:S04]  /*152b0*/  IMAD R32, R12, UR4, RZ ;  /* 0x000000040c207c24 */ /* 0x008fc8000f8e02ff */
[----:B------:R-:W-:Y:S01]  /*152c0*/  ULDC UR4, c[0x0][0x248] ;  /* 0x0000920000047ab9 */ /* 0x000fe20000000800 */
[----:B0-----:R-:W0:Y:S01]  /*152d0*/  LDS.128 R12, [R46] ;  /* 0x000000002e0c7984 */ /* 0x001e220000000c00 */
[----:B------:R-:W-:Y:S06]  /*152e0*/  BAR.SYNC.DEFER_BLOCKING 0x0 ;  /* 0x0000000000007b1d */ /* 0x000fec0000010000 */
[----:B------:R-:W-:Y:S02]  /*152f0*/  STSM.16.M88.4 [R120], R64 ;  /* 0x0000004078007844 */ /* 0x000fe40000000200 */
[----:B------:R-:W-:Y:S06]  /*15300*/  BAR.SYNC.DEFER_BLOCKING 0x0 ;  /* 0x0000000000007b1d */ /* 0x000fec0000010000 */
[----:B------:R-:W2:Y:S02]  /*15310*/  LDS.128 R16, [R46] ;  /* 0x000000002e107984 */ /* 0x000ea40000000c00 */
[----:B------:R-:W-:Y:S06]  /*15320*/  BAR.SYNC.DEFER_BLOCKING 0x0 ;  /* 0x0000000000007b1d */ /* 0x000fec0000010000 */
[----:B------:R-:W-:Y:S02]  /*15330*/  STSM.16.M88.4 [R120], R72 ;  /* 0x0000004878007844 */ /* 0x000fe40000000200 */
[----:B------:R-:W-:Y:S01]  /*15340*/  BAR.SYNC.DEFER_BLOCKING 0x0 ;  /* 0x0000000000007b1d */ /* 0x000fe20000010000 */
[C---:B------:R-:W-:Y:S01]  /*15350*/  ISETP.LT.AND P4, PT, R22.reuse, UR9, !P0 ;  /* 0x0000000916007c0c */ /* 0x040fe2000c781270 */
[----:B------:R-:W-:Y:S01]  /*15360*/  IMAD R33, R22, UR4, RZ ;  /* 0x0000000416217c24 */ /* 0x000fe2000f8e02ff */
[C---:B------:R-:W-:Y:S01]  /*15370*/  ISETP.LT.AND P3, PT, R21.reuse, UR9, !P0 ;  /* 0x0000000915007c0c */ /* 0x040fe2000c761270 */
[----:B-1----:R-:W-:Y:S01]  /*15380*/  IMAD R41, R21, UR4, RZ ;  /* 0x0000000415297c24 */ /* 0x002fe2000f8e02ff */
[C---:B------:R-:W-:Y:S01]  /*15390*/  ISETP.LT.AND P2, PT, R20.reuse, UR9, !P0 ;  /* 0x0000000914007c0c */ /* 0x040fe2000c741270 */
[----:B------:R-:W-:-:S02]  /*153a0*/  IMAD R43, R20, UR4, RZ ;  /* 0x00000004142b7c24 */ /* 0x000fc4000f8e02ff */
[----:B------:R-:W1:Y:S01]  /*153b0*/  LDS.128 R20, [R46] ;  /* 0x000000002e147984 */ /* 0x000e620000000c00 */
[----:B------:R-:W-:Y:S01]  /*153c0*/  BAR.SYNC.DEFER_BLOCKING 0x0 ;  /* 0x0000000000007b1d */ /* 0x000fe20000010000 */
[----:B------:R-:W-:-:S04]  /*153d0*/  LEA R0, P1, R32, UR6, 0x1 ;  /* 0x0000000620007c11 */ /* 0x000fc8000f8208ff */
[----:B------:R-:W-:Y:S02]  /*153e0*/  LEA.HI.X.SX32 R32, R32, UR7, 0x1, P1 ;  /* 0x0000000720207c11 */ /* 0x000fe400088f0eff */
[-C--:B------:R-:W-:Y:S01]  /*153f0*/  LEA R34, P1, R33, R0.reuse, 0x1 ;  /* 0x0000000021227211 */ /* 0x080fe200078208ff */
[----:B------:R-:W-:Y:S01]  /*15400*/  STSM.16.M88.4 [R120], R80 ;  /* 0x0000005078007844 */ /* 0x000fe20000000200 */
[----:B------:R-:W-:Y:S01]  /*15410*/  BAR.SYNC.DEFER_BLOCKING 0x0 ;  /* 0x0000000000007b1d */ /* 0x000fe20000010000 */
[----:B------:R-:W-:Y:S02]  /*15420*/  LEA R40, P5, R41, R0, 0x1 ;  /* 0x0000000029287211 */ /* 0x000fe400078a08ff */
[----:B------:R-:W-:Y:S01]  /*15430*/  LEA.HI.X.SX32 R35, R33, R32, 0x1, P1 ;  /* 0x0000002021237211 */ /* 0x000fe200008f0eff */
[----:B------:R-:W-:Y:S01]  /*15440*/  IMAD R33, R118, UR4, RZ ;  /* 0x0000000476217c24 */ /* 0x000fe2000f8e02ff */
[----:B------:R-:W-:Y:S02]  /*15450*/  LEA R42, P6, R43, R0, 0x1 ;  /* 0x000000002b2a7211 */ /* 0x000fe400078c08ff */
[----:B------:R-:W-:-:S02]  /*15460*/  LEA.HI.X.SX32 R41, R41, R32, 0x1, P5 ;  /* 0x0000002029297211 */ /* 0x000fc400028f0eff */
[----:B------:R-:W-:Y:S02]  /*15470*/  ISETP.LT.AND P1, PT, R118, UR9, !P0 ;  /* 0x0000000976007c0c */ /* 0x000fe4000c721270 */
[----:B------:R-:W-:Y:S01]  /*15480*/  LEA.HI.X.SX32 R43, R43, R32, 0x1, P6 ;  /* 0x000000202b2b7211 */ /* 0x000fe200030f0eff */
[----:B------:R3:W-:Y:S04]  /*15490*/  @P4 STG.E.U16 desc[UR16][R34.64], R28 ;  /* 0x0000001c22004986 */ /* 0x0007e8000c101510 */
[----:B------:R-:W-:Y:S01]  /*154a0*/  @P3 STG.E.U16 desc[UR16][R40.64], R29 ;  /* 0x0000001d28003986 */ /* 0x000fe2000c101510 */
[----:B----4-:R-:W-:-:S03]  /*154b0*/  LEA R48, P3, R33, R0, 0x1 ;  /* 0x0000000021307211 */ /* 0x010fc600078608ff */
[----:B------:R4:W-:Y:S01]  /*154c0*/  @P2 STG.E.U16 desc[UR16][R42.64], R30 ;  /* 0x0000001e2a002986 */ /* 0x0009e2000c101510 */
[C---:B------:R-:W-:Y:S01]  /*154d0*/  ISETP.LT.AND P2, PT, R115.reuse, UR9, !P0 ;  /* 0x0000000973007c0c */ /* 0x040fe2000c741270 */
[----:B------:R-:W-:Y:S01]  /*154e0*/  IMAD R115, R115, UR4, RZ ;  /* 0x0000000473737c24 */ /* 0x000fe2000f8e02ff */
[----:B------:R-:W-:Y:S01]  /*154f0*/  LEA.HI.X.SX32 R49, R33, R32, 0x1, P3 ;  /* 0x0000002021317211 */ /* 0x000fe200018f0eff */
[C---:B------:R-:W-:Y:S01]  /*15500*/  IMAD R33, R114.reuse, UR4, RZ ;  /* 0x0000000472217c24 */ /* 0x040fe2000f8e02ff */
[C---:B------:R-:W-:Y:S01]  /*15510*/  ISETP.LT.AND P3, PT, R113.reuse, UR9, !P0 ;  /* 0x0000000971007c0c */ /* 0x040fe2000c761270 */
[----:B------:R-:W-:Y:S01]  /*15520*/  IMAD R113, R113, UR4, RZ ;  /* 0x0000000471717c24 */ /* 0x000fe2000f8e02ff */
[----:B------:R-:W-:Y:S01]  /*15530*/  ISETP.LT.AND P4, PT, R114, UR9, !P0 ;  /* 0x0000000972007c0c */ /* 0x000fe2000c781270 */
[----:B------:R0:W-:Y:S01]  /*15540*/  @P1 STG.E.U16 desc[UR16][R48.64], R31 ;  /* 0x0000001f30001986 */ /* 0x0001e2000c101510 */
[----:B---3--:R-:W-:Y:S02]  /*15550*/  LEA R34, P1, R115, R0, 0x1 ;  /* 0x0000000073227211 */ /* 0x008fe400078208ff */
[----:B----4-:R-:W-:-:S02]  /*15560*/  PRMT R43, R28, 0x7632, R43 ;  /* 0x000076321c2b7816 */ /* 0x010fc4000000002b */
[-C--:B------:R-:W-:Y:S02]  /*15570*/  LEA R28, P5, R33, R0.reuse, 0x1 ;  /* 0x00000000211c7211 */ /* 0x080fe400078a08ff */
[----:B------:R-:W-:Y:S02]  /*15580*/  LEA R40, P6, R113, R0, 0x1 ;  /* 0x0000000071287211 */ /* 0x000fe400078c08ff */
[----:B------:R-:W-:Y:S02]  /*15590*/  PRMT R30, R29, 0x7632, R30 ;  /* 0x000076321d1e7816 */ /* 0x000fe4000000001e */
[-C--:B------:R-:W-:Y:S02]  /*155a0*/  LEA.HI.X.SX32 R35, R115, R32.reuse, 0x1, P1 ;  /* 0x0000002073237211 */ /* 0x080fe400008f0eff */
[----:B------:R-:W-:Y:S02]  /*155b0*/  LEA.HI.X.SX32 R29, R33, R32, 0x1, P5 ;  /* 0x00000020211d7211 */ /* 0x000fe400028f0eff */
[----:B------:R-:W-:-:S02]  /*155c0*/  PRMT R50, R30, 0x7632, R50 ;  /* 0x000076321e327816 */ /* 0x000fc40000000032 */
[----:B------:R-:W-:Y:S01]  /*155d0*/  LEA.HI.X.SX32 R41, R113, R32, 0x1, P6 ;  /* 0x0000002071297211 */ /* 0x000fe200030f0eff */
[----:B------:R-:W-:Y:S01]  /*155e0*/  @P2 STG.E.U16 desc[UR16][R34.64], R43 ;  /* 0x0000002b22002986 */ /* 0x000fe2000c101510 */
[----:B------:R-:W-:-:S03]  /*155f0*/  IMAD R33, R112, UR4, RZ ;  /* 0x0000000470217c24 */ /* 0x000fc6000f8e02ff */
[----:B------:R3:W-:Y:S01]  /*15600*/  @P4 STG.E.U16 desc[UR16][R28.64], R30 ;  /* 0x0000001e1c004986 */ /* 0x0007e2000c101510 */
[----:B------:R-:W-:-:S03]  /*15610*/  ISETP.LT.AND P1, PT, R112, UR9, !P0 ;  /* 0x0000000970007c0c */ /* 0x000fc6000c721270 */
[----:B------:R-:W-:Y:S01]  /*15620*/  @P3 STG.E.U16 desc[UR16][R40.64], R50 ;  /* 0x0000003228003986 */ /* 0x000fe2000c101510 */
[C---:B------:R-:W-:Y:S01]  /*15630*/  ISETP.LT.AND P3, PT, R111.reuse, UR9, !P0 ;  /* 0x000000096f007c0c */ /* 0x040fe2000c761270 */
[----:B------:R-:W-:Y:S01]  /*15640*/  IMAD R111, R111, UR4, RZ ;  /* 0x000000046f6f7c24 */ /* 0x000fe2000f8e02ff */
[-C--:B------:R-:W-:Y:S01]  /*15650*/  LEA R42, P6, R33, R0.reuse, 0x1 ;  /* 0x00000000212a7211 */ /* 0x080fe200078c08ff */
[C---:B0-----:R-:W-:Y:S01]  /*15660*/  IMAD R49, R110.reuse, UR4, RZ ;  /* 0x000000046e317c24 */ /* 0x041fe2000f8e02ff */
[C---:B------:R-:W-:Y:S01]  /*15670*/  ISETP.LT.AND P4, PT, R109.reuse, UR9, !P0 ;  /* 0x000000096d007c0c */ /* 0x040fe2000c781270 */
[----:B------:R-:W-:Y:S01]  /*15680*/  IMAD R109, R109, UR4, RZ ;  /* 0x000000046d6d7c24 */ /* 0x000fe2000f8e02ff */
[----:B------:R-:W-:Y:S02]  /*15690*/  ISETP.LT.AND P2, PT, R110, UR9, !P0 ;  /* 0x000000096e007c0c */ /* 0x000fe4000c741270 */
[----:B---3--:R-:W-:Y:S02]  /*156a0*/  LEA R28, P5, R111, R0, 0x1 ;  /* 0x000000006f1c7211 */ /* 0x008fe400078a08ff */
[----:B------:R-:W-:-:S02]  /*156b0*/  LEA.HI.X.SX32 R43, R33, R32, 0x1, P6 ;  /* 0x00000020212b7211 */ /* 0x000fc400030f0eff */
[----:B------:R-:W-:Y:S02]  /*156c0*/  PRMT R35, R31, 0x7632, R35 ;  /* 0x000076321f237816 */ /* 0x000fe40000000023 */
[----:B------:R-:W-:Y:S02]  /*156d0*/  LEA R30, P6, R49, R0, 0x1 ;  /* 0x00000000311e7211 */ /* 0x000fe400078c08ff */
[----:B------:R-:W-:Y:S02]  /*156e0*/  LEA.HI.X.SX32 R29, R111, R32, 0x1, P5 ;  /* 0x000000206f1d7211 */ /* 0x000fe400028f0eff */
[----:B------:R-:W-:Y:S01]  /*156f0*/  LEA R34, P5, R109, R0, 0x1 ;  /* 0x000000006d227211 */ /* 0x000fe200078a08ff */
[----:B------:R0:W-:Y:S01]  /*15700*/  @P1 STG.E.U16 desc[UR16][R42.64], R35 ;  /* 0x000000232a001986 */ /* 0x0001e2000c101510 */
[-C--:B------:R-:W-:Y:S01]  /*15710*/  LEA.HI.X.SX32 R31, R49, R32.reuse, 0x1, P6 ;  /* 0x00000020311f7211 */ /* 0x080fe200030f0eff */
[----:B------:R-:W-:Y:S02]  /*15720*/  IMAD R33, R108, UR4, RZ ;  /* 0x000000046c217c24 */ /* 0x000fe4000f8e02ff */
[----:B------:R3:W-:Y:S04]  /*15730*/  @P3 STG.E.U16 desc[UR16][R28.64], R24 ;  /* 0x000000181c003986 */ /* 0x0007e8000c101510 */
[----:B------:R4:W-:Y:S01]  /*15740*/  @P2 STG.E.U16 desc[UR16][R30.64], R25 ;  /* 0x000000191e002986 */ /* 0x0009e2000c101510 */
[----:B0-----:R-:W-:-:S02]  /*15750*/  LEA.HI.X.SX32 R35, R109, R32, 0x1, P5 ;  /* 0x000000206d237211 */ /* 0x001fc400028f0eff */
[----:B------:R-:W-:-:S03]  /*15760*/  ISETP.LT.AND P3, PT, R107, UR9, !P0 ;  /* 0x000000096b007c0c */ /* 0x000fc6000c761270 */
[----:B------:R0:W-:Y:S01]  /*15770*/  @P4 STG.E.U16 desc[UR16][R34.64], R26 ;  /* 0x0000001a22004986 */ /* 0x0001e2000c101510 */
[----:B------:R-:W-:Y:S01]  /*15780*/  ISETP.LT.AND P4, PT, R108, UR9, !P0 ;  /* 0x000000096c007c0c */ /* 0x000fe2000c781270 */
[----:B------:R-:W-:Y:S01]  /*15790*/  IMAD R107, R107, UR4, RZ ;  /* 0x000000046b6b7c24 */ /* 0x000fe2000f8e02ff */
[C---:B------:R-:W-:Y:S01]  /*157a0*/  LEA R40, P2, R33.reuse, R0, 0x1 ;  /* 0x0000000021287211 */ /* 0x040fe200078408ff */
[----:B---3--:R-:W-:Y:S01]  /*157b0*/  IMAD R29, R106, UR4, RZ ;  /* 0x000000046a1d7c24 */ /* 0x008fe2000f8e02ff */
[----:B----4-:R-:W-:Y:S02]  /*157c0*/  PRMT R31, R24, 0x7632, R31 ;  /* 0x00007632181f7816 */ /* 0x010fe4000000001f */
[----:B------:R-:W-:Y:S02]  /*157d0*/  ISETP.LT.AND P1, PT, R106, UR9, !P0 ;  /* 0x000000096a007c0c */ /* 0x000fe4000c721270 */
[----:B------:R-:W-:Y:S02]  /*157e0*/  LEA.HI.X.SX32 R41, R33, R32, 0x1, P2 ;  /* 0x0000002021297211 */ /* 0x000fe400010f0eff */
[----:B------:R-:W-:-:S02]  /*157f0*/  LEA R24, P5, R107, R0, 0x1 ;  /* 0x000000006b187211 */ /* 0x000fc400078a08ff */
[C---:B------:R-:W-:Y:S01]  /*15800*/  ISETP.LT.AND P2, PT, R105.reuse, UR9, !P0 ;  /* 0x0000000969007c0c */ /* 0x040fe2000c741270 */
[----:B------:R-:W-:Y:S01]  /*15810*/  IMAD R105, R105, UR4, RZ ;  /* 0x0000000469697c24 */ /* 0x000fe2000f8e02ff */
[----:B------:R-:W-:Y:S02]  /*15820*/  PRMT R43, R25, 0x7632, R43 ;  /* 0x00007632192b7816 */ /* 0x000fe4000000002b */
[----:B------:R-:W-:Y:S01]  /*15830*/  LEA R28, P6, R29, R0, 0x1 ;  /* 0x000000001d1c7211 */ /* 0x000fe200078c08ff */
[----:B------:R-:W-:Y:S01]  /*15840*/  @P4 STG.E.U16 desc[UR16][R40.64], R27 ;  /* 0x0000001b28004986 */ /* 0x000fe2000c101510 */
[----:B------:R-:W-:Y:S02]  /*15850*/  LEA.HI.X.SX32 R25, R107, R32, 0x1, P5 ;  /* 0x000000206b197211 */ /* 0x000fe400028f0eff */
[----:B------:R-:W-:Y:S01]  /*15860*/  LEA R30, P4, R105, R0, 0x1 ;  /* 0x00000000691e7211 */ /* 0x000fe200078808ff */
[----:B------:R-:W-:Y:S01]  /*15870*/  IMAD R33, R104, UR4, RZ ;  /* 0x0000000468217c24 */ /* 0x000fe2000f8e02ff */
[----:B------:R-:W-:Y:S01]  /*15880*/  LEA.HI.X.SX32 R29, R29, R32, 0x1, P6 ;  /* 0x000000201d1d7211 */ /* 0x000fe200030f0eff */
[----:B------:R3:W-:Y:S01]  /*15890*/  @P3 STG.E.U16 desc[UR16][R24.64], R31 ;  /* 0x0000001f18003986 */ /* 0x0007e2000c101510 */
[----:B0-----:R-:W-:-:S02]  /*158a0*/  PRMT R35, R26, 0x7632, R35 ;  /* 0x000076321a237816 */ /* 0x001fc40000000023 */
[----:B------:R-:W-:Y:S01]  /*158b0*/  ISETP.LT.AND P5, PT, R104, UR9, !P0 ;  /* 0x0000000968007c0c */ /* 0x000fe2000c7a1270 */
[----:B------:R-:W-:Y:S01]  /*158c0*/  @P1 STG.E.U16 desc[UR16][R28.64], R43 ;  /* 0x0000002b1c001986 */ /* 0x000fe2000c101510 */
[----:B------:R-:W-:Y:S02]  /*158d0*/  LEA R34, P1, R33, R0, 0x1 ;  /* 0x0000000021227211 */ /* 0x000fe400078208ff */
[C---:B------:R-:W-:Y:S01]  /*158e0*/  ISETP.LT.AND P3, PT, R103.reuse, UR9, !P0 ;  /* 0x0000000967007c0c */ /* 0x040fe2000c761270 */
[----:B------:R-:W-:Y:S01]  /*158f0*/  IMAD R103, R103, UR4, RZ ;  /* 0x0000000467677c24 */ /* 0x000fe2000f8e02ff */
[----:B---3--:R-:W-:Y:S02]  /*15900*/  LEA.HI.X.SX32 R31, R105, R32, 0x1, P4 ;  /* 0x00000020691f7211 */ /* 0x008fe400020f0eff */
[----:B------:R-:W-:Y:S01]  /*15910*/  PRMT R42, R27, 0x7632, R42 ;  /* 0x000076321b2a7816 */ /* 0x000fe2000000002a */
[C---:B------:R-:W-:Y:S02]  /*15920*/  IMAD R27, R102.reuse, UR4, RZ ;  /* 0x00000004661b7c24 */ /* 0x040fe4000f8e02ff */
[----:B------:R0:W-:Y:S01]  /*15930*/  @P2 STG.E.U16 desc[UR16][R30.64], R35 ;  /* 0x000000231e002986 */ /* 0x0001e2000c101510 */
[----:B------:R-:W-:-:S02]  /*15940*/  ISETP.LT.AND P2, PT, R102, UR9, !P0 ;  /* 0x0000000966007c0c */ /* 0x000fc4000c741270 */
[-C--:B------:R-:W-:Y:S02]  /*15950*/  LEA R24, P4, R103, R0.reuse, 0x1 ;  /* 0x0000000067187211 */ /* 0x080fe400078808ff */
[----:B------:R-:W-:Y:S02]  /*15960*/  LEA R26, P6, R27, R0, 0x1 ;  /* 0x000000001b1a7211 */ /* 0x000fe400078c08ff */
[-C--:B0-----:R-:W-:Y:S02]  /*15970*/  LEA.HI.X.SX32 R35, R33, R32.reuse, 0x1, P1 ;  /* 0x0000002021237211 */ /* 0x081fe400008f0eff */
[C---:B------:R-:W-:Y:S01]  /*15980*/  ISETP.LT.AND P1, PT, R101.reuse, UR9, !P0 ;  /* 0x0000000965007c0c */ /* 0x040fe2000c721270 */
[----:B------:R-:W-:Y:S01]  /*15990*/  IMAD R101, R101, UR4, RZ ;  /* 0x0000000465657c24 */ /* 0x000fe2000f8e02ff */
[-C--:B------:R-:W-:Y:S01]  /*159a0*/  LEA.HI.X.SX32 R25, R103, R32.reuse, 0x1, P4 ;  /* 0x0000002067197211 */ /* 0x080fe200020f0eff */
[----:B------:R0:W-:Y:S01]  /*159b0*/  @P5 STG.E.U16 desc[UR16][R34.64], R42 ;  /* 0x0000002a22005986 */ /* 0x0001e2000c101510 */
[----:B------:R-:W-:Y:S01]  /*159c0*/  LEA.HI.X.SX32 R27, R27, R32, 0x1, P6 ;  /* 0x000000201b1b7211 */ /* 0x000fe200030f0eff */
[----:B------:R-:W-:Y:S01]  /*159d0*/  IMAD R31, R100, UR4, RZ ;  /* 0x00000004641f7c24 */ /* 0x000fe2000f8e02ff */
[----:B------:R-:W-:-:S02]  /*159e0*/  LEA R28, P5, R101, R0, 0x1 ;  /* 0x00000000651c7211 */ /* 0x000fc400078a08ff */
[----:B------:R-:W-:Y:S01]  /*159f0*/  ISETP.LT.AND P4, PT, R100, UR9, !P0 ;  /* 0x0000000964007c0c */ /* 0x000fe2000c781270 */
[----:B------:R3:W-:Y:S01]  /*15a00*/  @P3 STG.E.U16 desc[UR16][R24.64], R4 ;  /* 0x0000000418003986 */ /* 0x0007e2000c101510 */
[----:B------:R-:W-:-:S03]  /*15a10*/  LEA.HI.X.SX32 R29, R101, R32, 0x1, P5 ;  /* 0x00000020651d7211 */ /* 0x000fc600028f0eff */
[----:B------:R-:W-:Y:S01]  /*15a20*/  @P2 STG.E.U16 desc[UR16][R26.64], R5 ;  /* 0x000000051a002986 */ /* 0x000fe2000c101510 */
[----:B------:R-:W-:-:S03]  /*15a30*/  LEA R30, P2, R31, R0, 0x1 ;  /* 0x000000001f1e7211 */ /* 0x000fc600078408ff */
[----:B------:R4:W-:Y:S01]  /*15a40*/  @P1 STG.E.U16 desc[UR16][R28.64], R6 ;  /* 0x000000061c001986 */ /* 0x0009e2000c101510 */
[C---:B------:R-:W-:Y:S01]  /*15a50*/  ISETP.LT.AND P1, PT, R99.reuse, UR9, !P0 ;  /* 0x0000000963007c0c */ /* 0x040fe2000c721270 */
[----:B------:R-:W-:Y:S01]  /*15a60*/  IMAD R99, R99, UR4, RZ ;  /* 0x0000000463637c24 */ /* 0x000fe2000f8e02ff */
[----:B------:R-:W-:Y:S01]  /*15a70*/  LEA.HI.X.SX32 R31, R31, R32, 0x1, P2 ;  /* 0x000000201f1f7211 */ /* 0x000fe200010f0eff */
[C---:B------:R-:W-:Y:S01]  /*15a80*/  IMAD R33, R98.reuse, UR4, RZ ;  /* 0x0000000462217c24 */ /* 0x040fe2000f8e02ff */
[----:B------:R-:W-:Y:S02]  /*15a90*/  ISETP.LT.AND P3, PT, R98, UR9, !P0 ;  /* 0x0000000962007c0c */ /* 0x000fe4000c761270 */
[----:B0-----:R-:W-:Y:S01]  /*15aa0*/  PRMT R34, R4, 0x7632, R34 ;  /* 0x0000763204227816 */ /* 0x001fe20000000022 */
[----:B------:R0:W-:Y:S01]  /*15ab0*/  @P4 STG.E.U16 desc[UR16][R30.64], R7 ;  /* 0x000000071e004986 */ /* 0x0001e2000c101510 */
[-C--:B---3--:R-:W-:Y:S02]  /*15ac0*/  LEA R24, P4, R99, R0.reuse, 0x1 ;  /* 0x0000000063187211 */ /* 0x088fe400078808ff */
[C---:B------:R-:W-:Y:S01]  /*15ad0*/  ISETP.LT.AND P2, PT, R97.reuse, UR9, !P0 ;  /* 0x0000000961007c0c */ /* 0x040fe2000c741270 */
[----:B------:R-:W-:Y:S01]  /*15ae0*/  IMAD R97, R97, UR4, RZ ;  /* 0x0000000461617c24 */ /* 0x000fe2000f8e02ff */
[----:B------:R-:W-:-:S02]  /*15af0*/  LEA R4, P5, R33, R0, 0x1 ;  /* 0x0000000021047211 */ /* 0x000fc400078a08ff */
[-C--:B------:R-:W-:Y:S02]  /*15b00*/  LEA.HI.X.SX32 R25, R99, R32.reuse, 0x1, P4 ;  /* 0x0000002063197211 */ /* 0x080fe400020f0eff */
[----:B----4-:R-:W-:Y:S02]  /*15b10*/  PRMT R6, R5, 0x7632, R6 ;  /* 0x0000763205067816 */ /* 0x010fe40000000006 */
[----:B------:R-:W-:Y:S02]  /*15b20*/  LEA.HI.X.SX32 R5, R33, R32, 0x1, P5 ;  /* 0x0000002021057211 */ /* 0x000fe400028f0eff */
[C---:B------:R-:W-:Y:S01]  /*15b30*/  LEA R26, P6, R97.reuse, R0, 0x1 ;  /* 0x00000000611a7211 */ /* 0x040fe200078c08ff */
[----:B------:R-:W-:Y:S01]  /*15b40*/  @P1 STG.E.U16 desc[UR16][R24.64], R34 ;  /* 0x0000002218001986 */ /* 0x000fe2000c101510 */
[----:B------:R-:W-:Y:S01]  /*15b50*/  PRMT R33, R6, 0x7632, R33 ;  /* 0x0000763206217816 */ /* 0x000fe20000000021 */
[C---:B------:R-:W-:Y:S01]  /*15b60*/  IMAD R29, R96.reuse, UR4, RZ ;  /* 0x00000004601d7c24 */ /* 0x040fe2000f8e02ff */
[----:B------:R-:W-:Y:S01]  /*15b70*/  LEA.HI.X.SX32 R27, R97, R32, 0x1, P6 ;  /* 0x00000020611b7211 */ /* 0x000fe200030f0eff */
[----:B------:R3:W-:Y:S01]  /*15b80*/  @P3 STG.E.U16 desc[UR16][R4.64], R6 ;  /* 0x0000000604003986 */ /* 0x0007e2000c101510 */
[C---:B------:R-:W-:Y:S01]  /*15b90*/  ISETP.LT.AND P3, PT, R95.reuse, UR9, !P0 ;  /* 0x000000095f007c0c */ /* 0x040fe2000c761270 */
[----:B------:R-:W-:Y:S01]  /*15ba0*/  IMAD R95, R95, UR4, RZ ;  /* 0x000000045f5f7c24 */ /* 0x000fe2000f8e02ff */
[----:B------:R-:W-:Y:S01]  /*15bb0*/  ISETP.LT.AND P1, PT, R96, UR9, !P0 ;  /* 0x0000000960007c0c */ /* 0x000fe2000c721270 */
[----:B------:R4:W-:Y:S01]  /*15bc0*/  @P2 STG.E.U16 desc[UR16][R26.64], R33 ;  /* 0x000000211a002986 */ /* 0x0009e2000c101510 */
[----:B0-----:R-:W-:Y:S01]  /*15bd0*/  IMAD R31, R94, UR4, RZ ;  /* 0x000000045e1f7c24 */ /* 0x001fe2000f8e02ff */
[----:B------:R-:W-:-:S02]  /*15be0*/  LEA R28, P6, R29, R0, 0x1 ;  /* 0x000000001d1c7211 */ /* 0x000fc400078c08ff */
[C---:B------:R-:W-:Y:S01]  /*15bf0*/  ISETP.LT.AND P4, PT, R93.reuse, UR9, !P0 ;  /* 0x000000095d007c0c */ /* 0x040fe2000c781270 */
[----:B------:R-:W-:Y:S01]  /*15c00*/  IMAD R93, R93, UR4, RZ ;  /* 0x000000045d5d7c24 */ /* 0x000fe2000f8e02ff */
[----:B------:R-:W-:Y:S02]  /*15c10*/  ISETP.LT.AND P2, PT, R94, UR9, !P0 ;  /* 0x000000095e007c0c */ /* 0x000fe4000c741270 */
[----:B---3--:R-:W-:Y:S02]  /*15c20*/  LEA R4, P5, R95, R0, 0x1 ;  /* 0x000000005f047211 */ /* 0x008fe400078a08ff */
[----:B------:R-:W-:Y:S02]  /*15c30*/  LEA.HI.X.SX32 R29, R29, R32, 0x1, P6 ;  /* 0x000000201d1d7211 */ /* 0x000fe400030f0eff */
[----:B------:R-:W-:Y:S02]  /*15c40*/  PRMT R25, R7, 0x7632, R25 ;  /* 0x0000763207197816 */ /* 0x000fe40000000019 */
[----:B------:R-:W-:-:S02]  /*15c50*/  LEA R6, P6, R31, R0, 0x1 ;  /* 0x000000001f067211 */ /* 0x000fc400078c08ff */
[----:B------:R-:W-:Y:S02]  /*15c60*/  LEA.HI.X.SX32 R5, R95, R32, 0x1, P5 ;  /* 0x000000205f057211 */ /* 0x000fe400028f0eff */
[----:B------:R-:W-:Y:S01]  /*15c70*/  LEA R24, P5, R93, R0, 0x1 ;  /* 0x000000005d187211 */ /* 0x000fe200078a08ff */
[----:B------:R0:W-:Y:S01]  /*15c80*/  @P1 STG.E.U16 desc[UR16][R28.64], R25 ;  /* 0x000000191c001986 */ /* 0x0001e2000c101510 */
[-C--:B------:R-:W-:Y:S01]  /*15c90*/  LEA.HI.X.SX32 R7, R31, R32.reuse, 0x1, P6 ;  /* 0x000000201f077211 */ /* 0x080fe200030f0eff */
[----:B----4-:R-:W-:Y:S02]  /*15ca0*/  IMAD R27, R92, UR4, RZ ;  /* 0x000000045c1b7c24 */ /* 0x010fe4000f8e02ff */
[----:B------:R-:W-:Y:S04]  /*15cb0*/  @P3 STG.E.U16 desc[UR16][R4.64], R8 ;  /* 0x0000000804003986 */ /* 0x000fe8000c101510 */
[----:B------:R3:W-:Y:S01]  /*15cc0*/  @P2 STG.E.U16 desc[UR16][R6.64], R9 ;  /* 0x0000000906002986 */ /* 0x0007e2000c101510 */
[----:B0-----:R-:W-:-:S05]  /*15cd0*/  LEA.HI.X.SX32 R25, R93, R32, 0x1, P5 ;  /* 0x000000205d197211 */ /* 0x001fca00028f0eff */
[----:B------:R0:W-:Y:S01]  /*15ce0*/  @P4 STG.E.U16 desc[UR16][R24.64], R10 ;  /* 0x0000000a18004986 */ /* 0x0001e2000c101510 */
[----:B------:R-:W-:Y:S02]  /*15cf0*/  ISETP.LT.AND P4, PT, R92, UR9, !P0 ;  /* 0x000000095c007c0c */ /* 0x000fe4000c781270 */
[----:B------:R-:W-:Y:S02]  /*15d00*/  LEA R26, P2, R27, R0, 0x1 ;  /* 0x000000001b1a7211 */ /* 0x000fe400078408ff */
[C---:B------:R-:W-:Y:S01]  /*15d10*/  ISETP.LT.AND P3, PT, R91.reuse, UR9, !P0 ;  /* 0x000000095b007c0c */ /* 0x040fe2000c761270 */
[----:B------:R-:W-:Y:S01]  /*15d20*/  IMAD R91, R91, UR4, RZ ;  /* 0x000000045b5b7c24 */ /* 0x000fe2000f8e02ff */
[C---:B------:R-:W-:Y:S01]  /*15d30*/  ISETP.LT.AND P1, PT, R90.reuse, UR9, !P0 ;  /* 0x000000095a007c0c */ /* 0x040fe2000c721270 */
[----:B---3--:R-:W-:Y:S01]  /*15d40*/  IMAD R7, R90, UR4, RZ ;  /* 0x000000045a077c24 */ /* 0x008fe2000f8e02ff */
[----:B------:R-:W-:Y:S02]  /*15d50*/  LEA.HI.X.SX32 R27, R27, R32, 0x1, P2 ;  /* 0x000000201b1b7211 */ /* 0x000fe400010f0eff */
[C---:B------:R-:W-:Y:S01]  /*15d60*/  ISETP.LT.AND P2, PT, R89.reuse, UR9, !P0 ;  /* 0x0000000959007c0c */ /* 0x040fe2000c741270 */
[----:B------:R-:W-:Y:S01]  /*15d70*/  IMAD R89, R89, UR4, RZ ;  /* 0x0000000459597c24 */ /* 0x000fe2000f8e02ff */
[----:B------:R-:W-:-:S02]  /*15d80*/  LEA R4, P5, R91, R0, 0x1 ;  /* 0x000000005b047211 */ /* 0x000fc400078a08ff */
[----:B------:R-:W-:Y:S01]  /*15d90*/  LEA R6, P6, R7, R0, 0x1 ;  /* 0x0000000007067211 */ /* 0x000fe200078c08ff */
[----:B------:R3:W-:Y:S01]  /*15da0*/  @P4 STG.E.U16 desc[UR16][R26.64], R11 ;  /* 0x0000000b1a004986 */ /* 0x0007e2000c101510 */
[----:B------:R-:W-:Y:S02]  /*15db0*/  PRMT R29, R8, 0x7632, R29 ;  /* 0x00007632081d7816 */ /* 0x000fe4000000001d */
[----:B------:R-:W-:Y:S02]  /*15dc0*/  LEA.HI.X.SX32 R5, R91, R32, 0x1, P5 ;  /* 0x000000205b057211 */ /* 0x000fe400028f0eff */
[----:B------:R-:W-:Y:S01]  /*15dd0*/  LEA R8, P4, R89, R0, 0x1 ;  /* 0x0000000059087211 */ /* 0x000fe200078808ff */
[----:B0-----:R-:W-:Y:S01]  /*15de0*/  IMAD R25, R88, UR4, RZ ;  /* 0x0000000458197c24 */ /* 0x001fe2000f8e02ff */
[----:B------:R-:W-:Y:S02]  /*15df0*/  PRMT R30, R9, 0x7632, R30 ;  /* 0x00007632091e7816 */ /* 0x000fe4000000001e */
[----:B------:R-:W-:Y:S01]  /*15e00*/  LEA.HI.X.SX32 R7, R7, R32, 0x1, P6 ;  /* 0x0000002007077211 */ /* 0x000fe200030f0eff */
[----:B------:R0:W-:Y:S01]  /*15e10*/  @P3 STG.E.U16 desc[UR16][R4.64], R29 ;  /* 0x0000001d04003986 */ /* 0x0001e2000c101510 */
[----:B------:R-:W-:-:S02]  /*15e20*/  PRMT R28, R10, 0x7632, R28 ;  /* 0x000076320a1c7816 */ /* 0x000fc4000000001c */
[----:B------:R-:W-:Y:S02]  /*15e30*/  LEA.HI.X.SX32 R9, R89, R32, 0x1, P4 ;  /* 0x0000002059097211 */ /* 0x000fe400020f0eff */
[----:B------:R-:W-:Y:S01]  /*15e40*/  ISETP.LT.AND P5, PT, R88, UR9, !P0 ;  /* 0x0000000958007c0c */ /* 0x000fe2000c7a1270 */
[----:B------:R4:W-:Y:S01]  /*15e50*/  @P1 STG.E.U16 desc[UR16][R6.64], R30 ;  /* 0x0000001e06001986 */ /* 0x0009e2000c101510 */
[----:B------:R-:W-:Y:S02]  /*15e60*/  LEA R24, P1, R25, R0, 0x1 ;  /* 0x0000000019187211 */ /* 0x000fe400078208ff */
[C---:B------:R-:W-:Y:S01]  /*15e70*/  ISETP.LT.AND P3, PT, R87.reuse, UR9, !P0 ;  /* 0x0000000957007c0c */ /* 0x040fe2000c761270 */
[----:B------:R-:W-:Y:S01]  /*15e80*/  IMAD R87, R87, UR4, RZ ;  /* 0x0000000457577c24 */ /* 0x000fe2000f8e02ff */
[----:B------:R-:W-:Y:S01]  /*15e90*/  PRMT R31, R11, 0x7632, R31 ;  /* 0x000076320b1f7816 */ /* 0x000fe2000000001f */
[----:B------:R2:W-:Y:S01]  /*15ea0*/  @P2 STG.E.U16 desc[UR16][R8.64], R28 ;  /* 0x0000001c08002986 */ /* 0x0005e2000c101510 */
[C---:B---3--:R-:W-:Y:S01]  /*15eb0*/  IMAD R11, R86.reuse, UR4, RZ ;  /* 0x00000004560b7c24 */ /* 0x048fe2000f8e02ff */
[----:B------:R-:W-:-:S02]  /*15ec0*/  ISETP.LT.AND P2, PT, R86, UR9, !P0 ;  /* 0x0000000956007c0c */ /* 0x000fc4000c741270 */
[----:B------:R-:W-:Y:S02]  /*15ed0*/  LEA.HI.X.SX32 R25, R25, R32, 0x1, P1 ;  /* 0x0000002019197211 */ /* 0x000fe400008f0eff */
[C---:B------:R-:W-:Y:S01]  /*15ee0*/  ISETP.LT.AND P1, PT, R85.reuse, UR9, !P0 ;  /* 0x0000000955007c0c */ /* 0x040fe2000c721270 */
[----:B------:R-:W-:Y:S01]  /*15ef0*/  IMAD R85, R85, UR4, RZ ;  /* 0x0000000455557c24 */ /* 0x000fe2000f8e02ff */
[-C--:B0-----:R-:W-:Y:S02]  /*15f00*/  LEA R4, P4, R87, R0.reuse, 0x1 ;  /* 0x0000000057047211 */ /* 0x081fe400078808ff */
[----:B----4-:R-:W-:Y:S01]  /*15f10*/  LEA R6, P6, R11, R0, 0x1 ;  /* 0x000000000b067211 */ /* 0x010fe200078c08ff */
[----:B------:R0:W-:Y:S01]  /*15f20*/  @P5 STG.E.U16 desc[UR16][R24.64], R31 ;  /* 0x0000001f18005986 */ /* 0x0001e2000c101510 */
[----:B------:R-:W-:Y:S02]  /*15f30*/  LEA.HI.X.SX32 R5, R87, R32, 0x1, P4 ;  /* 0x0000002057057211 */ /* 0x000fe400020f0eff */
[----:B--2---:R-:W-:-:S02]  /*15f40*/  LEA R8, P5, R85, R0, 0x1 ;  /* 0x0000000055087211 */ /* 0x004fc400078a08ff */
[-C--:B------:R-:W-:Y:S01]  /*15f50*/  LEA.HI.X.SX32 R7, R11, R32.reuse, 0x1, P6 ;  /* 0x000000200b077211 */ /* 0x080fe200030f0eff */
[C---:B------:R-:W-:Y:S01]  /*15f60*/  IMAD R11, R84.reuse, UR4, RZ ;  /* 0x00000004540b7c24 */ /* 0x040fe2000f8e02ff */
[----:B------:R-:W-:Y:S01]  /*15f70*/  ISETP.LT.AND P4, PT, R84, UR9, !P0 ;  /* 0x0000000954007c0c */ /* 0x000fe2000c781270 */
[----:B------:R2:W-:Y:S01]  /*15f80*/  @P3 STG.E.U16 desc[UR16][R4.64], R12 ;  /* 0x0000000c04003986 */ /* 0x0005e2000c101510 */
[----:B------:R-:W-:-:S03]  /*15f90*/  LEA.HI.X.SX32 R9, R85, R32, 0x1, P5 ;  /* 0x0000002055097211 */ /* 0x000fc600028f0eff */
[----:B------:R3:W-:Y:S01]  /*15fa0*/  @P2 STG.E.U16 desc[UR16][R6.64], R13 ;  /* 0x0000000d06002986 */ /* 0x0007e2000c101510 */
[----:B------:R-:W-:-:S03]  /*15fb0*/  LEA R10, P2, R11, R0, 0x1 ;  /* 0x000000000b0a7211 */ /* 0x000fc600078408ff */
[----:B------:R4:W-:Y:S01]  /*15fc0*/  @P1 STG.E.U16 desc[UR16][R8.64], R14 ;  /* 0x0000000e08001986 */ /* 0x0009e2000c101510 */
[C---:B------:R-:W-:Y:S01]  /*15fd0*/  ISETP.LT.AND P1, PT, R79.reuse, UR9, !P0 ;  /* 0x000000094f007c0c */ /* 0x040fe2000c721270 */
[----:B------:R-:W-:Y:S01]  /*15fe0*/  IMAD R79, R79, UR4, RZ ;  /* 0x000000044f4f7c24 */ /* 0x000fe2000f8e02ff */
[----:B------:R-:W-:Y:S01]  /*15ff0*/  LEA.HI.X.SX32 R11, R11, R32, 0x1, P2 ;  /* 0x000000200b0b7211 */ /* 0x000fe200010f0eff */
[C---:B0-----:R-:W-:Y:S01]  /*16000*/  IMAD R25, R78.reuse, UR4, RZ ;  /* 0x000000044e197c24 */ /* 0x041fe2000f8e02ff */
[C---:B------:R-:W-:Y:S01]  /*16010*/  ISETP.LT.AND P2, PT, R77.reuse, UR9, !P0 ;  /* 0x000000094d007c0c */ /* 0x040fe2000c741270 */
[----:B------:R-:W-:Y:S01]  /*16020*/  IMAD R77, R77, UR4, RZ ;  /* 0x000000044d4d7c24 */ /* 0x000fe2000f8e02ff */
[----:B------:R-:W-:Y:S01]  /*16030*/  ISETP.LT.AND P3, PT, R78, UR9, !P0 ;  /* 0x000000094e007c0c */ /* 0x000fe2000c761270 */
[----:B------:R0:W-:Y:S01]  /*16040*/  @P4 STG.E.U16 desc[UR16][R10.64], R15 ;  /* 0x0000000f0a004986 */ /* 0x0001e2000c101510 */
[-C--:B--2---:R-:W-:Y:S02]  /*16050*/  LEA R4, P4, R79, R0.reuse, 0x1 ;  /* 0x000000004f047211 */ /* 0x084fe400078808ff */
[----:B---3--:R-:W-:-:S02]  /*16060*/  LEA R6, P5, R25, R0, 0x1 ;  /* 0x0000000019067211 */ /* 0x008fc400078a08ff */
[----:B----4-:R-:W-:Y:S02]  /*16070*/  LEA R8, P6, R77, R0, 0x1 ;  /* 0x000000004d087211 */ /* 0x010fe400078c08ff */
[----:B------:R-:W-:Y:S02]  /*16080*/  PRMT R14, R13, 0x7632, R14 ;  /* 0x000076320d0e7816 */ /* 0x000fe4000000000e */
[----:B------:R-:W-:Y:S02]  /*16090*/  PRMT R12, R12, 0x7632, R12 ;  /* 0x000076320c0c7816 */ /* 0x000fe4000000000c */
[-C--:B------:R-:W-:Y:S02]  /*160a0*/  LEA.HI.X.SX32 R5, R79, R32.reuse, 0x1, P4 ;  /* 0x000000204f057211 */ /* 0x080fe400020f0eff */
[----:B------:R-:W-:Y:S02]  /*160b0*/  LEA.HI.X.SX32 R7, R25, R32, 0x1, P5 ;  /* 0x0000002019077211 */ /* 0x000fe400028f0eff */
[----:B------:R-:W-:-:S02]  /*160c0*/  PRMT R24, R14, 0x7632, R24 ;  /* 0x000076320e187816 */ /* 0x000fc40000000018 */
[----:B------:R-:W-:Y:S01]  /*160d0*/  LEA.HI.X.SX32 R9, R77, R32, 0x1, P6 ;  /* 0x000000204d097211 */ /* 0x000fe200030f0eff */
[----:B------:R2:W-:Y:S01]  /*160e0*/  @P1 STG.E.U16 desc[UR16][R4.64], R12 ;  /* 0x0000000c04001986 */ /* 0x0005e2000c101510 */
[C---:B------:R-:W-:Y:S01]  /*160f0*/  ISETP.LT.AND P4, PT, R71.reuse, UR9, !P0 ;  /* 0x0000000947007c0c */ /* 0x040fe2000c781270 */
[----:B0-----:R-:W-:Y:S02]  /*16100*/  IMAD R11, R76, UR4, RZ ;  /* 0x000000044c0b7c24 */ /* 0x001fe4000f8e02ff */
[----:B------:R0:W-:Y:S01]  /*16110*/  @P3 STG.E.U16 desc[UR16][R6.64], R14 ;  /* 0x0000000e06003986 */ /* 0x0001e2000c101510 */
[----:B------:R-:W-:-:S03]  /*16120*/  IMAD R71, R71, UR4, RZ ;  /* 0x0000000447477c24 */ /* 0x000fc6000f8e02ff */
[----:B------:R3:W-:Y:S01]  /*16130*/  @P2 STG.E.U16 desc[UR16][R8.64], R24 ;  /* 0x0000001808002986 */ /* 0x0007e2000c101510 */
[----:B------:R-:W-:Y:S01]  /*16140*/  ISETP.LT.AND P2, PT, R76, UR9, !P0 ;  /* 0x000000094c007c0c */ /* 0x000fe2000c741270 */
[C---:B------:R-:W-:Y:S01]  /*16150*/  IMAD R13, R70.reuse, UR4, RZ ;  /* 0x00000004460d7c24 */ /* 0x040fe2000f8e02ff */
[C---:B------:R-:W-:Y:S01]  /*16160*/  ISETP.LT.AND P1, PT, R69.reuse, UR9, !P0 ;  /* 0x0000000945007c0c */ /* 0x040fe2000c721270 */
[----:B------:R-:W-:Y:S01]  /*16170*/  IMAD R69, R69, UR4, RZ ;  /* 0x0000000445457c24 */ /* 0x000fe2000f8e02ff */
[-C--:B------:R-:W-:Y:S01]  /*16180*/  LEA R10, P6, R11, R0.reuse, 0x1 ;  /* 0x000000000b0a7211 */ /* 0x080fe200078c08ff */
[----:B------:R-:W4:Y:S01]  /*16190*/  LDS.128 R24, [R46] ;  /* 0x000000002e187984 */ /* 0x000f220000000c00 */
[----:B--2---:R-:W-:Y:S02]  /*161a0*/  LEA R4, P5, R71, R0, 0x1 ;  /* 0x0000000047047211 */ /* 0x004fe400078a08ff */
[----:B------:R-:W-:Y:S02]  /*161b0*/  ISETP.LT.AND P3, PT, R70, UR9, !P0 ;  /* 0x0000000946007c0c */ /* 0x000fe4000c761270 */
[----:B------:R-:W-:-:S02]  /*161c0*/  LEA.HI.X.SX32 R11, R11, R32, 0x1, P6 ;  /* 0x000000200b0b7211 */ /* 0x000fc400030f0eff */
[----:B------:R-:W-:Y:S02]  /*161d0*/  LEA.HI.X.SX32 R5, R71, R32, 0x1, P5 ;  /* 0x0000002047057211 */ /* 0x000fe400028f0eff */
[-C--:B0-----:R-:W-:Y:S02]  /*161e0*/  LEA R6, P6, R13, R0.reuse, 0x1 ;  /* 0x000000000d067211 */ /* 0x081fe400078c08ff */
[----:B------:R-:W-:Y:S02]  /*161f0*/  PRMT R15, R15, 0x7632, R15 ;  /* 0x000076320f0f7816 */ /* 0x000fe4000000000f */
[----:B---3--:R-:W-:Y:S02]  /*16200*/  LEA R8, P5, R69, R0, 0x1 ;  /* 0x0000000045087211 */ /* 0x008fe400078a08ff */
[-C--:B------:R-:W-:Y:S01]  /*16210*/  LEA.HI.X.SX32 R7, R13, R32.reuse, 0x1, P6 ;  /* 0x000000200d077211 */ /* 0x080fe200030f0eff */
[----:B------:R0:W-:Y:S01]  /*16220*/  @P2 STG.E.U16 desc[UR16][R10.64], R15 ;  /* 0x0000000f0a002986 */ /* 0x0001e2000c101510 */
[----:B------:R-:W-:Y:S01]  /*16230*/  LEA.HI.X.SX32 R9, R69, R32, 0x1, P5 ;  /* 0x0000002045097211 */ /* 0x000fe200028f0eff */
[C---:B------:R-:W-:Y:S01]  /*16240*/  IMAD R13, R68.reuse, UR4, RZ ;  /* 0x00000004440d7c24 */ /* 0x040fe2000f8e02ff */
[C---:B------:R-:W-:Y:S01]  /*16250*/  ISETP.LT.AND P5, PT, R63.reuse, UR9, !P0 ;  /* 0x000000093f007c0c */ /* 0x040fe2000c7a1270 */
[----:B------:R-:W-:Y:S01]  /*16260*/  IMAD R63, R63, UR4, RZ ;  /* 0x000000043f3f7c24 */ /* 0x000fe2000f8e02ff */
[----:B------:R-:W-:Y:S01]  /*16270*/  ISETP.LT.AND P2, PT, R68, UR9, !P0 ;  /* 0x0000000944007c0c */ /* 0x000fe2000c741270 */
[----:B------:R2:W-:Y:S04]  /*16280*/  @P4 STG.E.U16 desc[UR16][R4.64], R16 ;  /* 0x0000001004004986 */ /* 0x0005e8000c101510 */
[----:B------:R3:W-:Y:S01]  /*16290*/  @P3 STG.E.U16 desc[UR16][R6.64], R17 ;  /* 0x0000001106003986 */ /* 0x0007e2000c101510 */
[----:B------:R-:W-:Y:S01]  /*162a0*/  LEA R12, P3, R13, R0, 0x1 ;  /* 0x000000000d0c7211 */ /* 0x000fe200078608ff */
[----:B0-----:R-:W-:-:S02]  /*162b0*/  IMAD R11, R62, UR4, RZ ;  /* 0x000000043e0b7c24 */ /* 0x001fc4000f8e02ff */
[----:B------:R0:W-:Y:S01]  /*162c0*/  @P1 STG.E.U16 desc[UR16][R8.64], R18 ;  /* 0x0000001208001986 */ /* 0x0001e2000c101510 */
[----:B------:R-:W-:Y:S02]  /*162d0*/  LEA.HI.X.SX32 R13, R13, R32, 0x1, P3 ;  /* 0x000000200d0d7211 */ /* 0x000fe400018f0eff */
[C---:B--2---:R-:W-:Y:S02]  /*162e0*/  LEA R4, P4, R63.reuse, R0, 0x1 ;  /* 0x000000003f047211 */ /* 0x044fe400078808ff */
[----:B------:R-:W-:Y:S02]  /*162f0*/  ISETP.LT.AND P1, PT, R62, UR9, !P0 ;  /* 0x000000093e007c0c */ /* 0x000fe4000c721270 */
[----:B---3--:R-:W-:Y:S02]  /*16300*/  PRMT R7, R16, 0x7632, R7 ;  /* 0x0000763210077816 */ /* 0x008fe40000000007 */
[----:B------:R-:W-:Y:S02]  /*16310*/  LEA.HI.X.SX32 R5, R63, R32, 0x1, P4 ;  /* 0x000000203f057211 */ /* 0x000fe400020f0eff */
[----:B------:R-:W-:Y:S01]  /*16320*/  LEA R6, P3, R11, R0, 0x1 ;  /* 0x000000000b067211 */ /* 0x000fe200078608ff */
[----:B------:R-:W-:Y:S01]  /*16330*/  @P2 STG.E.U16 desc[UR16][R12.64], R19 ;  /* 0x000000130c002986 */ /* 0x000fe2000c101510 */
[C---:B------:R-:W-:Y:S01]  /*16340*/  ISETP.LT.AND P4, PT, R61.reuse, UR9, !P0 ;  /* 0x000000093d007c0c */ /* 0x040fe2000c781270 */
[----:B------:R-:W-:-:S02]  /*16350*/  IMAD R61, R61, UR4, RZ ;  /* 0x000000043d3d7c24 */ /* 0x000fc4000f8e02ff */
[----:B------:R2:W-:Y:S01]  /*16360*/  @P5 STG.E.U16 desc[UR16][R4.64], R7 ;  /* 0x0000000704005986 */ /* 0x0005e2000c101510 */
[----:B------:R-:W-:Y:S02]  /*16370*/  PRMT R17, R17, 0x7632, R17 ;  /* 0x0000763211117816 */ /* 0x000fe40000000011 */
[----:B0-----:R-:W-:Y:S02]  /*16380*/  LEA R8, P2, R61, R0, 0x1 ;  /* 0x000000003d087211 */ /* 0x001fe400078408ff */
[----:B--2---:R-:W-:Y:S01]  /*16390*/  LEA.HI.X.SX32 R7, R11, R32, 0x1, P3 ;  /* 0x000000200b077211 */ /* 0x004fe200018f0eff */
[C---:B------:R-:W-:Y:S01]  /*163a0*/  IMAD R11, R60.reuse, UR4, RZ ;  /* 0x000000043c0b7c24 */ /* 0x040fe2000f8e02ff */
[----:B------:R-:W-:-:S03]  /*163b0*/  ISETP.LT.AND P3, PT, R60, UR9, !P0 ;  /* 0x000000093c007c0c */ /* 0x000fc6000c761270 */
[----:B------:R0:W-:Y:S01]  /*163c0*/  @P1 STG.E.U16 desc[UR16][R6.64], R17 ;  /* 0x0000001106001986 */ /* 0x0001e2000c101510 */
[----:B------:R-:W-:Y:S02]  /*163d0*/  LEA R10, P5, R11, R0, 0x1 ;  /* 0x000000000b0a7211 */ /* 0x000fe400078a08ff */
[C---:B------:R-:W-:Y:S01]  /*163e0*/  ISETP.LT.AND P1, PT, R55.reuse, UR9, !P0 ;  /* 0x0000000937007c0c */ /* 0x040fe2000c721270 */
[----:B------:R-:W-:Y:S01]  /*163f0*/  IMAD R55, R55, UR4, RZ ;  /* 0x0000000437377c24 */ /* 0x000fe2000f8e02ff */
[----:B------:R-:W-:Y:S01]  /*16400*/  PRMT R14, R18, 0x7632, R14 ;  /* 0x00007632120e7816 */ /* 0x000fe2000000000e */
[----:B------:R-:W-:Y:S01]  /*16410*/  IMAD R13, R54, UR4, RZ ;  /* 0x00000004360d7c24 */ /* 0x000fe2000f8e02ff */
[-C--:B------:R-:W-:Y:S02]  /*16420*/  LEA.HI.X.SX32 R9, R61, R32.reuse, 0x1, P2 ;  /* 0x000000203d097211 */ /* 0x080fe400010f0eff */
[----:B------:R-:W-:Y:S02]  /*16430*/  PRMT R15, R19, 0x7632, R15 ;  /* 0x00007632130f7816 */ /* 0x000fe4000000000f */
[----:B------:R-:W-:-:S02]  /*16440*/  LEA.HI.X.SX32 R11, R11, R32, 0x1, P5 ;  /* 0x000000200b0b7211 */ /* 0x000fc400028f0eff */
[----:B------:R-:W-:Y:S01]  /*16450*/  ISETP.LT.AND P2, PT, R54, UR9, !P0 ;  /* 0x0000000936007c0c */ /* 0x000fe2000c741270 */
[----:B------:R2:W-:Y:S01]  /*16460*/  @P4 STG.E.U16 desc[UR16][R8.64], R14 ;  /* 0x0000000e08004986 */ /* 0x0005e2000c101510 */
[-C--:B------:R-:W-:Y:S02]  /*16470*/  LEA R4, P6, R55, R0.reuse, 0x1 ;  /* 0x0000000037047211 */ /* 0x080fe400078c08ff */
[----:B0-----:R-:W-:Y:S01]  /*16480*/  LEA R6, P4, R13, R0, 0x1 ;  /* 0x000000000d067211 */ /* 0x001fe200078808ff */
[----:B------:R-:W-:Y:S01]  /*16490*/  @P3 STG.E.U16 desc[UR16][R10.64], R15 ;  /* 0x0000000f0a003986 */ /* 0x000fe2000c101510 */
[C---:B------:R-:W-:Y:S01]  /*164a0*/  ISETP.LT.AND P3, PT, R53.reuse, UR9, !P0 ;  /* 0x0000000935007c0c */ /* 0x040fe2000c761270 */
[----:B------:R-:W-:Y:S01]  /*164b0*/  IMAD R53, R53, UR4, RZ ;  /* 0x0000000435357c24 */ /* 0x000fe2000f8e02ff */
[-C--:B------:R-:W-:Y:S02]  /*164c0*/  LEA.HI.X.SX32 R5, R55, R32.reuse, 0x1, P6 ;  /* 0x0000002037057211 */ /* 0x080fe400030f0eff */
[----:B------:R-:W-:-:S02]  /*164d0*/  LEA.HI.X.SX32 R7, R13, R32, 0x1, P4 ;  /* 0x000000200d077211 */ /* 0x000fc400020f0eff */
[----:B------:R-:W-:Y:S01]  /*164e0*/  LEA R12, P4, R53, R0, 0x1 ;  /* 0x00000000350c7211 */ /* 0x000fe200078808ff */
[----:B-1----:R0:W-:Y:S01]  /*164f0*/  @P1 STG.E.U16 desc[UR16][R4.64], R20 ;  /* 0x0000001404001986 */ /* 0x0021e2000c101510 */
[----:B------:R-:W-:-:S03]  /*16500*/  ISETP.LT.AND P1, PT, R47, UR9, !P0 ;  /* 0x000000092f007c0c */ /* 0x000fc6000c721270 */
[----:B------:R1:W-:Y:S01]  /*16510*/  @P2 STG.E.U16 desc[UR16][R6.64], R21 ;  /* 0x0000001506002986 */ /* 0x0003e2000c101510 */
[C---:B------:R-:W-:Y:S01]  /*16520*/  ISETP.LT.AND P2, PT, R45.reuse, UR9, !P0 ;  /* 0x000000092d007c0c */ /* 0x040fe2000c741270 */
[----:B------:R-:W-:Y:S01]  /*16530*/  IMAD R45, R45, UR4, RZ ;  /* 0x000000042d2d7c24 */ /* 0x000fe2000f8e02ff */
[----:B------:R-:W-:Y:S01]  /*16540*/  LEA.HI.X.SX32 R13, R53, R32, 0x1, P4 ;  /* 0x00000020350d7211 */ /* 0x000fe200020f0eff */
[----:B------:R-:W-:Y:S01]  /*16550*/  IMAD R47, R47, UR4, RZ ;  /* 0x000000042f2f7c24 */ /* 0x000fe2000f8e02ff */
[C---:B------:R-:W-:Y:S01]  /*16560*/  ISETP.LT.AND P4, PT, R52.reuse, UR9, !P0 ;  /* 0x0000000934007c0c */ /* 0x040fe2000c781270 */
[----:B--2---:R-:W-:Y:S01]  /*16570*/  IMAD R9, R52, UR4, RZ ;  /* 0x0000000434097c24 */ /* 0x004fe2000f8e02ff */
[-C--:B0-----:R-:W-:Y:S01]  /*16580*/  LEA R4, P5, R45, R0.reuse, 0x1 ;  /* 0x000000002d047211 */ /* 0x081fe200078a08ff */
[----:B------:R0:W-:Y:S03]  /*16590*/  @P3 STG.E.U16 desc[UR16][R12.64], R22 ;  /* 0x000000160c003986 */ /* 0x0001e6000c101510 */
[----:B------:R-:W-:-:S02]  /*165a0*/  LEA R8, P6, R9, R0, 0x1 ;  /* 0x0000000009087211 */ /* 0x000fc400078c08ff */
[----:B-1----:R-:W-:Y:S02]  /*165b0*/  LEA R6, P3, R47, R0, 0x1 ;  /* 0x000000002f067211 */ /* 0x002fe400078608ff */
[-C--:B------:R-:W-:Y:S02]  /*165c0*/  LEA.HI.X.SX32 R5, R45, R32.reuse, 0x1, P5 ;  /* 0x000000202d057211 */ /* 0x080fe400028f0eff */
[----:B------:R-:W-:Y:S02]  /*165d0*/  PRMT R20, R20, 0x7632, R20 ;  /* 0x0000763214147816 */ /* 0x000fe40000000014 */
[-C--:B------:R-:W-:Y:S01]  /*165e0*/  LEA.HI.X.SX32 R7, R47, R32.reuse, 0x1, P3 ;  /* 0x000000202f077211 */ /* 0x080fe200018f0eff */
[----:B------:R-:W-:Y:S01]  /*165f0*/  IMAD R11, R38, UR4, RZ ;  /* 0x00000004260b7c24 */ /* 0x000fe2000f8e02ff */
[----:B------:R-:W-:Y:S02]  /*16600*/  PRMT R21, R21, 0x7632, R21 ;  /* 0x0000763215157816 */ /* 0x000fe40000000015 */
[----:B------:R-:W-:Y:S01]  /*16610*/  LEA.HI.X.SX32 R9, R9, R32, 0x1, P6 ;  /* 0x0000002009097211 */ /* 0x000fe200030f0eff */
[----:B0-----:R-:W-:Y:S01]  /*16620*/  IMAD R13, R44, UR4, RZ ;  /* 0x000000042c0d7c24 */ /* 0x001fe2000f8e02ff */
[----:B------:R0:W-:Y:S01]  /*16630*/  @P2 STG.E.U16 desc[UR16][R4.64], R23 ;  /* 0x0000001704002986 */ /* 0x0001e2000c101510 */
[C---:B------:R-:W-:Y:S01]  /*16640*/  ISETP.LT.AND P2, PT, R39.reuse, UR9, !P0 ;  /* 0x0000000927007c0c */ /* 0x040fe2000c741270 */
[----:B------:R-:W-:-:S02]  /*16650*/  IMAD R39, R39, UR4, RZ ;  /* 0x0000000427277c24 */ /* 0x000fc4000f8e02ff */
[----:B------:R1:W-:Y:S01]  /*16660*/  @P1 STG.E.U16 desc[UR16][R6.64], R20 ;  /* 0x0000001406001986 */ /* 0x0003e2000c101510 */
[----:B------:R-:W-:Y:S02]  /*16670*/  ISETP.LT.AND P1, PT, R38, UR9, !P0 ;  /* 0x0000000926007c0c */ /* 0x000fe4000c721270 */
[----:B------:R-:W-:Y:S01]  /*16680*/  ISETP.LT.AND P3, PT, R44, UR9, !P0 ;  /* 0x000000092c007c0c */ /* 0x000fe2000c761270 */
[----:B------:R2:W-:Y:S01]  /*16690*/  @P4 STG.E.U16 desc[UR16][R8.64], R21 ;  /* 0x0000001508004986 */ /* 0x0005e2000c101510 */
[-C--:B------:R-:W-:Y:S02]  /*166a0*/  LEA R10, P6, R11, R0.reuse, 0x1 ;  /* 0x000000000b0a7211 */ /* 0x080fe400078c08ff */
[C---:B------:R-:W-:Y:S01]  /*166b0*/  ISETP.LT.AND P4, PT, R37.reuse, UR9, !P0 ;  /* 0x0000000925007c0c */ /* 0x040fe2000c781270 */
[----:B------:R-:W-:Y:S01]  /*166c0*/  IMAD R37, R37, UR4, RZ ;  /* 0x0000000425257c24 */ /* 0x000fe2000f8e02ff */
[----:B0-----:R-:W-:Y:S02]  /*166d0*/  LEA R4, P5, R13, R0, 0x1 ;  /* 0x000000000d047211 */ /* 0x001fe400078a08ff */
[----:B------:R-:W-:-:S02]  /*166e0*/  LEA.HI.X.SX32 R11, R11, R32, 0x1, P6 ;  /* 0x000000200b0b7211 */ /* 0x000fc400030f0eff */
[----:B-1----:R-:W-:Y:S02]  /*166f0*/  LEA R6, P6, R39, R0, 0x1 ;  /* 0x0000000027067211 */ /* 0x002fe400078c08ff */
[----:B------:R-:W-:Y:S02]  /*16700*/  LEA.HI.X.SX32 R5, R13, R32, 0x1, P5 ;  /* 0x000000200d057211 */ /* 0x000fe400028f0eff */
[----:B--2---:R-:W-:Y:S02]  /*16710*/  LEA R8, P5, R37, R0, 0x1 ;  /* 0x0000000025087211 */ /* 0x004fe400078a08ff */
[----:B------:R-:W-:Y:S02]  /*16720*/  PRMT R22, R22, 0x7632, R22 ;  /* 0x0000763216167816 */ /* 0x000fe40000000016 */
[----:B------:R-:W-:Y:S02]  /*16730*/  PRMT R23, R23, 0x7632, R23 ;  /* 0x0000763217177816 */ /* 0x000fe40000000017 */
[----:B------:R-:W-:-:S02]  /*16740*/  LEA.HI.X.SX32 R7, R39, R32, 0x1, P6 ;  /* 0x0000002027077211 */ /* 0x000fc400030f0eff */
[----:B------:R-:W-:Y:S01]  /*16750*/  LEA.HI.X.SX32 R9, R37, R32, 0x1, P5 ;  /* 0x0000002025097211 */ /* 0x000fe200028f0eff */
[----:B------:R0:W-:Y:S01]  /*16760*/  @P1 STG.E.U16 desc[UR16][R10.64], R22 ;  /* 0x000000160a001986 */ /* 0x0001e2000c101510 */
[----:B------:R-:W-:Y:S02]  /*16770*/  IMAD R13, R36, UR4, RZ ;  /* 0x00000004240d7c24 */ /* 0x000fe4000f8e02ff */
[----:B------:R-:W-:Y:S01]  /*16780*/  IMAD R15, R2, UR4, RZ ;  /* 0x00000004020f7c24 */ /* 0x000fe2000f8e02ff */
[----:B------:R1:W-:Y:S01]  /*16790*/  @P3 STG.E.U16 desc[UR16][R4.64], R23 ;  /* 0x0000001704003986 */ /* 0x0003e2000c101510 */
[----:B------:R-:W-:-:S03]  /*167a0*/  IMAD R17, R3, UR4, RZ ;  /* 0x0000000403117c24 */ /* 0x000fc6000f8e02ff */
[----:B----4-:R2:W-:Y:S01]  /*167b0*/  @P2 STG.E.U16 desc[UR16][R6.64], R24 ;  /* 0x0000001806002986 */ /* 0x0105e2000c101510 */
[----:B------:R-:W-:-:S03]  /*167c0*/  IMAD R19, R116, UR4, RZ ;  /* 0x0000000474137c24 */ /* 0x000fc6000f8e02ff */
[----:B------:R3:W-:Y:S01]  /*167d0*/  @P4 STG.E.U16 desc[UR16][R8.64], R25 ;  /* 0x0000001908004986 */ /* 0x0007e2000c101510 */
[----:B------:R-:W-:Y:S01]  /*167e0*/  ISETP.LT.AND P4, PT, R2, UR9, !P0 ;  /* 0x0000000902007c0c */ /* 0x000fe2000c781270 */
[----:B0-----:R-:W-:Y:S01]  /*167f0*/  IMAD R11, R119, UR4, RZ ;  /* 0x00000004770b7c24 */ /* 0x001fe2000f8e02ff */
[-C--:B------:R-:W-:Y:S02]  /*16800*/  LEA R2, P6, R13, R0.reuse, 0x1 ;  /* 0x000000000d027211 */ /* 0x080fe400078c08ff */
[----:B-1----:R-:W-:Y:S02]  /*16810*/  LEA R4, P1, R15, R0, 0x1 ;  /* 0x000000000f047211 */ /* 0x002fe400078208ff */
[----:B------:R-:W-:Y:S02]  /*16820*/  ISETP.LT.AND P5, PT, R36, UR9, !P0 ;  /* 0x0000000924007c0c */ /* 0x000fe4000c7a1270 */
[----:B------:R-:W-:Y:S02]  /*16830*/  ISETP.LT.AND P3, PT, R3, UR9, !P0 ;  /* 0x0000000903007c0c */ /* 0x000fe4000c761270 */
[----:B------:R-:W-:-:S02]  /*16840*/  LEA.HI.X.SX32 R3, R13, R32, 0x1, P6 ;  /* 0x000000200d037211 */ /* 0x000fc400030f0eff */
[-C--:B--2---:R-:W-:Y:S02]  /*16850*/  LEA R6, P2, R17, R0.reuse, 0x1 ;  /* 0x0000000011067211 */ /* 0x084fe400078408ff */
[----:B---3--:R-:W-:Y:S02]  /*16860*/  LEA R8, P6, R11, R0, 0x1 ;  /* 0x000000000b087211 */ /* 0x008fe400078c08ff */
[----:B------:R-:W-:Y:S02]  /*16870*/  LEA.HI.X.SX32 R5, R15, R32, 0x1, P1 ;  /* 0x000000200f057211 */ /* 0x000fe400008f0eff */
[----:B------:R-:W-:Y:S02]  /*16880*/  LEA R10, P1, R19, R0, 0x1 ;  /* 0x00000000130a7211 */ /* 0x000fe400078208ff */
[-C--:B------:R-:W-:Y:S02]  /*16890*/  LEA.HI.X.SX32 R7, R17, R32.reuse, 0x1, P2 ;  /* 0x0000002011077211 */ /* 0x080fe400010f0eff */
[----:B------:R-:W-:-:S02]  /*168a0*/  LEA.HI.X.SX32 R9, R11, R32, 0x1, P6 ;  /* 0x000000200b097211 */ /* 0x000fc400030f0eff */
[----:B------:R-:W-:Y:S02]  /*168b0*/  ISETP.LT.AND P2, PT, R119, UR9, !P0 ;  /* 0x0000000977007c0c */ /* 0x000fe4000c741270 */
[----:B------:R-:W-:Y:S02]  /*168c0*/  LEA.HI.X.SX32 R11, R19, R32, 0x1, P1 ;  /* 0x00000020130b7211 */ /* 0x000fe400008f0eff */
[----:B------:R-:W-:Y:S02]  /*168d0*/  ISETP.LT.AND P1, PT, R116, UR9, !P0 ;  /* 0x0000000974007c0c */ /* 0x000fe4000c721270 */
[C---:B------:R-:W-:Y:S01]  /*168e0*/  ISETP.LT.AND P0, PT, R117.reuse, UR9, !P0 ;  /* 0x0000000975007c0c */ /* 0x040fe2000c701270 */
[----:B------:R0:W-:Y:S01]  /*168f0*/  @P5 STG.E.U16 desc[UR16][R2.64], R26 ;  /* 0x0000001a02005986 */ /* 0x0001e2000c101510 */
[----:B------:R-:W-:Y:S01]  /*16900*/  IMAD R21, R117, UR4, RZ ;  /* 0x0000000475157c24 */ /* 0x000fe2000f8e02ff */
[----:B------:R-:W-:Y:S02]  /*16910*/  PRMT R25, R25, 0x7632, R25 ;  /* 0x0000763219197816 */ /* 0x000fe40000000019 */
[----:B------:R1:W-:Y:S02]  /*16920*/  @P4 STG.E.U16 desc[UR16][R4.64], R27 ;  /* 0x0000001b04004986 */ /* 0x0003e4000c101510 */
[----:B------:R-:W-:-:S02]  /*16930*/  LEA R12, P6, R21, R0, 0x1 ;  /* 0x00000000150c7211 */ /* 0x000fc400078c08ff */
[----:B0-----:R-:W-:Y:S02]  /*16940*/  PRMT R3, R24, 0x7632, R3 ;  /* 0x0000763218037816 */ /* 0x001fe40000000003 */
[----:B-1----:R-:W-:-:S03]  /*16950*/  PRMT R5, R26, 0x7632, R5 ;  /* 0x000076321a057816 */ /* 0x002fc60000000005 */
[----:B------:R0:W-:Y:S04]  /*16960*/  @P3 STG.E.U16 desc[UR16][R6.64], R3 ;  /* 0x0000000306003986 */ /* 0x0001e8000c101510 */
[----:B------:R0:W-:Y:S01]  /*16970*/  @P2 STG.E.U16 desc[UR16][R8.64], R25 ;  /* 0x0000001908002986 */ /* 0x0001e2000c101510 */
[----:B------:R-:W-:-:S03]  /*16980*/  LEA.HI.X.SX32 R13, R21, R32, 0x1, P6 ;  /* 0x00000020150d7211 */ /* 0x000fc600030f0eff */
[----:B------:R0:W-:Y:S01]  /*16990*/  @P1 STG.E.U16 desc[UR16][R10.64], R5 ;  /* 0x000000050a001986 */ /* 0x0001e2000c101510 */
[----:B------:R-:W-:Y:S05]  /*169a0*/  @!P0 EXIT ;  /* 0x000000000000894d */ /* 0x000fea0003800000 */
[----:B0-----:R-:W-:-:S05]  /*169b0*/  PRMT R6, R27, 0x7632, R6 ;  /* 0x000076321b067816 */ /* 0x001fca0000000006 */
[----:B------:R-:W-:Y:S01]  /*169c0*/  STG.E.U16 desc[UR16][R12.64], R6 ;  /* 0x000000060c007986 */ /* 0x000fe2000c101510 */
[----:B------:R-:W-:Y:S05]  /*169d0*/  EXIT ;  /* 0x000000000000794d */ /* 0x000fea0003800000 */
.L_x_2:
[----:B------:R-:W-:-:S00]  /*169e0*/  BRA `(.L_x_2) ;  /* 0xfffffffc00fc7947 */ /* 0x000fc0000383ffff */
[----:B------:R-:W-:-:S00]  /*169f0*/  NOP ;  /* 0x0000000000007918 */ /* 0x000fc00000000000 */
        /* <DEDUP_REMOVED lines=8> */
.L_x_3:


//--------------------- .nv.shared.matmul_kernel  --------------------------
	.section	.nv.shared.matmul_kernel,"aw",@nobits
	.sectionflags	@""
	.align	16
	.zero		1024


//--------------------- .nv.shared.reserved.0     --------------------------
	.section	.nv.shared.reserved.0,"aw",@nobits
	.weak		__nv_reservedSMEM_offset_0_alias
	.size		__nv_reservedSMEM_offset_0_alias, 0, 0
	.other		__nv_reservedSMEM_offset_0_alias,@"STO_CUDA_RESERVED_SHARED STV_DEFAULT"
__nv_reservedSMEM_offset_0_alias:
	.zero		0


//--------------------- .nv.constant0.matmul_kernel --------------------------
	.section	.nv.constant0.matmul_kernel,"a",@progbits
	.sectionflags	@""
	.align	4
.nv.constant0.matmul_kernel:
	.zero		608


//--------------------- SYMBOLS --------------------------

	.type		.nv.reservedSmem.offset0,@object
	.size		.nv.reservedSmem.offset0,0x4
